// auto-generated by cutlass_sweep.epilogue — config: {"arch": "sm_100", "cluster_m": 2, "cluster_n": 1, "dtype": "bf16", "fusion": "gelu", "tile_k": 64, "tile_m": 256, "tile_n": 256}
#include "cutlass/cutlass.h"
#include "cutlass/gemm/collective/collective_builder.hpp"
#include "cutlass/gemm/device/gemm_universal_adapter.h"
#include "cutlass/gemm/kernel/gemm_universal.hpp"
#include "cutlass/epilogue/collective/collective_builder.hpp"
#include "cutlass/epilogue/fusion/operations.hpp"
#include "cutlass/epilogue/thread/activation.h"

using Elem = cutlass::bfloat16_t;
using Acc  = float;
using TileShape    = cute::Shape<cute::_256, cute::_256, cute::_64>;
using ClusterShape = cute::Shape<cute::_2, cute::_1, cute::_1>;
using FusionOp     = cutlass::epilogue::fusion::LinCombEltAct<cutlass::epilogue::thread::GELU, Elem, Acc>;

using CollectiveEpilogue = typename cutlass::epilogue::collective::CollectiveBuilder<
    cutlass::arch::Sm100, cutlass::arch::OpClassTensorOp,
    TileShape, ClusterShape,
    cutlass::epilogue::collective::EpilogueTileAuto,
    Acc, Acc,
    Elem, cutlass::layout::RowMajor, 128 / cutlass::sizeof_bits<Elem>::value,
    Elem, cutlass::layout::RowMajor, 128 / cutlass::sizeof_bits<Elem>::value,
    cutlass::epilogue::collective::EpilogueScheduleAuto,
    FusionOp
  >::CollectiveOp;

using CollectiveMainloop = typename cutlass::gemm::collective::CollectiveBuilder<
    cutlass::arch::Sm100, cutlass::arch::OpClassTensorOp,
    Elem, cutlass::layout::RowMajor, 128 / cutlass::sizeof_bits<Elem>::value,
    Elem, cutlass::layout::ColumnMajor, 128 / cutlass::sizeof_bits<Elem>::value,
    Acc,
    TileShape, ClusterShape,
    cutlass::gemm::collective::StageCountAutoCarveout<
        static_cast<int>(sizeof(typename CollectiveEpilogue::SharedStorage))>,
    cutlass::gemm::collective::KernelScheduleAuto
  >::CollectiveOp;

using GemmKernel = cutlass::gemm::kernel::GemmUniversal<
    cute::Shape<int,int,int,int>, CollectiveMainloop, CollectiveEpilogue>;
using Gemm = cutlass::gemm::device::GemmUniversalAdapter<GemmKernel>;

auto* _anchor = &cutlass::device_kernel<GemmKernel>;


// ===== COMPILED SASS (sm_100a) =====

	.target	sm_100a

	.elftype	@"ET_EXEC"


//--------------------- .note.nv.tkinfo           --------------------------
	.section	.note.nv.tkinfo,"",@"SHT_NOTE"
	.sectionflags	@"SHF_NOTE_NV_TKINFO"
	.tkinfo
        /*0018*/ 	.word	0x00000002
        /*0030*/ 	.string	""
        /*0030*/ 	.string	"ptxas"
        /*0030*/ 	.string	"Cuda compilation tools, release 13.0, V13.0.88"
        /*0030*/ 	.string	"Build cuda_13.0.r13.0/compiler.36424714_0"
        /*0030*/ 	.string	"-arch sm_100a -m 64 "



//--------------------- .note.nv.cuinfo           --------------------------
	.section	.note.nv.cuinfo,"",@"SHT_NOTE"
	.sectionflags	@"SHF_NOTE_NV_CUINFO"
        /*0018*/ 	.short	0x0002
        /*001a*/ 	.short	0x0064
        /*001c*/ 	.short	0x0082
	.zero		2


//--------------------- .nv.info                  --------------------------
	.section	.nv.info,"",@"SHT_CUDA_INFO"
	.align	4


	//----- nvinfo : EIATTR_REGCOUNT
	.align		4
        /*0000*/ 	.byte	0x04, 0x2f
        /*0002*/ 	.short	(.L_19 - .L_18)
	.align		4
.L_18:
        /*0004*/ 	.word	index@(_ZN7cutlass13device_kernelINS_4gemm6kernel13GemmUniversalIN4cute5tupleIJiiiiEEENS1_10collective13CollectiveMmaINS1_35MainloopSm100TmaUmmaWarpSpecializedILi5ELi2ELi2ENS5_IJNS4_1CILi2EEENSA_ILi1EEESC_EEEEENS5_IJNSA_ILi256EEESF_NSA_ILi64EEEEEENS_10bfloat16_tENS5_IJlSC_lEEESI_SJ_NS4_8TiledMMAINS4_8MMA_AtomIJNS4_26SM100_MMA_F16BF16_2x1SM_SSISI_SI_fLi256ELi256ELNS4_4UMMA5MajorE0ELSO_0ELNSN_7ScaleInE0ELSP_0EEEEEENS4_6LayoutINS5_IJSC_SC_SC_EEENS5_IJNSA_ILi0EEESU_SU_EEEEENS5_IJNS4_10UnderscoreESX_SX_EEEEENS4_18SM100_TMA_2SM_LOADENS4_14ComposedLayoutINS4_7SwizzleILi3ELi4ELi3EEENS4_18smem_ptr_flag_bitsILi16EEENSS_INS5_IJNSA_ILi8EEESG_EEENS5_IJSG_SC_EEEEEEEvNS4_8identityES10_S1A_vS1B_EENS_8epilogue10collective18CollectiveEpilogueINS1D_23Sm100TmaWarpSpecializedILi4ELi2ELi64ELb1ELb0EEEJNS5_IJNSA_ILi128EEESF_SG_EEENS5_IJNSS_IS1I_SC_EENSS_ISG_SC_EEEEESI_SJ_SI_SJ_NS1D_6fusion15FusionCallbacksIS1H_NS1N_13LinCombEltActINS1D_6thread4GELUESI_fSI_fLNS_15FloatRoundStyleE2EEES1J_S1M_JEEENS4_5SM1004TMEM4LOAD26SM100_TMEM_LOAD_32dp32b64xENS4_13SM90_TMA_LOADES1A_NS4_39AutoVectorizingCopyWithAssumedAlignmentILi128EEENS4_14SM90_TMA_STOREES1A_S21_S21_EEEvvEEEEvNT_6ParamsE)
        /*0008*/ 	.word	0x000000d2


	//----- nvinfo : EIATTR_FRAME_SIZE
	.align		4
.L_19:
        /*000c*/ 	.byte	0x04, 0x11
        /*000e*/ 	.short	(.L_21 - .L_20)
	.align		4
.L_20:
        /*0010*/ 	.word	index@($__internal_2_$__cuda_sm10x_tcgen05_guardrail_trap_unallocated_columns_being_dealloced)
        /*0014*/ 	.word	0x00000000


	//----- nvinfo : EIATTR_FRAME_SIZE
	.align		4
.L_21:
        /*0018*/ 	.byte	0x04, 0x11
        /*001a*/ 	.short	(.L_23 - .L_22)
	.align		4
.L_22:
        /*001c*/ 	.word	index@($__internal_1_$__cuda_sm10x_tcgen05_guardrail_trap_phase_invalid_during_alloc)
        /*0020*/ 	.word	0x00000000


	//----- nvinfo : EIATTR_FRAME_SIZE
	.align		4
.L_23:
        /*0024*/ 	.byte	0x04, 0x11
        /*0026*/ 	.short	(.L_25 - .L_24)
	.align		4
.L_24:
        /*0028*/ 	.word	index@($__internal_0_$__cuda_sm10x_tcgen05_guardrail_trap_col_being_dealloced_not_returned_by_alloc)
        /*002c*/ 	.word	0x00000000


	//----- nvinfo : EIATTR_FRAME_SIZE
	.align		4
.L_25:
        /*0030*/ 	.byte	0x04, 0x11
        /*0032*/ 	.short	(.L_27 - .L_26)
	.align		4
.L_26:
        /*0034*/ 	.word	index@(_ZN7cutlass13device_kernelINS_4gemm6kernel13GemmUniversalIN4cute5tupleIJiiiiEEENS1_10collective13CollectiveMmaINS1_35MainloopSm100TmaUmmaWarpSpecializedILi5ELi2ELi2ENS5_IJNS4_1CILi2EEENSA_ILi1EEESC_EEEEENS5_IJNSA_ILi256EEESF_NSA_ILi64EEEEEENS_10bfloat16_tENS5_IJlSC_lEEESI_SJ_NS4_8TiledMMAINS4_8MMA_AtomIJNS4_26SM100_MMA_F16BF16_2x1SM_SSISI_SI_fLi256ELi256ELNS4_4UMMA5MajorE0ELSO_0ELNSN_7ScaleInE0ELSP_0EEEEEENS4_6LayoutINS5_IJSC_SC_SC_EEENS5_IJNSA_ILi0EEESU_SU_EEEEENS5_IJNS4_10UnderscoreESX_SX_EEEEENS4_18SM100_TMA_2SM_LOADENS4_14ComposedLayoutINS4_7SwizzleILi3ELi4ELi3EEENS4_18smem_ptr_flag_bitsILi16EEENSS_INS5_IJNSA_ILi8EEESG_EEENS5_IJSG_SC_EEEEEEEvNS4_8identityES10_S1A_vS1B_EENS_8epilogue10collective18CollectiveEpilogueINS1D_23Sm100TmaWarpSpecializedILi4ELi2ELi64ELb1ELb0EEEJNS5_IJNSA_ILi128EEESF_SG_EEENS5_IJNSS_IS1I_SC_EENSS_ISG_SC_EEEEESI_SJ_SI_SJ_NS1D_6fusion15FusionCallbacksIS1H_NS1N_13LinCombEltActINS1D_6thread4GELUESI_fSI_fLNS_15FloatRoundStyleE2EEES1J_S1M_JEEENS4_5SM1004TMEM4LOAD26SM100_TMEM_LOAD_32dp32b64xENS4_13SM90_TMA_LOADES1A_NS4_39AutoVectorizingCopyWithAssumedAlignmentILi128EEENS4_14SM90_TMA_STOREES1A_S21_S21_EEEvvEEEEvNT_6ParamsE)
        /*0038*/ 	.word	0x00000000


	//----- nvinfo : EIATTR_MIN_STACK_SIZE
	.align		4
.L_27:
        /*003c*/ 	.byte	0x04, 0x12
        /*003e*/ 	.short	(.L_29 - .L_28)
	.align		4
.L_28:
        /*0040*/ 	.word	index@(_ZN7cutlass13device_kernelINS_4gemm6kernel13GemmUniversalIN4cute5tupleIJiiiiEEENS1_10collective13CollectiveMmaINS1_35MainloopSm100TmaUmmaWarpSpecializedILi5ELi2ELi2ENS5_IJNS4_1CILi2EEENSA_ILi1EEESC_EEEEENS5_IJNSA_ILi256EEESF_NSA_ILi64EEEEEENS_10bfloat16_tENS5_IJlSC_lEEESI_SJ_NS4_8TiledMMAINS4_8MMA_AtomIJNS4_26SM100_MMA_F16BF16_2x1SM_SSISI_SI_fLi256ELi256ELNS4_4UMMA5MajorE0ELSO_0ELNSN_7ScaleInE0ELSP_0EEEEEENS4_6LayoutINS5_IJSC_SC_SC_EEENS5_IJNSA_ILi0EEESU_SU_EEEEENS5_IJNS4_10UnderscoreESX_SX_EEEEENS4_18SM100_TMA_2SM_LOADENS4_14ComposedLayoutINS4_7SwizzleILi3ELi4ELi3EEENS4_18smem_ptr_flag_bitsILi16EEENSS_INS5_IJNSA_ILi8EEESG_EEENS5_IJSG_SC_EEEEEEEvNS4_8identityES10_S1A_vS1B_EENS_8epilogue10collective18CollectiveEpilogueINS1D_23Sm100TmaWarpSpecializedILi4ELi2ELi64ELb1ELb0EEEJNS5_IJNSA_ILi128EEESF_SG_EEENS5_IJNSS_IS1I_SC_EENSS_ISG_SC_EEEEESI_SJ_SI_SJ_NS1D_6fusion15FusionCallbacksIS1H_NS1N_13LinCombEltActINS1D_6thread4GELUESI_fSI_fLNS_15FloatRoundStyleE2EEES1J_S1M_JEEENS4_5SM1004TMEM4LOAD26SM100_TMEM_LOAD_32dp32b64xENS4_13SM90_TMA_LOADES1A_NS4_39AutoVectorizingCopyWithAssumedAlignmentILi128EEENS4_14SM90_TMA_STOREES1A_S21_S21_EEEvvEEEEvNT_6ParamsE)
        /*0044*/ 	.word	0x00000000
.L_29:


//--------------------- .nv.compat                --------------------------
	.section	.nv.compat,"",@"SHT_CUDA_COMPAT_INFO"
	.align	4
        /*0000*/ 	.byte	0x02, 0x09, 0x01, 0x00, 0x02, 0x02, 0x02, 0x00, 0x02, 0x05, 0x05, 0x00, 0x03, 0x07, 0x01, 0x01
        /*0010*/ 	.byte	0x02, 0x03, 0x01, 0x00, 0x02, 0x06, 0x01, 0x00, 0x04, 0x0b, 0x08, 0x00, 0x01, 0x00, 0x00, 0x00
        /*0020*/ 	.byte	0x00, 0x00, 0x00, 0x00


//--------------------- .nv.info._ZN7cutlass13device_kernelINS_4gemm6kernel13GemmUniversalIN4cute5tupleIJiiiiEEENS1_10collective13CollectiveMmaINS1_35MainloopSm100TmaUmmaWarpSpecializedILi5ELi2ELi2ENS5_IJNS4_1CILi2EEENSA_ILi1EEESC_EEEEENS5_IJNSA_ILi256EEESF_NSA_ILi64EEEEEENS_10bfloat16_tENS5_IJlSC_lEEESI_SJ_NS4_8TiledMMAINS4_8MMA_AtomIJNS4_26SM100_MMA_F16BF16_2x1SM_SSISI_SI_fLi256ELi256ELNS4_4UMMA5MajorE0ELSO_0ELNSN_7ScaleInE0ELSP_0EEEEEENS4_6LayoutINS5_IJSC_SC_SC_EEENS5_IJNSA_ILi0EEESU_SU_EEEEENS5_IJNS4_10UnderscoreESX_SX_EEEEENS4_18SM100_TMA_2SM_LOADENS4_14ComposedLayoutINS4_7SwizzleILi3ELi4ELi3EEENS4_18smem_ptr_flag_bitsILi16EEENSS_INS5_IJNSA_ILi8EEESG_EEENS5_IJSG_SC_EEEEEEEvNS4_8identityES10_S1A_vS1B_EENS_8epilogue10collective18CollectiveEpilogueINS1D_23Sm100TmaWarpSpecializedILi4ELi2ELi64ELb1ELb0EEEJNS5_IJNSA_ILi128EEESF_SG_EEENS5_IJNSS_IS1I_SC_EENSS_ISG_SC_EEEEESI_SJ_SI_SJ_NS1D_6fusion15FusionCallbacksIS1H_NS1N_13LinCombEltActINS1D_6thread4GELUESI_fSI_fLNS_15FloatRoundStyleE2EEES1J_S1M_JEEENS4_5SM1004TMEM4LOAD26SM100_TMEM_LOAD_32dp32b64xENS4_13SM90_TMA_LOADES1A_NS4_39AutoVectorizingCopyWithAssumedAlignmentILi128EEENS4_14SM90_TMA_STOREES1A_S21_S21_EEEvvEEEEvNT_6ParamsE --------------------------
	.section	.nv.info._ZN7cutlass13device_kernelINS_4gemm6kernel13GemmUniversalIN4cute5tupleIJiiiiEEENS1_10collective13CollectiveMmaINS1_35MainloopSm100TmaUmmaWarpSpecializedILi5ELi2ELi2ENS5_IJNS4_1CILi2EEENSA_ILi1EEESC_EEEEENS5_IJNSA_ILi256EEESF_NSA_ILi64EEEEEENS_10bfloat16_tENS5_IJlSC_lEEESI_SJ_NS4_8TiledMMAINS4_8MMA_AtomIJNS4_26SM100_MMA_F16BF16_2x1SM_SSISI_SI_fLi256ELi256ELNS4_4UMMA5MajorE0ELSO_0ELNSN_7ScaleInE0ELSP_0EEEEEENS4_6LayoutINS5_IJSC_SC_SC_EEENS5_IJNSA_ILi0EEESU_SU_EEEEENS5_IJNS4_10UnderscoreESX_SX_EEEEENS4_18SM100_TMA_2SM_LOADENS4_14ComposedLayoutINS4_7SwizzleILi3ELi4ELi3EEENS4_18smem_ptr_flag_bitsILi16EEENSS_INS5_IJNSA_ILi8EEESG_EEENS5_IJSG_SC_EEEEEEEvNS4_8identityES10_S1A_vS1B_EENS_8epilogue10collective18CollectiveEpilogueINS1D_23Sm100TmaWarpSpecializedILi4ELi2ELi64ELb1ELb0EEEJNS5_IJNSA_ILi128EEESF_SG_EEENS5_IJNSS_IS1I_SC_EENSS_ISG_SC_EEEEESI_SJ_SI_SJ_NS1D_6fusion15FusionCallbacksIS1H_NS1N_13LinCombEltActINS1D_6thread4GELUESI_fSI_fLNS_15FloatRoundStyleE2EEES1J_S1M_JEEENS4_5SM1004TMEM4LOAD26SM100_TMEM_LOAD_32dp32b64xENS4_13SM90_TMA_LOADES1A_NS4_39AutoVectorizingCopyWithAssumedAlignmentILi128EEENS4_14SM90_TMA_STOREES1A_S21_S21_EEEvvEEEEvNT_6ParamsE,"",@"SHT_CUDA_INFO"
	.sectionflags	@""
	.align	4


	//----- nvinfo : EIATTR_CUDA_API_VERSION
	.align		4
        /*0000*/ 	.byte	0x04, 0x37
        /*0002*/ 	.short	(.L_31 - .L_30)
.L_30:
        /*0004*/ 	.word	0x00000082


	//----- nvinfo : EIATTR_KPARAM_INFO
	.align		4
.L_31:
        /*0008*/ 	.byte	0x04, 0x17
        /*000a*/ 	.short	(.L_33 - .L_32)
.L_32:
        /*000c*/ 	.word	0x00000000
        /*0010*/ 	.short	0x0000
        /*0012*/ 	.short	0x0000
        /*0014*/ 	.byte	0x00, 0xf0, 0x01, 0x20


	//----- nvinfo : EIATTR_AT_ENTRY_FRAGMENTS
	.align		4
.L_33:
        /*0018*/ 	.byte	0x04, 0x4f
        /*001a*/ 	.short	(.L_35 - .L_34)


	//   ....[0]....
.L_34:
        /*001c*/ 	.word	0x00000007


	//----- nvinfo : EIATTR_RESERVED_SMEM_USED
	.align		4
.L_35:
        /*0020*/ 	.byte	0x01, 0x41
	.zero		2


	//----- nvinfo : EIATTR_SPARSE_MMA_MASK
	.align		4
        /*0024*/ 	.byte	0x03, 0x50
        /*0026*/ 	.short	0x0000


	//----- nvinfo : EIATTR_TCGEN05_2CTA_USED
	.align		4
        /*0028*/ 	.byte	0x01, 0x52
	.zero		2


	//----- nvinfo : EIATTR_MAXREG_COUNT
	.align		4
        /*002c*/ 	.byte	0x03, 0x1b
        /*002e*/ 	.short	0x00ff


	//----- nvinfo : EIATTR_NUM_BARRIERS
	.align		4
        /*0030*/ 	.byte	0x02, 0x4c
        /*0032*/ 	.byte	0x07
	.zero		1


	//----- nvinfo : EIATTR_EXTERNS
	.align		4
        /*0034*/ 	.byte	0x04, 0x0f
        /*0036*/ 	.short	(.L_37 - .L_36)


	//   ....[0]....
	.align		4
.L_36:
        /*0038*/ 	.word	index@(__assertfail)


	//----- nvinfo : EIATTR_MERCURY_ISA_VERSION
	.align		4
.L_37:
        /*003c*/ 	.byte	0x03, 0x5f
        /*003e*/ 	.short	0x0101


	//----- nvinfo : EIATTR_INT_WARP_WIDE_INSTR_OFFSETS
	.align		4
        /*0040*/ 	.byte	0x04, 0x31
        /*0042*/ 	.short	(.L_39 - .L_38)


	//   ....[0]....
.L_38:
        /*0044*/ 	.word	0x00000cc0


	//   ....[1]....
        /*0048*/ 	.word	0x00000d60


	//   ....[2]....
        /*004c*/ 	.word	0x00002070


	//   ....[3]....
        /*0050*/ 	.word	0x00003ec0


	//   ....[4]....
        /*0054*/ 	.word	0x00003ee0


	//   ....[5]....
        /*0058*/ 	.word	0x00003f10


	//   ....[6]....
        /*005c*/ 	.word	0x00004850


	//   ....[7]....
        /*0060*/ 	.word	0x000048c0


	//   ....[8]....
        /*0064*/ 	.word	0x000049a0


	//   ....[9]....
        /*0068*/ 	.word	0x00004a20


	//   ....[10]....
        /*006c*/ 	.word	0x00004b30


	//   ....[11]....
        /*0070*/ 	.word	0x00004bc0


	//   ....[12]....
        /*0074*/ 	.word	0x00004da0


	//   ....[13]....
        /*0078*/ 	.word	0x00004f00


	//   ....[14]....
        /*007c*/ 	.word	0x00005e40


	//----- nvinfo : EIATTR_COOP_GROUP_MASK_REGIDS
	.align		4
.L_39:
        /*0080*/ 	.byte	0x04, 0x29
        /*0082*/ 	.short	(.L_41 - .L_40)


	//   ....[0]....
.L_40:
        /*0084*/ 	.word	0xffffffff


	//   ....[1]....
        /*0088*/ 	.word	0xffffffff


	//   ....[2]....
        /*008c*/ 	.word	0xffffffff


	//   ....[3]....
        /*0090*/ 	.word	0xffffffff


	//   ....[4]....
        /*0094*/ 	.word	0xffffffff


	//   ....[5]....
        /*0098*/ 	.word	0xffffffff


	//   ....[6]....
        /*009c*/ 	.word	0xffffffff


	//   ....[7]....
        /*00a0*/ 	.word	0xffffffff


	//   ....[8]....
        /*00a4*/ 	.word	0xffffffff


	//   ....[9]....
        /*00a8*/ 	.word	0xffffffff


	//   ....[10]....
        /*00ac*/ 	.word	0xffffffff


	//   ....[11]....
        /*00b0*/ 	.word	0xffffffff


	//   ....[12]....
        /*00b4*/ 	.word	0xffffffff


	//   ....[13]....
        /*00b8*/ 	.word	0xffffffff


	//----- nvinfo : EIATTR_COOP_GROUP_INSTR_OFFSETS
	.align		4
.L_41:
        /*00bc*/ 	.byte	0x04, 0x28
        /*00be*/ 	.short	(.L_43 - .L_42)


	//   ....[0]....
.L_42:
        /*00c0*/ 	.word	0x000000c0


	//   ....[1]....
        /*00c4*/ 	.word	0x000004d0


	//   ....[2]....
        /*00c8*/ 	.word	0x00000670


	//   ....[3]....
        /*00cc*/ 	.word	0x00000800


	//   ....[4]....
        /*00d0*/ 	.word	0x000008f0


	//   ....[5]....
        /*00d4*/ 	.word	0x00000a50


	//   ....[6]....
        /*00d8*/ 	.word	0x00000ba0


	//   ....[7]....
        /*00dc*/ 	.word	0x00000de0


	//   ....[8]....
        /*00e0*/ 	.word	0x00001f50


	//   ....[9]....
        /*00e4*/ 	.word	0x00002dc0


	//   ....[10]....
        /*00e8*/ 	.word	0x00003290


	//   ....[11]....
        /*00ec*/ 	.word	0x000032c0


	//   ....[12]....
        /*00f0*/ 	.word	0x00003dc0


	//   ....[13]....
        /*00f4*/ 	.word	0x00003fd0


	//----- nvinfo : EIATTR_VRC_CTA_INIT_COUNT
	.align		4
.L_43:
        /*00f8*/ 	.byte	0x02, 0x4a
        /*00fa*/ 	.byte	0x80
	.zero		1


	//----- nvinfo : EIATTR_SYSCALL_OFFSETS
	.align		4
        /*00fc*/ 	.byte	0x04, 0x46
        /*00fe*/ 	.short	(.L_45 - .L_44)


	//   ....[0]....
.L_44:
        /*0100*/ 	.word	0x00005920


	//   ....[1]....
        /*0104*/ 	.word	0x00005a10


	//   ....[2]....
        /*0108*/ 	.word	0x000064a0


	//----- nvinfo : EIATTR_MBARRIER_INSTR_OFFSETS
	.align		4
.L_45:
        /*010c*/ 	.byte	0x04, 0x39
        /*010e*/ 	.short	(.L_47 - .L_46)


	//   ....[0]....
.L_46:
        /*0110*/ 	.word	0x000005c0
        /*0114*/ 	.word	0x000000ff
        /*0118*/ 	.word	0x00000000
        /*011c*/ 	.short	0x0100
        /*011e*/ 	.byte	0x08
	.zero		1


	//   ....[1]....
        /*0120*/ 	.word	0x000005d0
        /*0124*/ 	.word	0x000000ff
        /*0128*/ 	.word	0x00000028
        /*012c*/ 	.short	0x0100
        /*012e*/ 	.byte	0x08
	.zero		1


	//   ....[2]....
        /*0130*/ 	.word	0x000005e0
        /*0134*/ 	.word	0x000000ff
        /*0138*/ 	.word	0x00000008
        /*013c*/ 	.short	0x0100
        /*013e*/ 	.byte	0x08
	.zero		1


	//   ....[3]....
        /*0140*/ 	.word	0x000005f0
        /*0144*/ 	.word	0x000000ff
        /*0148*/ 	.word	0x00000030
        /*014c*/ 	.short	0x0100
        /*014e*/ 	.byte	0x08
	.zero		1


	//   ....[4]....
        /*0150*/ 	.word	0x00000600
        /*0154*/ 	.word	0x000000ff
        /*0158*/ 	.word	0x00000010
        /*015c*/ 	.short	0x0100
        /*015e*/ 	.byte	0x08
	.zero		1


	//   ....[5]....
        /*0160*/ 	.word	0x00000610
        /*0164*/ 	.word	0x000000ff
        /*0168*/ 	.word	0x00000038
        /*016c*/ 	.short	0x0100
        /*016e*/ 	.byte	0x08
	.zero		1


	//   ....[6]....
        /*0170*/ 	.word	0x00000620
        /*0174*/ 	.word	0x000000ff
        /*0178*/ 	.word	0x00000018
        /*017c*/ 	.short	0x0100
        /*017e*/ 	.byte	0x08
	.zero		1


	//   ....[7]....
        /*0180*/ 	.word	0x00000630
        /*0184*/ 	.word	0x000000ff
        /*0188*/ 	.word	0x00000040
        /*018c*/ 	.short	0x0100
        /*018e*/ 	.byte	0x08
	.zero		1


	//   ....[8]....
        /*0190*/ 	.word	0x00000640
        /*0194*/ 	.word	0x000000ff
        /*0198*/ 	.word	0x00000020
        /*019c*/ 	.short	0x0100
        /*019e*/ 	.byte	0x08
	.zero		1


	//   ....[9]....
        /*01a0*/ 	.word	0x00000650
        /*01a4*/ 	.word	0x000000ff
        /*01a8*/ 	.word	0x00000048
        /*01ac*/ 	.short	0x0100
        /*01ae*/ 	.byte	0x08
	.zero		1


	//   ....[10]....
        /*01b0*/ 	.word	0x00000770
        /*01b4*/ 	.word	0x000000ff
        /*01b8*/ 	.word	0x00000050
        /*01bc*/ 	.short	0x0100
        /*01be*/ 	.byte	0x09
	.zero		1


	//   ....[11]....
        /*01c0*/ 	.word	0x00000780
        /*01c4*/ 	.word	0x000000ff
        /*01c8*/ 	.word	0x00000070
        /*01cc*/ 	.short	0x0100
        /*01ce*/ 	.byte	0x09
	.zero		1


	//   ....[12]....
        /*01d0*/ 	.word	0x00000790
        /*01d4*/ 	.word	0x000000ff
        /*01d8*/ 	.word	0x00000058
        /*01dc*/ 	.short	0x0100
        /*01de*/ 	.byte	0x09
	.zero		1


	//   ....[13]....
        /*01e0*/ 	.word	0x000007a0
        /*01e4*/ 	.word	0x000000ff
        /*01e8*/ 	.word	0x00000078
        /*01ec*/ 	.short	0x0100
        /*01ee*/ 	.byte	0x09
	.zero		1


	//   ....[14]....
        /*01f0*/ 	.word	0x000007b0
        /*01f4*/ 	.word	0x000000ff
        /*01f8*/ 	.word	0x00000060
        /*01fc*/ 	.short	0x0100
        /*01fe*/ 	.byte	0x09
	.zero		1


	//   ....[15]....
        /*0200*/ 	.word	0x000007c0
        /*0204*/ 	.word	0x000000ff
        /*0208*/ 	.word	0x00000080
        /*020c*/ 	.short	0x0100
        /*020e*/ 	.byte	0x09
	.zero		1


	//   ....[16]....
        /*0210*/ 	.word	0x000007d0
        /*0214*/ 	.word	0x000000ff
        /*0218*/ 	.word	0x00000068
        /*021c*/ 	.short	0x0100
        /*021e*/ 	.byte	0x09
	.zero		1


	//   ....[17]....
        /*0220*/ 	.word	0x000007e0
        /*0224*/ 	.word	0x000000ff
        /*0228*/ 	.word	0x00000088
        /*022c*/ 	.short	0x0100
        /*022e*/ 	.byte	0x09
	.zero		1


	//   ....[18]....
        /*0230*/ 	.word	0x000008c0
        /*0234*/ 	.word	0x000000ff
        /*0238*/ 	.word	0x00000090
        /*023c*/ 	.short	0x0100
        /*023e*/ 	.byte	0x08
	.zero		1


	//   ....[19]....
        /*0240*/ 	.word	0x000008d0
        /*0244*/ 	.word	0x000000ff
        /*0248*/ 	.word	0x00000098
        /*024c*/ 	.short	0x0100
        /*024e*/ 	.byte	0x08
	.zero		1


	//   ....[20]....
        /*0250*/ 	.word	0x00000a00
        /*0254*/ 	.word	0x000000ff
        /*0258*/ 	.word	0x000000a0
        /*025c*/ 	.short	0x0100
        /*025e*/ 	.byte	0x08
	.zero		1


	//   ....[21]....
        /*0260*/ 	.word	0x00000a10
        /*0264*/ 	.word	0x000000ff
        /*0268*/ 	.word	0x000000b0
        /*026c*/ 	.short	0x0100
        /*026e*/ 	.byte	0x08
	.zero		1


	//   ....[22]....
        /*0270*/ 	.word	0x00000a20
        /*0274*/ 	.word	0x000000ff
        /*0278*/ 	.word	0x000000a8
        /*027c*/ 	.short	0x0100
        /*027e*/ 	.byte	0x08
	.zero		1


	//   ....[23]....
        /*0280*/ 	.word	0x00000a30
        /*0284*/ 	.word	0x000000ff
        /*0288*/ 	.word	0x000000b8
        /*028c*/ 	.short	0x0100
        /*028e*/ 	.byte	0x08
	.zero		1


	//   ....[24]....
        /*0290*/ 	.word	0x00000b50
        /*0294*/ 	.word	0x000000ff
        /*0298*/ 	.word	0x000000c0
        /*029c*/ 	.short	0x0100
        /*029e*/ 	.byte	0x09
	.zero		1


	//   ....[25]....
        /*02a0*/ 	.word	0x00000b60
        /*02a4*/ 	.word	0x000000ff
        /*02a8*/ 	.word	0x000000d0
        /*02ac*/ 	.short	0x0100
        /*02ae*/ 	.byte	0x09
	.zero		1


	//   ....[26]....
        /*02b0*/ 	.word	0x00000b70
        /*02b4*/ 	.word	0x000000ff
        /*02b8*/ 	.word	0x000000c8
        /*02bc*/ 	.short	0x0100
        /*02be*/ 	.byte	0x09
	.zero		1


	//   ....[27]....
        /*02c0*/ 	.word	0x00000b80
        /*02c4*/ 	.word	0x000000ff
        /*02c8*/ 	.word	0x000000d8
        /*02cc*/ 	.short	0x0100
        /*02ce*/ 	.byte	0x09
	.zero		1


	//   ....[28]....
        /*02d0*/ 	.word	0x00000c70
        /*02d4*/ 	.word	0x000000ff
        /*02d8*/ 	.word	0x000000e0
        /*02dc*/ 	.short	0x0100
        /*02de*/ 	.byte	0x08
	.zero		1


	//   ....[29]....
        /*02e0*/ 	.word	0x00000c80
        /*02e4*/ 	.word	0x000000ff
        /*02e8*/ 	.word	0x000000f0
        /*02ec*/ 	.short	0x0100
        /*02ee*/ 	.byte	0x08
	.zero		1


	//   ....[30]....
        /*02f0*/ 	.word	0x00000c90
        /*02f4*/ 	.word	0x000000ff
        /*02f8*/ 	.word	0x000000e8
        /*02fc*/ 	.short	0x0100
        /*02fe*/ 	.byte	0x08
	.zero		1


	//   ....[31]....
        /*0300*/ 	.word	0x00000ca0
        /*0304*/ 	.word	0x000000ff
        /*0308*/ 	.word	0x000000f8
        /*030c*/ 	.short	0x0100
        /*030e*/ 	.byte	0x08
	.zero		1


	//   ....[32]....
        /*0310*/ 	.word	0x00000d90
        /*0314*/ 	.word	0x000000ff
        /*0318*/ 	.word	0x00000100
        /*031c*/ 	.short	0x0100
        /*031e*/ 	.byte	0x07
	.zero		1


	//   ....[33]....
        /*0320*/ 	.word	0x00001770
        /*0324*/ 	.word	0x00000003
        /*0328*/ 	.word	0x000000f0
        /*032c*/ 	.short	0x010a
        /*032e*/ 	.byte	0xff
	.zero		1


	//   ....[34]....
        /*0330*/ 	.word	0x000017a0
        /*0334*/ 	.word	0x00000003
        /*0338*/ 	.word	0x000000e0
        /*033c*/ 	.short	0x0101
        /*033e*/ 	.byte	0xff
	.zero		1


	//   ....[35]....
        /*0340*/ 	.word	0x000018a0
        /*0344*/ 	.word	0x000000ff
        /*0348*/ 	.word	0x00000028
        /*034c*/ 	.short	0x010a
        /*034e*/ 	.byte	0x08
	.zero		1


	//   ....[36]....
        /*0350*/ 	.word	0x00001960
        /*0354*/ 	.word	0x000000ff
        /*0358*/ 	.word	0x00000028
        /*035c*/ 	.short	0x010a
        /*035e*/ 	.byte	0x21
	.zero		1


	//   ....[37]....
        /*0360*/ 	.word	0x00001b20
        /*0364*/ 	.word	0x000000ff
        /*0368*/ 	.word	0x00000028
        /*036c*/ 	.short	0x010a
        /*036e*/ 	.byte	0x08
	.zero		1


	//   ....[38]....
        /*0370*/ 	.word	0x00001c20
        /*0374*/ 	.word	0x000000ff
        /*0378*/ 	.word	0x00000098
        /*037c*/ 	.short	0x0101
        /*037e*/ 	.byte	0x06
	.zero		1


	//   ....[39]....
        /*0380*/ 	.word	0x00001c30
        /*0384*/ 	.word	0x000000ff
        /*0388*/ 	.word	0x00000028
        /*038c*/ 	.short	0x010a
        /*038e*/ 	.byte	0x08
	.zero		1


	//   ....[40]....
        /*0390*/ 	.word	0x00001cb0
        /*0394*/ 	.word	0x000000ff
        /*0398*/ 	.word	0x00000028
        /*039c*/ 	.short	0x010a
        /*039e*/ 	.byte	0x11
	.zero		1


	//   ....[41]....
        /*03a0*/ 	.word	0x00001e40
        /*03a4*/ 	.word	0x000000ff
        /*03a8*/ 	.word	0x00000028
        /*03ac*/ 	.short	0x010a
        /*03ae*/ 	.byte	0x08
	.zero		1


	//   ....[42]....
        /*03b0*/ 	.word	0x00001f80
        /*03b4*/ 	.word	0x00000002
        /*03b8*/ 	.word	0x000000a0
        /*03bc*/ 	.short	0x010a
        /*03be*/ 	.byte	0xff
	.zero		1


	//   ....[43]....
        /*03c0*/ 	.word	0x00002040
        /*03c4*/ 	.word	0x00000002
        /*03c8*/ 	.word	0x00000000
        /*03cc*/ 	.short	0x0101
        /*03ce*/ 	.byte	0xff
	.zero		1


	//   ....[44]....
        /*03d0*/ 	.word	0x000025a0
        /*03d4*/ 	.word	0x000000ff
        /*03d8*/ 	.word	0x00000000
        /*03dc*/ 	.short	0x010a
        /*03de*/ 	.byte	0x04
	.zero		1


	//   ....[45]....
        /*03e0*/ 	.word	0x00002630
        /*03e4*/ 	.word	0x000000ff
        /*03e8*/ 	.word	0x00000000
        /*03ec*/ 	.short	0x010a
        /*03ee*/ 	.byte	0x04
	.zero		1


	//   ....[46]....
        /*03f0*/ 	.word	0x000026c0
        /*03f4*/ 	.word	0x000000ff
        /*03f8*/ 	.word	0x00000000
        /*03fc*/ 	.short	0x010a
        /*03fe*/ 	.byte	0x04
	.zero		1


	//   ....[47]....
        /*0400*/ 	.word	0x00002750
        /*0404*/ 	.word	0x000000ff
        /*0408*/ 	.word	0x00000000
        /*040c*/ 	.short	0x010a
        /*040e*/ 	.byte	0x04
	.zero		1


	//   ....[48]....
        /*0410*/ 	.word	0x000027f0
        /*0414*/ 	.word	0x00000000
        /*0418*/ 	.word	0x00000000
        /*041c*/ 	.short	0x010a
        /*041e*/ 	.byte	0xff
	.zero		1


	//   ....[49]....
        /*0420*/ 	.word	0x00002920
        /*0424*/ 	.word	0x00000000
        /*0428*/ 	.word	0x000000e0
        /*042c*/ 	.short	0x010a
        /*042e*/ 	.byte	0xff
	.zero		1


	//   ....[50]....
        /*0430*/ 	.word	0x00002990
        /*0434*/ 	.word	0x00000004
        /*0438*/ 	.word	0x00000000
        /*043c*/ 	.short	0x0101
        /*043e*/ 	.byte	0xff
	.zero		1


	//   ....[51]....
        /*0440*/ 	.word	0x000029b0
        /*0444*/ 	.word	0x000000ff
        /*0448*/ 	.word	0x000000b0
        /*044c*/ 	.short	0x010a
        /*044e*/ 	.byte	0x05
	.zero		1


	//   ....[52]....
        /*0450*/ 	.word	0x00002ad0
        /*0454*/ 	.word	0x00000000
        /*0458*/ 	.word	0x000000a0
        /*045c*/ 	.short	0x010a
        /*045e*/ 	.byte	0xff
	.zero		1


	//   ....[53]....
        /*0460*/ 	.word	0x00002bd0
        /*0464*/ 	.word	0x00000000
        /*0468*/ 	.word	0x00000000
        /*046c*/ 	.short	0x0101
        /*046e*/ 	.byte	0xff
	.zero		1


	//   ....[54]....
        /*0470*/ 	.word	0x00002c60
        /*0474*/ 	.word	0x000000ff
        /*0478*/ 	.word	0x000000b0
        /*047c*/ 	.short	0x0106
        /*047e*/ 	.byte	0x05
	.zero		1


	//   ....[55]....
        /*0480*/ 	.word	0x00002c80
        /*0484*/ 	.word	0x000000ff
        /*0488*/ 	.word	0x000000b0
        /*048c*/ 	.short	0x010a
        /*048e*/ 	.byte	0x05
	.zero		1


	//   ....[56]....
        /*0490*/ 	.word	0x00002d10
        /*0494*/ 	.word	0x000000ff
        /*0498*/ 	.word	0x000000b0
        /*049c*/ 	.short	0x0106
        /*049e*/ 	.byte	0x04
	.zero		1


	//   ....[57]....
        /*04a0*/ 	.word	0x00002d50
        /*04a4*/ 	.word	0x00000000
        /*04a8*/ 	.word	0x000000b0
        /*04ac*/ 	.short	0x010a
        /*04ae*/ 	.byte	0xff
	.zero		1


	//   ....[58]....
        /*04b0*/ 	.word	0x00002f90
        /*04b4*/ 	.word	0x000000ff
        /*04b8*/ 	.word	0x00000008
        /*04bc*/ 	.short	0x010a
        /*04be*/ 	.byte	0x06
	.zero		1


	//   ....[59]....
        /*04c0*/ 	.word	0x00002fb0
        /*04c4*/ 	.word	0x000000ff
        /*04c8*/ 	.word	0x00000008
        /*04cc*/ 	.short	0x010a
        /*04ce*/ 	.byte	0x06
	.zero		1


	//   ....[60]....
        /*04d0*/ 	.word	0x00003140
        /*04d4*/ 	.word	0x000000ff
        /*04d8*/ 	.word	0x00000008
        /*04dc*/ 	.short	0x010a
        /*04de*/ 	.byte	0x06
	.zero		1


	//   ....[61]....
        /*04e0*/ 	.word	0x00003160
        /*04e4*/ 	.word	0x000000ff
        /*04e8*/ 	.word	0x00000008
        /*04ec*/ 	.short	0x010a
        /*04ee*/ 	.byte	0x06
	.zero		1


	//   ....[62]....
        /*04f0*/ 	.word	0x00003220
        /*04f4*/ 	.word	0x000000ff
        /*04f8*/ 	.word	0x00000000
        /*04fc*/ 	.short	0x0101
        /*04fe*/ 	.byte	0x07
	.zero		1


	//   ....[63]....
        /*0500*/ 	.word	0x00003560
        /*0504*/ 	.word	0x00000000
        /*0508*/ 	.word	0x000000a0
        /*050c*/ 	.short	0x010a
        /*050e*/ 	.byte	0xff
	.zero		1


	//   ....[64]....
        /*0510*/ 	.word	0x00003620
        /*0514*/ 	.word	0x00000000
        /*0518*/ 	.word	0x00000000
        /*051c*/ 	.short	0x0101
        /*051e*/ 	.byte	0xff
	.zero		1


	//   ....[65]....
        /*0520*/ 	.word	0x000036e0
        /*0524*/ 	.word	0x000000ff
        /*0528*/ 	.word	0x00000000
        /*052c*/ 	.short	0x010a
        /*052e*/ 	.byte	0x08
	.zero		1


	//   ....[66]....
        /*0530*/ 	.word	0x000036f0
        /*0534*/ 	.word	0x000000ff
        /*0538*/ 	.word	0x000000d0
        /*053c*/ 	.short	0x010a
        /*053e*/ 	.byte	0x09
	.zero		1


	//   ....[67]....
        /*0540*/ 	.word	0x000037a0
        /*0544*/ 	.word	0x000000ff
        /*0548*/ 	.word	0x00000000
        /*054c*/ 	.short	0x010a
        /*054e*/ 	.byte	0x08
	.zero		1


	//   ....[68]....
        /*0550*/ 	.word	0x000038d0
        /*0554*/ 	.word	0x000000ff
        /*0558*/ 	.word	0x00000000
        /*055c*/ 	.short	0x010a
        /*055e*/ 	.byte	0x1e
	.zero		1


	//   ....[69]....
        /*0560*/ 	.word	0x00003bd0
        /*0564*/ 	.word	0x000000ff
        /*0568*/ 	.word	0x00000000
        /*056c*/ 	.short	0x010a
        /*056e*/ 	.byte	0x05
	.zero		1


	//   ....[70]....
        /*0570*/ 	.word	0x00003c70
        /*0574*/ 	.word	0x00000000
        /*0578*/ 	.word	0x00000000
        /*057c*/ 	.short	0x010a
        /*057e*/ 	.byte	0xff
	.zero		1


	//   ....[71]....
        /*0580*/ 	.word	0x00003cb0
        /*0584*/ 	.word	0x00000000
        /*0588*/ 	.word	0x00000000
        /*058c*/ 	.short	0x010a
        /*058e*/ 	.byte	0xff
	.zero		1


	//   ....[72]....
        /*0590*/ 	.word	0x00003d20
        /*0594*/ 	.word	0x000000ff
        /*0598*/ 	.word	0x00000000
        /*059c*/ 	.short	0x0101
        /*059e*/ 	.byte	0x05
	.zero		1


	//   ....[73]....
        /*05a0*/ 	.word	0x00003d60
        /*05a4*/ 	.word	0x000000ff
        /*05a8*/ 	.word	0x00000100
        /*05ac*/ 	.short	0x010a
        /*05ae*/ 	.byte	0x07
	.zero		1


	//   ....[74]....
        /*05b0*/ 	.word	0x00003db0
        /*05b4*/ 	.word	0x000000ff
        /*05b8*/ 	.word	0x00000000
        /*05bc*/ 	.short	0x0101
        /*05be*/ 	.byte	0x05
	.zero		1


	//   ....[75]....
        /*05c0*/ 	.word	0x00004200
        /*05c4*/ 	.word	0x00000000
        /*05c8*/ 	.word	0x000000a0
        /*05cc*/ 	.short	0x010a
        /*05ce*/ 	.byte	0xff
	.zero		1


	//   ....[76]....
        /*05d0*/ 	.word	0x000042c0
        /*05d4*/ 	.word	0x00000000
        /*05d8*/ 	.word	0x00000000
        /*05dc*/ 	.short	0x0101
        /*05de*/ 	.byte	0xff
	.zero		1


	//   ....[77]....
        /*05e0*/ 	.word	0x000045e0
        /*05e4*/ 	.word	0x000000ff
        /*05e8*/ 	.word	0x00000098
        /*05ec*/ 	.short	0x010a
        /*05ee*/ 	.byte	0x07
	.zero		1


	//   ....[78]....
        /*05f0*/ 	.word	0x000047d0
        /*05f4*/ 	.word	0x000000ff
        /*05f8*/ 	.word	0x00000070
        /*05fc*/ 	.short	0x010a
        /*05fe*/ 	.byte	0x07
	.zero		1


	//   ....[79]....
        /*0600*/ 	.word	0x00004940
        /*0604*/ 	.word	0x000000ff
        /*0608*/ 	.word	0x00000050
        /*060c*/ 	.short	0x010b
        /*060e*/ 	.byte	0x07
	.zero		1


	//   ....[80]....
        /*0610*/ 	.word	0x00004950
        /*0614*/ 	.word	0x000000ff
        /*0618*/ 	.word	0x00000000
        /*061c*/ 	.short	0x0101
        /*061e*/ 	.byte	0x08
	.zero		1


	//   ....[81]....
        /*0620*/ 	.word	0x00004970
        /*0624*/ 	.word	0x000000ff
        /*0628*/ 	.word	0x00000078
        /*062c*/ 	.short	0x010a
        /*062e*/ 	.byte	0x07
	.zero		1


	//   ....[82]....
        /*0630*/ 	.word	0x00004ad0
        /*0634*/ 	.word	0x000000ff
        /*0638*/ 	.word	0x00000058
        /*063c*/ 	.short	0x010b
        /*063e*/ 	.byte	0x07
	.zero		1


	//   ....[83]....
        /*0640*/ 	.word	0x00004ae0
        /*0644*/ 	.word	0x000000ff
        /*0648*/ 	.word	0x00000000
        /*064c*/ 	.short	0x0101
        /*064e*/ 	.byte	0x08
	.zero		1


	//   ....[84]....
        /*0650*/ 	.word	0x00004af0
        /*0654*/ 	.word	0x000000ff
        /*0658*/ 	.word	0x00000080
        /*065c*/ 	.short	0x010a
        /*065e*/ 	.byte	0x07
	.zero		1


	//   ....[85]....
        /*0660*/ 	.word	0x00004c90
        /*0664*/ 	.word	0x000000ff
        /*0668*/ 	.word	0x00000060
        /*066c*/ 	.short	0x010b
        /*066e*/ 	.byte	0x07
	.zero		1


	//   ....[86]....
        /*0670*/ 	.word	0x00004d00
        /*0674*/ 	.word	0x000000ff
        /*0678*/ 	.word	0x00000000
        /*067c*/ 	.short	0x0101
        /*067e*/ 	.byte	0x08
	.zero		1


	//   ....[87]....
        /*0680*/ 	.word	0x00004d30
        /*0684*/ 	.word	0x000000ff
        /*0688*/ 	.word	0x00000088
        /*068c*/ 	.short	0x010a
        /*068e*/ 	.byte	0x07
	.zero		1


	//   ....[88]....
        /*0690*/ 	.word	0x00004f40
        /*0694*/ 	.word	0x000000ff
        /*0698*/ 	.word	0x00000068
        /*069c*/ 	.short	0x010b
        /*069e*/ 	.byte	0x07
	.zero		1


	//   ....[89]....
        /*06a0*/ 	.word	0x00004f60
        /*06a4*/ 	.word	0x000000ff
        /*06a8*/ 	.word	0x00000000
        /*06ac*/ 	.short	0x0101
        /*06ae*/ 	.byte	0x0d
	.zero		1


	//   ....[90]....
        /*06b0*/ 	.word	0x00004f90
        /*06b4*/ 	.word	0x000000ff
        /*06b8*/ 	.word	0x00000070
        /*06bc*/ 	.short	0x010a
        /*06be*/ 	.byte	0x07
	.zero		1


	//   ....[91]....
        /*06c0*/ 	.word	0x00004fb0
        /*06c4*/ 	.word	0x000000ff
        /*06c8*/ 	.word	0x00000078
        /*06cc*/ 	.short	0x010a
        /*06ce*/ 	.byte	0x07
	.zero		1


	//   ....[92]....
        /*06d0*/ 	.word	0x00004fd0
        /*06d4*/ 	.word	0x000000ff
        /*06d8*/ 	.word	0x00000080
        /*06dc*/ 	.short	0x010a
        /*06de*/ 	.byte	0x07
	.zero		1


	//   ....[93]....
        /*06e0*/ 	.word	0x00005010
        /*06e4*/ 	.word	0x00000000
        /*06e8*/ 	.word	0x00000088
        /*06ec*/ 	.short	0x010a
        /*06ee*/ 	.byte	0xff
	.zero		1


	//   ....[94]....
        /*06f0*/ 	.word	0x000052c0
        /*06f4*/ 	.word	0x00000000
        /*06f8*/ 	.word	0x000000a0
        /*06fc*/ 	.short	0x010a
        /*06fe*/ 	.byte	0xff
	.zero		1


	//   ....[95]....
        /*0700*/ 	.word	0x00005380
        /*0704*/ 	.word	0x00000000
        /*0708*/ 	.word	0x00000000
        /*070c*/ 	.short	0x0101
        /*070e*/ 	.byte	0xff
	.zero		1


	//   ....[96]....
        /*0710*/ 	.word	0x00005f20
        /*0714*/ 	.word	0x000000ff
        /*0718*/ 	.word	0x00000050
        /*071c*/ 	.short	0x010a
        /*071e*/ 	.byte	0x04
	.zero		1


	//   ....[97]....
        /*0720*/ 	.word	0x00005f60
        /*0724*/ 	.word	0x00000005
        /*0728*/ 	.word	0x000000c0
        /*072c*/ 	.short	0x010a
        /*072e*/ 	.byte	0xff
	.zero		1


	//   ....[98]....
        /*0730*/ 	.word	0x00006160
        /*0734*/ 	.word	0x00000003
        /*0738*/ 	.word	0x00000050
        /*073c*/ 	.short	0x010a
        /*073e*/ 	.byte	0xff
	.zero		1


	//   ....[99]....
        /*0740*/ 	.word	0x00006370
        /*0744*/ 	.word	0x000000c9
        /*0748*/ 	.word	0x000000c0
        /*074c*/ 	.short	0x010a
        /*074e*/ 	.byte	0xff
	.zero		1


	//   ....[100]....
        /*0750*/ 	.word	0x0000c3a0
        /*0754*/ 	.word	0x000000c9
        /*0758*/ 	.word	0x00000000
        /*075c*/ 	.short	0x0101
        /*075e*/ 	.byte	0xff
	.zero		1


	//   ....[101]....
        /*0760*/ 	.word	0x0000dc70
        /*0764*/ 	.word	0x00000000
        /*0768*/ 	.word	0x00000000
        /*076c*/ 	.short	0x0101
        /*076e*/ 	.byte	0xff
	.zero		1


	//   ....[102]....
        /*0770*/ 	.word	0x0000dcf0
        /*0774*/ 	.word	0x00000003
        /*0778*/ 	.word	0x00000050
        /*077c*/ 	.short	0x010a
        /*077e*/ 	.byte	0xff
	.zero		1


	//   ....[103]....
        /*0780*/ 	.word	0x0000df50
        /*0784*/ 	.word	0x00000000
        /*0788*/ 	.word	0x00000000
        /*078c*/ 	.short	0x0101
        /*078e*/ 	.byte	0xff
	.zero		1


	//   ....[104]....
        /*0790*/ 	.word	0x0000df70
        /*0794*/ 	.word	0x00000003
        /*0798*/ 	.word	0x000000f0
        /*079c*/ 	.short	0x010a
        /*079e*/ 	.byte	0xff
	.zero		1


	//   ....[105]....
        /*07a0*/ 	.word	0x0000dfd0
        /*07a4*/ 	.word	0x00000002
        /*07a8*/ 	.word	0x00000028
        /*07ac*/ 	.short	0x010a
        /*07ae*/ 	.byte	0xff
	.zero		1


	//   ....[106]....
        /*07b0*/ 	.word	0x0000e030
        /*07b4*/ 	.word	0x00000002
        /*07b8*/ 	.word	0x00000028
        /*07bc*/ 	.short	0x010a
        /*07be*/ 	.byte	0xff
	.zero		1


	//   ....[107]....
        /*07c0*/ 	.word	0x0000e080
        /*07c4*/ 	.word	0x00000002
        /*07c8*/ 	.word	0x000000a0
        /*07cc*/ 	.short	0x010a
        /*07ce*/ 	.byte	0xff
	.zero		1


	//   ....[108]....
        /*07d0*/ 	.word	0x0000e0e0
        /*07d4*/ 	.word	0x00000000
        /*07d8*/ 	.word	0x00000000
        /*07dc*/ 	.short	0x010a
        /*07de*/ 	.byte	0xff
	.zero		1


	//   ....[109]....
        /*07e0*/ 	.word	0x0000e140
        /*07e4*/ 	.word	0x00000000
        /*07e8*/ 	.word	0x00000000
        /*07ec*/ 	.short	0x010a
        /*07ee*/ 	.byte	0xff
	.zero		1


	//   ....[110]....
        /*07f0*/ 	.word	0x0000e1a0
        /*07f4*/ 	.word	0x00000000
        /*07f8*/ 	.word	0x00000000
        /*07fc*/ 	.short	0x010a
        /*07fe*/ 	.byte	0xff
	.zero		1


	//   ....[111]....
        /*0800*/ 	.word	0x0000e200
        /*0804*/ 	.word	0x00000000
        /*0808*/ 	.word	0x00000000
        /*080c*/ 	.short	0x010a
        /*080e*/ 	.byte	0xff
	.zero		1


	//   ....[112]....
        /*0810*/ 	.word	0x0000e250
        /*0814*/ 	.word	0x00000000
        /*0818*/ 	.word	0x000000e0
        /*081c*/ 	.short	0x010a
        /*081e*/ 	.byte	0xff
	.zero		1


	//   ....[113]....
        /*0820*/ 	.word	0x0000e2b0
        /*0824*/ 	.word	0x00000000
        /*0828*/ 	.word	0x000000b0
        /*082c*/ 	.short	0x010a
        /*082e*/ 	.byte	0xff
	.zero		1


	//   ....[114]....
        /*0830*/ 	.word	0x0000e300
        /*0834*/ 	.word	0x00000000
        /*0838*/ 	.word	0x000000a0
        /*083c*/ 	.short	0x010a
        /*083e*/ 	.byte	0xff
	.zero		1


	//   ....[115]....
        /*0840*/ 	.word	0x0000e360
        /*0844*/ 	.word	0x00000000
        /*0848*/ 	.word	0x000000b0
        /*084c*/ 	.short	0x010a
        /*084e*/ 	.byte	0xff
	.zero		1


	//   ....[116]....
        /*0850*/ 	.word	0x0000e3c0
        /*0854*/ 	.word	0x00000004
        /*0858*/ 	.word	0x00000008
        /*085c*/ 	.short	0x010a
        /*085e*/ 	.byte	0xff
	.zero		1


	//   ....[117]....
        /*0860*/ 	.word	0x0000e4a0
        /*0864*/ 	.word	0x00000002
        /*0868*/ 	.word	0x00000008
        /*086c*/ 	.short	0x010a
        /*086e*/ 	.byte	0xff
	.zero		1


	//   ....[118]....
        /*0870*/ 	.word	0x0000e4f0
        /*0874*/ 	.word	0x00000000
        /*0878*/ 	.word	0x000000a0
        /*087c*/ 	.short	0x010a
        /*087e*/ 	.byte	0xff
	.zero		1


	//   ....[119]....
        /*0880*/ 	.word	0x0000e550
        /*0884*/ 	.word	0x00000000
        /*0888*/ 	.word	0x000000d0
        /*088c*/ 	.short	0x010a
        /*088e*/ 	.byte	0xff
	.zero		1


	//   ....[120]....
        /*0890*/ 	.word	0x0000e5b0
        /*0894*/ 	.word	0x00000000
        /*0898*/ 	.word	0x00000000
        /*089c*/ 	.short	0x010a
        /*089e*/ 	.byte	0xff
	.zero		1


	//   ....[121]....
        /*08a0*/ 	.word	0x0000e610
        /*08a4*/ 	.word	0x00000000
        /*08a8*/ 	.word	0x00000000
        /*08ac*/ 	.short	0x010a
        /*08ae*/ 	.byte	0xff
	.zero		1


	//   ....[122]....
        /*08b0*/ 	.word	0x0000e670
        /*08b4*/ 	.word	0x00000000
        /*08b8*/ 	.word	0x00000100
        /*08bc*/ 	.short	0x010a
        /*08be*/ 	.byte	0xff
	.zero		1


	//   ....[123]....
        /*08c0*/ 	.word	0x0000e6c0
        /*08c4*/ 	.word	0x00000000
        /*08c8*/ 	.word	0x000000a0
        /*08cc*/ 	.short	0x010a
        /*08ce*/ 	.byte	0xff
	.zero		1


	//   ....[124]....
        /*08d0*/ 	.word	0x0000e720
        /*08d4*/ 	.word	0x00000000
        /*08d8*/ 	.word	0x00000098
        /*08dc*/ 	.short	0x010a
        /*08de*/ 	.byte	0xff
	.zero		1


	//   ....[125]....
        /*08e0*/ 	.word	0x0000e780
        /*08e4*/ 	.word	0x00000003
        /*08e8*/ 	.word	0x00000070
        /*08ec*/ 	.short	0x010a
        /*08ee*/ 	.byte	0xff
	.zero		1


	//   ....[126]....
        /*08f0*/ 	.word	0x0000e7e0
        /*08f4*/ 	.word	0x00000003
        /*08f8*/ 	.word	0x00000078
        /*08fc*/ 	.short	0x010a
        /*08fe*/ 	.byte	0xff
	.zero		1


	//   ....[127]....
        /*0900*/ 	.word	0x0000e840
        /*0904*/ 	.word	0x00000003
        /*0908*/ 	.word	0x00000080
        /*090c*/ 	.short	0x010a
        /*090e*/ 	.byte	0xff
	.zero		1


	//   ....[128]....
        /*0910*/ 	.word	0x0000e8a0
        /*0914*/ 	.word	0x00000003
        /*0918*/ 	.word	0x00000088
        /*091c*/ 	.short	0x010a
        /*091e*/ 	.byte	0xff
	.zero		1


	//   ....[129]....
        /*0920*/ 	.word	0x0000e900
        /*0924*/ 	.word	0x00000000
        /*0928*/ 	.word	0x00000070
        /*092c*/ 	.short	0x010a
        /*092e*/ 	.byte	0xff
	.zero		1


	//   ....[130]....
        /*0930*/ 	.word	0x0000e960
        /*0934*/ 	.word	0x00000000
        /*0938*/ 	.word	0x00000078
        /*093c*/ 	.short	0x010a
        /*093e*/ 	.byte	0xff
	.zero		1


	//   ....[131]....
        /*0940*/ 	.word	0x0000e9c0
        /*0944*/ 	.word	0x00000000
        /*0948*/ 	.word	0x00000080
        /*094c*/ 	.short	0x010a
        /*094e*/ 	.byte	0xff
	.zero		1


	//   ....[132]....
        /*0950*/ 	.word	0x0000ea10
        /*0954*/ 	.word	0x00000000
        /*0958*/ 	.word	0x000000a0
        /*095c*/ 	.short	0x010a
        /*095e*/ 	.byte	0xff
	.zero		1


	//   ....[133]....
        /*0960*/ 	.word	0x0000ea60
        /*0964*/ 	.word	0x00000003
        /*0968*/ 	.word	0x00000050
        /*096c*/ 	.short	0x010a
        /*096e*/ 	.byte	0xff
	.zero		1


	//   ....[134]....
        /*0970*/ 	.word	0x0000eab0
        /*0974*/ 	.word	0x000000c9
        /*0978*/ 	.word	0x000000c0
        /*097c*/ 	.short	0x010a
        /*097e*/ 	.byte	0xff
	.zero		1


	//----- nvinfo : EIATTR_NUM_MBARRIERS
	.align		4
.L_47:
        /*0980*/ 	.byte	0x03, 0x38
        /*0982*/ 	.short	0x0021


	//----- nvinfo : EIATTR_EXIT_INSTR_OFFSETS
	.align		4
        /*0984*/ 	.byte	0x04, 0x1c
        /*0986*/ 	.short	(.L_49 - .L_48)


	//   ....[0]....
.L_48:
        /*0988*/ 	.word	0x00002820


	//   ....[1]....
        /*098c*/ 	.word	0x00002d20


	//   ....[2]....
        /*0990*/ 	.word	0x00002d80


	//   ....[3]....
        /*0994*/ 	.word	0x00003fe0


	//   ....[4]....
        /*0998*/ 	.word	0x00005040


	//   ....[5]....
        /*099c*/ 	.word	0x00005080


	//   ....[6]....
        /*09a0*/ 	.word	0x0000de30


	//   ....[7]....
        /*09a4*/ 	.word	0x0000deb0


	//   ....[8]....
        /*09a8*/ 	.word	0x0000dee0


	//   ....[9]....
        /*09ac*/ 	.word	0x0000df60


	//----- nvinfo : EIATTR_MAX_THREADS
	.align		4
.L_49:
        /*09b0*/ 	.byte	0x04, 0x05
        /*09b2*/ 	.short	(.L_51 - .L_50)
.L_50:
        /*09b4*/ 	.word	0x00000100
        /*09b8*/ 	.word	0x00000001
        /*09bc*/ 	.word	0x00000001


	//----- nvinfo : EIATTR_CRS_STACK_SIZE
	.align		4
.L_51:
        /*09c0*/ 	.byte	0x04, 0x1e
        /*09c2*/ 	.short	(.L_53 - .L_52)
.L_52:
        /*09c4*/ 	.word	0x00000000


	//----- nvinfo : EIATTR_CBANK_PARAM_SIZE
	.align		4
.L_53:
        /*09c8*/ 	.byte	0x03, 0x19
        /*09ca*/ 	.short	0x0800


	//----- nvinfo : EIATTR_PARAM_CBANK
	.align		4
        /*09cc*/ 	.byte	0x04, 0x0a
        /*09ce*/ 	.short	(.L_55 - .L_54)
	.align		4
.L_54:
        /*09d0*/ 	.word	index@(.nv.constant0._ZN7cutlass13device_kernelINS_4gemm6kernel13GemmUniversalIN4cute5tupleIJiiiiEEENS1_10collective13CollectiveMmaINS1_35MainloopSm100TmaUmmaWarpSpecializedILi5ELi2ELi2ENS5_IJNS4_1CILi2EEENSA_ILi1EEESC_EEEEENS5_IJNSA_ILi256EEESF_NSA_ILi64EEEEEENS_10bfloat16_tENS5_IJlSC_lEEESI_SJ_NS4_8TiledMMAINS4_8MMA_AtomIJNS4_26SM100_MMA_F16BF16_2x1SM_SSISI_SI_fLi256ELi256ELNS4_4UMMA5MajorE0ELSO_0ELNSN_7ScaleInE0ELSP_0EEEEEENS4_6LayoutINS5_IJSC_SC_SC_EEENS5_IJNSA_ILi0EEESU_SU_EEEEENS5_IJNS4_10UnderscoreESX_SX_EEEEENS4_18SM100_TMA_2SM_LOADENS4_14ComposedLayoutINS4_7SwizzleILi3ELi4ELi3EEENS4_18smem_ptr_flag_bitsILi16EEENSS_INS5_IJNSA_ILi8EEESG_EEENS5_IJSG_SC_EEEEEEEvNS4_8identityES10_S1A_vS1B_EENS_8epilogue10collective18CollectiveEpilogueINS1D_23Sm100TmaWarpSpecializedILi4ELi2ELi64ELb1ELb0EEEJNS5_IJNSA_ILi128EEESF_SG_EEENS5_IJNSS_IS1I_SC_EENSS_ISG_SC_EEEEESI_SJ_SI_SJ_NS1D_6fusion15FusionCallbacksIS1H_NS1N_13LinCombEltActINS1D_6thread4GELUESI_fSI_fLNS_15FloatRoundStyleE2EEES1J_S1M_JEEENS4_5SM1004TMEM4LOAD26SM100_TMEM_LOAD_32dp32b64xENS4_13SM90_TMA_LOADES1A_NS4_39AutoVectorizingCopyWithAssumedAlignmentILi128EEENS4_14SM90_TMA_STOREES1A_S21_S21_EEEvvEEEEvNT_6ParamsE)
        /*09d4*/ 	.short	0x0380
        /*09d6*/ 	.short	0x0800


	//----- nvinfo : EIATTR_SW_WAR
	.align		4
.L_55:
        /*09d8*/ 	.byte	0x04, 0x36
        /*09da*/ 	.short	(.L_57 - .L_56)
.L_56:
        /*09dc*/ 	.word	0x00000008
.L_57:


//--------------------- .nv.callgraph             --------------------------
	.section	.nv.callgraph,"",@"SHT_CUDA_CALLGRAPH"
	.align	4
	.sectionentsize	8
	.align		4
        /*0000*/ 	.word	0x00000000
	.align		4
        /*0004*/ 	.word	0xffffffff
	.align		4
        /*0008*/ 	.word	index@(_ZN7cutlass13device_kernelINS_4gemm6kernel13GemmUniversalIN4cute5tupleIJiiiiEEENS1_10collective13CollectiveMmaINS1_35MainloopSm100TmaUmmaWarpSpecializedILi5ELi2ELi2ENS5_IJNS4_1CILi2EEENSA_ILi1EEESC_EEEEENS5_IJNSA_ILi256EEESF_NSA_ILi64EEEEEENS_10bfloat16_tENS5_IJlSC_lEEESI_SJ_NS4_8TiledMMAINS4_8MMA_AtomIJNS4_26SM100_MMA_F16BF16_2x1SM_SSISI_SI_fLi256ELi256ELNS4_4UMMA5MajorE0ELSO_0ELNSN_7ScaleInE0ELSP_0EEEEEENS4_6LayoutINS5_IJSC_SC_SC_EEENS5_IJNSA_ILi0EEESU_SU_EEEEENS5_IJNS4_10UnderscoreESX_SX_EEEEENS4_18SM100_TMA_2SM_LOADENS4_14ComposedLayoutINS4_7SwizzleILi3ELi4ELi3EEENS4_18smem_ptr_flag_bitsILi16EEENSS_INS5_IJNSA_ILi8EEESG_EEENS5_IJSG_SC_EEEEEEEvNS4_8identityES10_S1A_vS1B_EENS_8epilogue10collective18CollectiveEpilogueINS1D_23Sm100TmaWarpSpecializedILi4ELi2ELi64ELb1ELb0EEEJNS5_IJNSA_ILi128EEESF_SG_EEENS5_IJNSS_IS1I_SC_EENSS_ISG_SC_EEEEESI_SJ_SI_SJ_NS1D_6fusion15FusionCallbacksIS1H_NS1N_13LinCombEltActINS1D_6thread4GELUESI_fSI_fLNS_15FloatRoundStyleE2EEES1J_S1M_JEEENS4_5SM1004TMEM4LOAD26SM100_TMEM_LOAD_32dp32b64xENS4_13SM90_TMA_LOADES1A_NS4_39AutoVectorizingCopyWithAssumedAlignmentILi128EEENS4_14SM90_TMA_STOREES1A_S21_S21_EEEvvEEEEvNT_6ParamsE)
	.align		4
        /*000c*/ 	.word	index@(__assertfail)
	.align		4
        /*0010*/ 	.word	0x00000000
	.align		4
        /*0014*/ 	.word	0xfffffffe
	.align		4
        /*0018*/ 	.word	0x00000000
	.align		4
        /*001c*/ 	.word	0xfffffffd
	.align		4
        /*0020*/ 	.word	0x00000000
	.align		4
        /*0024*/ 	.word	0xfffffffc


//--------------------- .nv.constant4             --------------------------
	.section	.nv.constant4,"a",@progbits
	.align	8
	.align		8
.nv.constant4:
        /*0000*/ 	.dword	__assertfail
	.align		8
        /*0008*/ 	.dword	__unnamed_1
	.align		8
        /*0010*/ 	.dword	__unnamed_2
	.align		8
        /*0018*/ 	.dword	_ZN39_INTERNAL_0928c763_4_k_cu_6d14d44b_30734cuda3std3__45__cpo5beginE
	.align		8
        /*0020*/ 	.dword	_ZN39_INTERNAL_0928c763_4_k_cu_6d14d44b_30734cuda3std3__45__cpo3endE
	.align		8
        /*0028*/ 	.dword	_ZN39_INTERNAL_0928c763_4_k_cu_6d14d44b_30734cuda3std3__45__cpo6cbeginE
	.align		8
        /*0030*/ 	.dword	_ZN39_INTERNAL_0928c763_4_k_cu_6d14d44b_30734cuda3std3__45__cpo4cendE
	.align		8
        /*0038*/ 	.dword	_ZN39_INTERNAL_0928c763_4_k_cu_6d14d44b_30734cuda3std3__441_GLOBAL__N__0928c763_4_k_cu_6d14d44b_30736ignoreE
	.align		8
        /*0040*/ 	.dword	_ZN39_INTERNAL_0928c763_4_k_cu_6d14d44b_30734cuda3std3__419piecewise_constructE
	.align		8
        /*0048*/ 	.dword	_ZN39_INTERNAL_0928c763_4_k_cu_6d14d44b_30734cuda3std3__48in_placeE
	.align		8
        /*0050*/ 	.dword	_ZN39_INTERNAL_0928c763_4_k_cu_6d14d44b_30734cuda3std6ranges3__45__cpo4swapE
	.align		8
        /*0058*/ 	.dword	_ZN39_INTERNAL_0928c763_4_k_cu_6d14d44b_30734cuda3std6ranges3__45__cpo9iter_moveE
	.align		8
        /*0060*/ 	.dword	_ZN39_INTERNAL_0928c763_4_k_cu_6d14d44b_30734cute7productE
	.align		8
        /*0068*/ 	.dword	_ZN39_INTERNAL_0928c763_4_k_cu_6d14d44b_30734cute1_E
	.align		8
        /*0070*/ 	.dword	$str$25
	.align		8
        /*0078*/ 	.dword	$str$26
	.align		8
        /*0080*/ 	.dword	$str$27
	.align		8
        /*0088*/ 	.dword	$str$28


//--------------------- .text._ZN7cutlass13device_kernelINS_4gemm6kernel13GemmUniversalIN4cute5tupleIJiiiiEEENS1_10collective13CollectiveMmaINS1_35MainloopSm100TmaUmmaWarpSpecializedILi5ELi2ELi2ENS5_IJNS4_1CILi2EEENSA_ILi1EEESC_EEEEENS5_IJNSA_ILi256EEESF_NSA_ILi64EEEEEENS_10bfloat16_tENS5_IJlSC_lEEESI_SJ_NS4_8TiledMMAINS4_8MMA_AtomIJNS4_26SM100_MMA_F16BF16_2x1SM_SSISI_SI_fLi256ELi256ELNS4_4UMMA5MajorE0ELSO_0ELNSN_7ScaleInE0ELSP_0EEEEEENS4_6LayoutINS5_IJSC_SC_SC_EEENS5_IJNSA_ILi0EEESU_SU_EEEEENS5_IJNS4_10UnderscoreESX_SX_EEEEENS4_18SM100_TMA_2SM_LOADENS4_14ComposedLayoutINS4_7SwizzleILi3ELi4ELi3EEENS4_18smem_ptr_flag_bitsILi16EEENSS_INS5_IJNSA_ILi8EEESG_EEENS5_IJSG_SC_EEEEEEEvNS4_8identityES10_S1A_vS1B_EENS_8epilogue10collective18CollectiveEpilogueINS1D_23Sm100TmaWarpSpecializedILi4ELi2ELi64ELb1ELb0EEEJNS5_IJNSA_ILi128EEESF_SG_EEENS5_IJNSS_IS1I_SC_EENSS_ISG_SC_EEEEESI_SJ_SI_SJ_NS1D_6fusion15FusionCallbacksIS1H_NS1N_13LinCombEltActINS1D_6thread4GELUESI_fSI_fLNS_15FloatRoundStyleE2EEES1J_S1M_JEEENS4_5SM1004TMEM4LOAD26SM100_TMEM_LOAD_32dp32b64xENS4_13SM90_TMA_LOADES1A_NS4_39AutoVectorizingCopyWithAssumedAlignmentILi128EEENS4_14SM90_TMA_STOREES1A_S21_S21_EEEvvEEEEvNT_6ParamsE --------------------------
	.section	.text._ZN7cutlass13device_kernelINS_4gemm6kernel13GemmUniversalIN4cute5tupleIJiiiiEEENS1_10collective13CollectiveMmaINS1_35MainloopSm100TmaUmmaWarpSpecializedILi5ELi2ELi2ENS5_IJNS4_1CILi2EEENSA_ILi1EEESC_EEEEENS5_IJNSA_ILi256EEESF_NSA_ILi64EEEEEENS_10bfloat16_tENS5_IJlSC_lEEESI_SJ_NS4_8TiledMMAINS4_8MMA_AtomIJNS4_26SM100_MMA_F16BF16_2x1SM_SSISI_SI_fLi256ELi256ELNS4_4UMMA5MajorE0ELSO_0ELNSN_7ScaleInE0ELSP_0EEEEEENS4_6LayoutINS5_IJSC_SC_SC_EEENS5_IJNSA_ILi0EEESU_SU_EEEEENS5_IJNS4_10UnderscoreESX_SX_EEEEENS4_18SM100_TMA_2SM_LOADENS4_14ComposedLayoutINS4_7SwizzleILi3ELi4ELi3EEENS4_18smem_ptr_flag_bitsILi16EEENSS_INS5_IJNSA_ILi8EEESG_EEENS5_IJSG_SC_EEEEEEEvNS4_8identityES10_S1A_vS1B_EENS_8epilogue10collective18CollectiveEpilogueINS1D_23Sm100TmaWarpSpecializedILi4ELi2ELi64ELb1ELb0EEEJNS5_IJNSA_ILi128EEESF_SG_EEENS5_IJNSS_IS1I_SC_EENSS_ISG_SC_EEEEESI_SJ_SI_SJ_NS1D_6fusion15FusionCallbacksIS1H_NS1N_13LinCombEltActINS1D_6thread4GELUESI_fSI_fLNS_15FloatRoundStyleE2EEES1J_S1M_JEEENS4_5SM1004TMEM4LOAD26SM100_TMEM_LOAD_32dp32b64xENS4_13SM90_TMA_LOADES1A_NS4_39AutoVectorizingCopyWithAssumedAlignmentILi128EEENS4_14SM90_TMA_STOREES1A_S21_S21_EEEvvEEEEvNT_6ParamsE,"ax",@progbits
	.align	128
.text._ZN7cutlass13device_kernelINS_4gemm6kernel13GemmUniversalIN4cute5tupleIJiiiiEEENS1_10collective13CollectiveMmaINS1_35MainloopSm100TmaUmmaWarpSpecializedILi5ELi2ELi2ENS5_IJNS4_1CILi2EEENSA_ILi1EEESC_EEEEENS5_IJNSA_ILi256EEESF_NSA_ILi64EEEEEENS_10bfloat16_tENS5_IJlSC_lEEESI_SJ_NS4_8TiledMMAINS4_8MMA_AtomIJNS4_26SM100_MMA_F16BF16_2x1SM_SSISI_SI_fLi256ELi256ELNS4_4UMMA5MajorE0ELSO_0ELNSN_7ScaleInE0ELSP_0EEEEEENS4_6LayoutINS5_IJSC_SC_SC_EEENS5_IJNSA_ILi0EEESU_SU_EEEEENS5_IJNS4_10UnderscoreESX_SX_EEEEENS4_18SM100_TMA_2SM_LOADENS4_14ComposedLayoutINS4_7SwizzleILi3ELi4ELi3EEENS4_18smem_ptr_flag_bitsILi16EEENSS_INS5_IJNSA_ILi8EEESG_EEENS5_IJSG_SC_EEEEEEEvNS4_8identityES10_S1A_vS1B_EENS_8epilogue10collective18CollectiveEpilogueINS1D_23Sm100TmaWarpSpecializedILi4ELi2ELi64ELb1ELb0EEEJNS5_IJNSA_ILi128EEESF_SG_EEENS5_IJNSS_IS1I_SC_EENSS_ISG_SC_EEEEESI_SJ_SI_SJ_NS1D_6fusion15FusionCallbacksIS1H_NS1N_13LinCombEltActINS1D_6thread4GELUESI_fSI_fLNS_15FloatRoundStyleE2EEES1J_S1M_JEEENS4_5SM1004TMEM4LOAD26SM100_TMEM_LOAD_32dp32b64xENS4_13SM90_TMA_LOADES1A_NS4_39AutoVectorizingCopyWithAssumedAlignmentILi128EEENS4_14SM90_TMA_STOREES1A_S21_S21_EEEvvEEEEvNT_6ParamsE:
        .type           _ZN7cutlass13device_kernelINS_4gemm6kernel13GemmUniversalIN4cute5tupleIJiiiiEEENS1_10collective13CollectiveMmaINS1_35MainloopSm100TmaUmmaWarpSpecializedILi5ELi2ELi2ENS5_IJNS4_1CILi2EEENSA_ILi1EEESC_EEEEENS5_IJNSA_ILi256EEESF_NSA_ILi64EEEEEENS_10bfloat16_tENS5_IJlSC_lEEESI_SJ_NS4_8TiledMMAINS4_8MMA_AtomIJNS4_26SM100_MMA_F16BF16_2x1SM_SSISI_SI_fLi256ELi256ELNS4_4UMMA5MajorE0ELSO_0ELNSN_7ScaleInE0ELSP_0EEEEEENS4_6LayoutINS5_IJSC_SC_SC_EEENS5_IJNSA_ILi0EEESU_SU_EEEEENS5_IJNS4_10UnderscoreESX_SX_EEEEENS4_18SM100_TMA_2SM_LOADENS4_14ComposedLayoutINS4_7SwizzleILi3ELi4ELi3EEENS4_18smem_ptr_flag_bitsILi16EEENSS_INS5_IJNSA_ILi8EEESG_EEENS5_IJSG_SC_EEEEEEEvNS4_8identityES10_S1A_vS1B_EENS_8epilogue10collective18CollectiveEpilogueINS1D_23Sm100TmaWarpSpecializedILi4ELi2ELi64ELb1ELb0EEEJNS5_IJNSA_ILi128EEESF_SG_EEENS5_IJNSS_IS1I_SC_EENSS_ISG_SC_EEEEESI_SJ_SI_SJ_NS1D_6fusion15FusionCallbacksIS1H_NS1N_13LinCombEltActINS1D_6thread4GELUESI_fSI_fLNS_15FloatRoundStyleE2EEES1J_S1M_JEEENS4_5SM1004TMEM4LOAD26SM100_TMEM_LOAD_32dp32b64xENS4_13SM90_TMA_LOADES1A_NS4_39AutoVectorizingCopyWithAssumedAlignmentILi128EEENS4_14SM90_TMA_STOREES1A_S21_S21_EEEvvEEEEvNT_6ParamsE,@function
        .size           _ZN7cutlass13device_kernelINS_4gemm6kernel13GemmUniversalIN4cute5tupleIJiiiiEEENS1_10collective13CollectiveMmaINS1_35MainloopSm100TmaUmmaWarpSpecializedILi5ELi2ELi2ENS5_IJNS4_1CILi2EEENSA_ILi1EEESC_EEEEENS5_IJNSA_ILi256EEESF_NSA_ILi64EEEEEENS_10bfloat16_tENS5_IJlSC_lEEESI_SJ_NS4_8TiledMMAINS4_8MMA_AtomIJNS4_26SM100_MMA_F16BF16_2x1SM_SSISI_SI_fLi256ELi256ELNS4_4UMMA5MajorE0ELSO_0ELNSN_7ScaleInE0ELSP_0EEEEEENS4_6LayoutINS5_IJSC_SC_SC_EEENS5_IJNSA_ILi0EEESU_SU_EEEEENS5_IJNS4_10UnderscoreESX_SX_EEEEENS4_18SM100_TMA_2SM_LOADENS4_14ComposedLayoutINS4_7SwizzleILi3ELi4ELi3EEENS4_18smem_ptr_flag_bitsILi16EEENSS_INS5_IJNSA_ILi8EEESG_EEENS5_IJSG_SC_EEEEEEEvNS4_8identityES10_S1A_vS1B_EENS_8epilogue10collective18CollectiveEpilogueINS1D_23Sm100TmaWarpSpecializedILi4ELi2ELi64ELb1ELb0EEEJNS5_IJNSA_ILi128EEESF_SG_EEENS5_IJNSS_IS1I_SC_EENSS_ISG_SC_EEEEESI_SJ_SI_SJ_NS1D_6fusion15FusionCallbacksIS1H_NS1N_13LinCombEltActINS1D_6thread4GELUESI_fSI_fLNS_15FloatRoundStyleE2EEES1J_S1M_JEEENS4_5SM1004TMEM4LOAD26SM100_TMEM_LOAD_32dp32b64xENS4_13SM90_TMA_LOADES1A_NS4_39AutoVectorizingCopyWithAssumedAlignmentILi128EEENS4_14SM90_TMA_STOREES1A_S21_S21_EEEvvEEEEvNT_6ParamsE,(.L_x_178 - _ZN7cutlass13device_kernelINS_4gemm6kernel13GemmUniversalIN4cute5tupleIJiiiiEEENS1_10collective13CollectiveMmaINS1_35MainloopSm100TmaUmmaWarpSpecializedILi5ELi2ELi2ENS5_IJNS4_1CILi2EEENSA_ILi1EEESC_EEEEENS5_IJNSA_ILi256EEESF_NSA_ILi64EEEEEENS_10bfloat16_tENS5_IJlSC_lEEESI_SJ_NS4_8TiledMMAINS4_8MMA_AtomIJNS4_26SM100_MMA_F16BF16_2x1SM_SSISI_SI_fLi256ELi256ELNS4_4UMMA5MajorE0ELSO_0ELNSN_7ScaleInE0ELSP_0EEEEEENS4_6LayoutINS5_IJSC_SC_SC_EEENS5_IJNSA_ILi0EEESU_SU_EEEEENS5_IJNS4_10UnderscoreESX_SX_EEEEENS4_18SM100_TMA_2SM_LOADENS4_14ComposedLayoutINS4_7SwizzleILi3ELi4ELi3EEENS4_18smem_ptr_flag_bitsILi16EEENSS_INS5_IJNSA_ILi8EEESG_EEENS5_IJSG_SC_EEEEEEEvNS4_8identityES10_S1A_vS1B_EENS_8epilogue10collective18CollectiveEpilogueINS1D_23Sm100TmaWarpSpecializedILi4ELi2ELi64ELb1ELb0EEEJNS5_IJNSA_ILi128EEESF_SG_EEENS5_IJNSS_IS1I_SC_EENSS_ISG_SC_EEEEESI_SJ_SI_SJ_NS1D_6fusion15FusionCallbacksIS1H_NS1N_13LinCombEltActINS1D_6thread4GELUESI_fSI_fLNS_15FloatRoundStyleE2EEES1J_S1M_JEEENS4_5SM1004TMEM4LOAD26SM100_TMEM_LOAD_32dp32b64xENS4_13SM90_TMA_LOADES1A_NS4_39AutoVectorizingCopyWithAssumedAlignmentILi128EEENS4_14SM90_TMA_STOREES1A_S21_S21_EEEvvEEEEvNT_6ParamsE)
        .other          _ZN7cutlass13device_kernelINS_4gemm6kernel13GemmUniversalIN4cute5tupleIJiiiiEEENS1_10collective13CollectiveMmaINS1_35MainloopSm100TmaUmmaWarpSpecializedILi5ELi2ELi2ENS5_IJNS4_1CILi2EEENSA_ILi1EEESC_EEEEENS5_IJNSA_ILi256EEESF_NSA_ILi64EEEEEENS_10bfloat16_tENS5_IJlSC_lEEESI_SJ_NS4_8TiledMMAINS4_8MMA_AtomIJNS4_26SM100_MMA_F16BF16_2x1SM_SSISI_SI_fLi256ELi256ELNS4_4UMMA5MajorE0ELSO_0ELNSN_7ScaleInE0ELSP_0EEEEEENS4_6LayoutINS5_IJSC_SC_SC_EEENS5_IJNSA_ILi0EEESU_SU_EEEEENS5_IJNS4_10UnderscoreESX_SX_EEEEENS4_18SM100_TMA_2SM_LOADENS4_14ComposedLayoutINS4_7SwizzleILi3ELi4ELi3EEENS4_18smem_ptr_flag_bitsILi16EEENSS_INS5_IJNSA_ILi8EEESG_EEENS5_IJSG_SC_EEEEEEEvNS4_8identityES10_S1A_vS1B_EENS_8epilogue10collective18CollectiveEpilogueINS1D_23Sm100TmaWarpSpecializedILi4ELi2ELi64ELb1ELb0EEEJNS5_IJNSA_ILi128EEESF_SG_EEENS5_IJNSS_IS1I_SC_EENSS_ISG_SC_EEEEESI_SJ_SI_SJ_NS1D_6fusion15FusionCallbacksIS1H_NS1N_13LinCombEltActINS1D_6thread4GELUESI_fSI_fLNS_15FloatRoundStyleE2EEES1J_S1M_JEEENS4_5SM1004TMEM4LOAD26SM100_TMEM_LOAD_32dp32b64xENS4_13SM90_TMA_LOADES1A_NS4_39AutoVectorizingCopyWithAssumedAlignmentILi128EEENS4_14SM90_TMA_STOREES1A_S21_S21_EEEvvEEEEvNT_6ParamsE,@"STO_CUDA_ENTRY STV_DEFAULT"
_ZN7cutlass13device_kernelINS_4gemm6kernel13GemmUniversalIN4cute5tupleIJiiiiEEENS1_10collective13CollectiveMmaINS1_35MainloopSm100TmaUmmaWarpSpecializedILi5ELi2ELi2ENS5_IJNS4_1CILi2EEENSA_ILi1EEESC_EEEEENS5_IJNSA_ILi256EEESF_NSA_ILi64EEEEEENS_10bfloat16_tENS5_IJlSC_lEEESI_SJ_NS4_8TiledMMAINS4_8MMA_AtomIJNS4_26SM100_MMA_F16BF16_2x1SM_SSISI_SI_fLi256ELi256ELNS4_4UMMA5MajorE0ELSO_0ELNSN_7ScaleInE0ELSP_0EEEEEENS4_6LayoutINS5_IJSC_SC_SC_EEENS5_IJNSA_ILi0EEESU_SU_EEEEENS5_IJNS4_10UnderscoreESX_SX_EEEEENS4_18SM100_TMA_2SM_LOADENS4_14ComposedLayoutINS4_7SwizzleILi3ELi4ELi3EEENS4_18smem_ptr_flag_bitsILi16EEENSS_INS5_IJNSA_ILi8EEESG_EEENS5_IJSG_SC_EEEEEEEvNS4_8identityES10_S1A_vS1B_EENS_8epilogue10collective18CollectiveEpilogueINS1D_23Sm100TmaWarpSpecializedILi4ELi2ELi64ELb1ELb0EEEJNS5_IJNSA_ILi128EEESF_SG_EEENS5_IJNSS_IS1I_SC_EENSS_ISG_SC_EEEEESI_SJ_SI_SJ_NS1D_6fusion15FusionCallbacksIS1H_NS1N_13LinCombEltActINS1D_6thread4GELUESI_fSI_fLNS_15FloatRoundStyleE2EEES1J_S1M_JEEENS4_5SM1004TMEM4LOAD26SM100_TMEM_LOAD_32dp32b64xENS4_13SM90_TMA_LOADES1A_NS4_39AutoVectorizingCopyWithAssumedAlignmentILi128EEENS4_14SM90_TMA_STOREES1A_S21_S21_EEEvvEEEEvNT_6ParamsE:
[----:B------:R-:W1:Y:S01]  /*0000*/  LDC R1, c[0x0][0x37c] ;  /* 0x0000df00ff017b82 */ /* 0x000e620000000800 */
[----:B------:R-:W2:Y:S01]  /*0010*/  S2R R196, SR_TID.X ;  /* 0x0000000000c47919 */ /* 0x000ea20000002100 */
[----:B------:R-:W3:Y:S06]  /*0020*/  LDCU.64 UR8, c[0x0][0x890] ;  /* 0x00011200ff0877ac */ /* 0x000eec0008000a00 */
[----:B------:R-:W4:Y:S01]  /*0030*/  S2UR UR37, SR_CgaCtaId ;  /* 0x00000000002579c3 */ /* 0x000f220000008800 */
[----:B------:R-:W-:Y:S02]  /*0040*/  PRMT R174, RZ, 0x7610, R174 ;  /* 0x00007610ffae7816 */ /* 0x000fe400000000ae */
[----:B------:R-:W-:Y:S01]  /*0050*/  ELECT P0, URZ, PT ;  /* 0x0000000000ff782f */ /* 0x000fe20003800000 */
[----:B------:R-:W1:Y:S01]  /*0060*/  LDCU.64 UR38, c[0x0][0x358] ;  /* 0x00006b00ff2677ac */ /* 0x000e620008000a00 */
[----:B---3--:R-:W-:-:S04]  /*0070*/  UISETP.NE.U32.AND UP2, UPT, UR8, URZ, UPT ;  /* 0x000000ff0800728c */ /* 0x008fc8000bf45070 */
[----:B------:R-:W-:Y:S02]  /*0080*/  UISETP.NE.AND.EX UP2, UPT, UR9, URZ, UPT, UP2 ;  /* 0x000000ff0900728c */ /* 0x000fe4000bf45320 */
[----:B----4-:R-:W-:Y:S02]  /*0090*/  ULOP3.LUT UR5, UR37, 0x1, URZ, 0xc0, !UPT ;  /* 0x0000000125057892 */ /* 0x010fe4000f8ec0ff */
[----:B------:R-:W-:Y:S01]  /*00a0*/  ULOP3.LUT UR4, UR37, 0x1, URZ, 0x3c, !UPT ;  /* 0x0000000125047892 */ /* 0x000fe2000f8e3cff */
[----:B--2---:R-:W-:-:S05]  /*00b0*/  SHF.R.U32.HI R197, RZ, 0x5, R196 ;  /* 0x00000005ffc57819 */ /* 0x004fca00000116c4 */
[----:B------:R-:W2:Y:S02]  /*00c0*/  SHFL.IDX PT, R0, R197, RZ, 0x1f ;  /* 0x00001fffc5007589 */ /* 0x000ea400000e0000 */
[----:B--2---:R-:W-:Y:S01]  /*00d0*/  R2UR UR10, R0 ;  /* 0x00000000000a72ca */ /* 0x004fe200000e0000 */
[----:B-1----:R-:W-:Y:S05]  /*00e0*/  BRA.U UP2, `(.L_x_0) ;  /* 0x00000001022c7547 */ /* 0x002fea000b800000 */
[----:B------:R-:W1:Y:S02]  /*00f0*/  LDCU.64 UR6, c[0x0][0x888] ;  /* 0x00011100ff0677ac */ /* 0x000e640008000a00 */
[----:B-1----:R-:W-:-:S04]  /*0100*/  UISETP.NE.U32.AND UP0, UPT, UR6, URZ, UPT ;  /* 0x000000ff0600728c */ /* 0x002fc8000bf05070 */
[----:B------:R-:W-:-:S09]  /*0110*/  UISETP.NE.AND.EX UP0, UPT, UR7, URZ, UPT, UP0 ;  /* 0x000000ff0700728c */ /* 0x000fd2000bf05300 */
[----:B------:R-:W-:Y:S05]  /*0120*/  BRA.U !UP0, `(.L_x_1) ;  /* 0x0000000108107547 */ /* 0x000fea000b800000 */
[----:B------:R-:W1:Y:S02]  /*0130*/  LDC.64 R138, c[0x0][0x888] ;  /* 0x00022200ff8a7b82 */ /* 0x000e640000000a00 */
[----:B-1----:R1:W5:Y:S01]  /*0140*/  LDG.E R138, desc[UR38][R138.64] ;  /* 0x000000268a8a7981 */ /* 0x002362000c1e1900 */
[----:B------:R-:W-:Y:S01]  /*0150*/  HFMA2 R174, -RZ, RZ, 0, 5.9604644775390625e-08 ;  /* 0x00000001ffae7431 */ /* 0x000fe200000001ff */
[----:B------:R-:W-:Y:S05]  /*0160*/  BRA `(.L_x_0) ;  /* 0x00000000000c7947 */ /* 0x000fea0003800000 */
.L_x_1:
[----:B------:R-:W1:Y:S01]  /*0170*/  LDCU UR6, c[0x0][0x880] ;  /* 0x00011000ff0677ac */ /* 0x000e620008000800 */
[----:B------:R-:W-:Y:S01]  /*0180*/  HFMA2 R174, -RZ, RZ, 0, 5.9604644775390625e-08 ;  /* 0x00000001ffae7431 */ /* 0x000fe200000001ff */
[----:B-1----:R-:W-:-:S07]  /*0190*/  MOV R138, UR6 ;  /* 0x00000006008a7c02 */ /* 0x002fce0008000f00 */
.L_x_0:
[----:B------:R-:W2:Y:S02]  /*01a0*/  LDCU.64 UR6, c[0x0][0x8b0] ;  /* 0x00011600ff0677ac */ /* 0x000ea40008000a00 */
[----:B--2---:R-:W-:-:S04]  /*01b0*/  UISETP.NE.U32.AND UP0, UPT, UR6, URZ, UPT ;  /* 0x000000ff0600728c */ /* 0x004fc8000bf05070 */
[----:B------:R-:W-:-:S09]  /*01c0*/  UISETP.NE.AND.EX UP0, UPT, UR7, URZ, UPT, UP0 ;  /* 0x000000ff0700728c */ /* 0x000fd2000bf05300 */
[----:B------:R-:W-:Y:S05]  /*01d0*/  BRA.U UP0, `(.L_x_2) ;  /* 0x0000000100247547 */ /* 0x000fea000b800000 */
[----:B------:R-:W2:Y:S02]  /*01e0*/  LDCU.64 UR6, c[0x0][0x8a8] ;  /* 0x00011500ff0677ac */ /* 0x000ea40008000a00 */
[----:B--2---:R-:W-:-:S04]  /*01f0*/  UISETP.NE.U32.AND UP0, UPT, UR6, URZ, UPT ;  /* 0x000000ff0600728c */ /* 0x004fc8000bf05070 */
[----:B------:R-:W-:-:S09]  /*0200*/  UISETP.NE.AND.EX UP0, UPT, UR7, URZ, UPT, UP0 ;  /* 0x000000ff0700728c */ /* 0x000fd2000bf05300 */
[----:B------:R-:W-:Y:S05]  /*0210*/  BRA.U !UP0, `(.L_x_3) ;  /* 0x00000001080c7547 */ /* 0x000fea000b800000 */
[----:B------:R-:W2:Y:S02]  /*0220*/  LDC.64 R2, c[0x0][0x8a8] ;  /* 0x00022a00ff027b82 */ /* 0x000ea40000000a00 */
[----:B--2---:R2:W5:Y:S01]  /*0230*/  LDG.E R127, desc[UR38][R2.64] ;  /* 0x00000026027f7981 */ /* 0x004562000c1e1900 */
[----:B------:R-:W-:Y:S05]  /*0240*/  BRA `(.L_x_2) ;  /* 0x0000000000087947 */ /* 0x000fea0003800000 */
.L_x_3:
[----:B------:R-:W2:Y:S02]  /*0250*/  LDCU UR6, c[0x0][0x8a0] ;  /* 0x00011400ff0677ac */ /* 0x000ea40008000800 */
[----:B--2---:R-:W-:Y:S02]  /*0260*/  MOV R127, UR6 ;  /* 0x00000006007f7c02 */ /* 0x004fe40008000f00 */
.L_x_2:
[----:B------:R-:W-:Y:S01]  /*0270*/  IMAD.U32 R0, RZ, RZ, UR10 ;  /* 0x0000000aff007e24 */ /* 0x000fe2000f8e00ff */
[----:B------:R-:W-:Y:S04]  /*0280*/  BSSY.RECONVERGENT B0, `(.L_x_4) ;  /* 0x000000c000007945 */ /* 0x000fe80003800200 */
[C---:B------:R-:W-:Y:S02]  /*0290*/  ISETP.NE.OR P2, PT, R0.reuse, 0x1, !P0 ;  /* 0x000000010000780c */ /* 0x040fe40004745670 */
[----:B------:R-:W-:-:S11]  /*02a0*/  ISETP.NE.OR P1, PT, R0, 0x3, !P0 ;  /* 0x000000030000780c */ /* 0x000fd60004725670 */
[----:B------:R-:W-:Y:S05]  /*02b0*/  @P2 BRA `(.L_x_5) ;  /* 0x0000000000202947 */ /* 0x000fea0003800000 */
[----:B------:R-:W3:Y:S02]  /*02c0*/  LDCU.64 UR6, c[0x0][0x348] ;  /* 0x00006900ff0677ac */ /* 0x000ee40008000a00 */
[----:B---3--:R-:W-:Y:S02]  /*02d0*/  UIADD3 UR12, UP1, UPT, UR6, 0x80, URZ ;  /* 0x00000080060c7890 */ /* 0x008fe4000ff3e0ff */
[----:B------:R-:W-:Y:S02]  /*02e0*/  UIADD3 UR6, UP0, UPT, UR6, 0x180, URZ ;  /* 0x0000018006067890 */ /* 0x000fe4000ff1e0ff */
[----:B------:R-:W-:Y:S02]  /*02f0*/  UIADD3.X UR13, UPT, UPT, URZ, UR7, URZ, UP1, !UPT ;  /* 0x00000007ff0d7290 */ /* 0x000fe40008ffe4ff */
[----:B------:R-:W-:-:S07]  /*0300*/  UIADD3.X UR7, UPT, UPT, URZ, UR7, URZ, UP0, !UPT ;  /* 0x00000007ff077290 */ /* 0x000fce00087fe4ff */
[----:B------:R3:W-:Y:S02]  /*0310*/  UTMACCTL.PF [UR12] ;  /* 0x000000000c0079b9 */ /* 0x0007e40008040000 */
[----:B------:R3:W-:Y:S02]  /*0320*/  UTMACCTL.PF [UR6] ;  /* 0x00000000060079b9 */ /* 0x0007e40008040000 */
[----:B---3--:R-:W-:Y:S01]  /*0330*/  NOP ;  /* 0x0000000000007918 */ /* 0x008fe20000000000 */
.L_x_5:
[----:B------:R-:W-:Y:S05]  /*0340*/  BSYNC.RECONVERGENT B0 ;  /* 0x0000000000007941 */ /* 0x000fea0003800200 */
.L_x_4:
[----:B------:R-:W-:Y:S04]  /*0350*/  BSSY.RECONVERGENT B0, `(.L_x_6) ;  /* 0x000000a000007945 */ /* 0x000fe80003800200 */
        /* <DEDUP_REMOVED lines=9> */
.L_x_7:
[----:B------:R-:W-:Y:S05]  /*03f0*/  BSYNC.RECONVERGENT B0 ;  /* 0x0000000000007941 */ /* 0x000fea0003800200 */
.L_x_6:
[----:B------:R-:W3:Y:S01]  /*0400*/  LDCU.64 UR6, c[0x0][0x888] ;  /* 0x00011100ff0677ac */ /* 0x000ee20008000a00 */
[----:B------:R-:W-:Y:S02]  /*0410*/  UISETP.EQ.U32.AND UP1, UPT, UR8, URZ, UPT ;  /* 0x000000ff0800728c */ /* 0x000fe4000bf22070 */
[----:B------:R-:W-:Y:S02]  /*0420*/  UPLOP3.LUT UP5, UPT, UPT, UPT, UPT, 0x40, 0x4 ;  /* 0x000000000004789c */ /* 0x000fe40003fae870 */
[----:B---3--:R-:W-:-:S04]  /*0430*/  UISETP.NE.U32.AND UP0, UPT, UR6, URZ, UPT ;  /* 0x000000ff0600728c */ /* 0x008fc8000bf05070 */
[----:B------:R-:W-:-:S04]  /*0440*/  UISETP.NE.AND.EX UP0, UPT, UR7, URZ, UPT, UP0 ;  /* 0x000000ff0700728c */ /* 0x000fc8000bf05300 */
[----:B------:R-:W-:-:S04]  /*0450*/  UISETP.EQ.OR.EX UP3, UPT, UR9, URZ, !UP0, UP1 ;  /* 0x000000ff0900728c */ /* 0x000fc8000c762710 */
[----:B------:R-:W-:-:S05]  /*0460*/  UP2UR UR45, UPR, URZ, 0x8 ;  /* 0x00000008ff2d7883 */ /* 0x000fca0008000000 */
[----:B------:R-:W-:Y:S07]  /*0470*/  BRA.U !UP3, `(.L_x_8) ;  /* 0x000000010b147547 */ /* 0x000fee000b800000 */
[----:B------:R-:W-:Y:S01]  /*0480*/  PLOP3.LUT P2, PT, PT, PT, UP2, 0x80, 0x8 ;  /* 0x000000000008781c */ /* 0x000fe20003f4f028 */
[----:B------:R-:W-:-:S12]  /*0490*/  UPLOP3.LUT UP5, UPT, UPT, UPT, UP0, 0x40, 0x4 ;  /* 0x000000000004789c */ /* 0x000fd80003fae800 */
[----:B-----5:R-:W-:-:S13]  /*04a0*/  @!P2 FSETP.EQ.AND P1, PT, R138, RZ, PT ;  /* 0x000000ff8a00a20b */ /* 0x020fda0003f22000 */
[----:B------:R-:W-:Y:S01]  /*04b0*/  @!P2 VOTEU.ANY UP1, P1 ;  /* 0x0000000000ffa886 */ /* 0x000fe20000820100 */
[----:B------:R-:W-:-:S11]  /*04c0*/  @!UP2 UPLOP3.LUT UP5, UPT, UPT, UPT, UP1, 0x80, 0x8 ;  /* 0x000000000008a89c */ /* 0x000fd60003faf010 */
.L_x_8:
[----:B------:R-:W3:Y:S01]  /*04d0*/  SHFL.IDX PT, R0, R197, RZ, 0x1f ;  /* 0x00001fffc5007589 */ /* 0x000ee200000e0000 */
[----:B------:R-:W-:-:S04]  /*04e0*/  UISETP.NE.AND UP1, UPT, UR10, 0x2, UPT ;  /* 0x000000020a00788c */ /* 0x000fc8000bf25270 */
[----:B------:R-:W-:Y:S02]  /*04f0*/  UISETP.EQ.AND UP2, UPT, UR5, URZ, !UP1 ;  /* 0x000000ff0500728c */ /* 0x000fe4000cf42270 */
[----:B------:R-:W-:-:S04]  /*0500*/  USEL UR6, URZ, 0x1, UP1 ;  /* 0x00000001ff067887 */ /* 0x000fc80008800000 */
[----:B------:R-:W-:Y:S02]  /*0510*/  PLOP3.LUT P5, PT, P0, PT, UP2, 0x80, 0x8 ;  /* 0x000000000008781c */ /* 0x000fe400007af028 */
[----:B---3--:R-:W-:-:S13]  /*0520*/  ISETP.NE.AND P1, PT, R0, RZ, PT ;  /* 0x000000ff0000720c */ /* 0x008fda0003f25270 */
[----:B------:R-:W-:Y:S05]  /*0530*/  @P1 BRA `(.L_x_9) ;  /* 0x00000000004c1947 */ /* 0x000fea0003800000 */
[----:B------:R-:W-:Y:S01]  /*0540*/  UMOV UR8, 0x400 ;  /* 0x0000040000087882 */ /* 0x000fe20000000000 */
[----:B------:R-:W-:Y:S01]  /*0550*/  UMOV UR7, 0x1 ;  /* 0x0000000100077882 */ /* 0x000fe20000000000 */
[----:B------:R-:W-:Y:S02]  /*0560*/  ULEA UR8, UR37, UR8, 0x18 ;  /* 0x0000000825087291 */ /* 0x000fe4000f8ec0ff */
[----:B------:R-:W-:-:S04]  /*0570*/  UIADD3 UR12, UPT, UPT, -UR7, 0x100000, URZ ;  /* 0x00100000070c7890 */ /* 0x000fc8000fffe1ff */
[----:B------:R-:W-:Y:S02]  /*0580*/  USHF.L.U32 UR13, UR12, 0xb, URZ ;  /* 0x0000000b0c0d7899 */ /* 0x000fe400080006ff */
[----:B------:R-:W-:Y:S01]  /*0590*/  USHF.L.U32 UR12, UR12, 0x1, URZ ;  /* 0x000000010c0c7899 */ /* 0x000fe200080006ff */
[----:B------:R-:W-:Y:S01]  /*05a0*/  ELECT P1, URZ, PT ;  /* 0x0000000000ff782f */ /* 0x000fe20003820000 */
[----:B------:R-:W3:Y:S10]  /*05b0*/  FENCE.VIEW.ASYNC.S ;  /* 0x00000000000073c6 */ /* 0x000ef40000000000 */
[----:B---3--:R3:W4:Y:S01]  /*05c0*/  SYNCS.EXCH.64 URZ, [UR8], UR12 ;  /* 0x0000000c08ff75b2 */ /* 0x0087220008000100 */
[----:B------:R3:W1:Y:S01]  /*05d0*/  SYNCS.EXCH.64 URZ, [UR8+0x28], UR12 ;  /* 0x0000280c08ff75b2 */ /* 0x0006620008000100 */
        /* <DEDUP_REMOVED lines=8> */
[----:B------:R-:W-:Y:S01]  /*0660*/  NOP ;  /* 0x0000000000007918 */ /* 0x000fe20000000000 */
.L_x_9:
[----:B------:R-:W2:Y:S01]  /*0670*/  SHFL.IDX PT, R0, R197, RZ, 0x1f ;  /* 0x00001fffc5007589 */ /* 0x000ea200000e0000 */
[----:B------:R-:W-:Y:S01]  /*0680*/  NOP ;  /* 0x0000000000007918 */ /* 0x000fe20000000000 */
[----:B--2---:R-:W-:-:S13]  /*0690*/  ISETP.NE.AND P1, PT, R0, 0x1, PT ;  /* 0x000000010000780c */ /* 0x004fda0003f25270 */
[----:B------:R-:W-:Y:S05]  /*06a0*/  @P1 BRA `(.L_x_10) ;  /* 0x0000000000541947 */ /* 0x000fea0003800000 */
[----:B------:R-:W-:Y:S01]  /*06b0*/  UMOV UR9, 0x400 ;  /* 0x0000040000097882 */ /* 0x000fe20000000000 */
[----:B---3--:R-:W-:Y:S01]  /*06c0*/  UMOV UR8, 0x20 ;  /* 0x0000002000087882 */ /* 0x008fe20000000000 */
[----:B------:R-:W-:Y:S01]  /*06d0*/  UMOV UR7, 0x80 ;  /* 0x0000008000077882 */ /* 0x000fe20000000000 */
[----:B------:R-:W-:Y:S02]  /*06e0*/  ULEA UR9, UR37, UR9, 0x18 ;  /* 0x0000000925097291 */ /* 0x000fe4000f8ec0ff */
[----:B------:R-:W-:-:S04]  /*06f0*/  UIADD3 UR12, UPT, UPT, -UR8, 0x100000, URZ ;  /* 0x00100000080c7890 */ /* 0x000fc8000fffe1ff */
[----:B------:R-:W-:Y:S02]  /*0700*/  USHF.L.U32 UR13, UR12, 0xb, URZ ;  /* 0x0000000b0c0d7899 */ /* 0x000fe400080006ff */
[----:B------:R-:W-:Y:S02]  /*0710*/  USHF.L.U32 UR12, UR12, 0x1, URZ ;  /* 0x000000010c0c7899 */ /* 0x000fe400080006ff */
[----:B------:R-:W-:-:S04]  /*0720*/  UIADD3 UR14, UPT, UPT, -UR7, 0x100000, URZ ;  /* 0x00100000070e7890 */ /* 0x000fc8000fffe1ff */
[----:B------:R-:W-:Y:S02]  /*0730*/  USHF.L.U32 UR15, UR14, 0xb, URZ ;  /* 0x0000000b0e0f7899 */ /* 0x000fe400080006ff */
[----:B------:R-:W-:Y:S01]  /*0740*/  USHF.L.U32 UR14, UR14, 0x1, URZ ;  /* 0x000000010e0e7899 */ /* 0x000fe200080006ff */
[----:B------:R-:W-:Y:S01]  /*0750*/  ELECT P1, URZ, PT ;  /* 0x0000000000ff782f */ /* 0x000fe20003820000 */
[----:B------:R-:W2:Y:S02]  /*0760*/  FENCE.VIEW.ASYNC.S ;  /* 0x00000000000073c6 */ /* 0x000ea40000000000 */
[----:B--2---:R2:W3:Y:S08]  /*0770*/  SYNCS.EXCH.64 URZ, [UR9+0x50], UR12 ;  /* 0x0000500c09ff75b2 */ /* 0x0044f00008000100 */
        /* <DEDUP_REMOVED lines=8> */
.L_x_10:
[----:B------:R-:W4:Y:S01]  /*0800*/  SHFL.IDX PT, R0, R197, RZ, 0x1f ;  /* 0x00001fffc5007589 */ /* 0x000f2200000e0000 */
[----:B------:R-:W-:Y:S01]  /*0810*/  NOP ;  /* 0x0000000000007918 */ /* 0x000fe20000000000 */
[----:B----4-:R-:W-:-:S13]  /*0820*/  ISETP.NE.AND P1, PT, R0, 0x3, PT ;  /* 0x000000030000780c */ /* 0x010fda0003f25270 */
[----:B------:R-:W-:Y:S05]  /*0830*/  @P1 BRA `(.L_x_11) ;  /* 0x00000000002c1947 */ /* 0x000fea0003800000 */
[----:B---3--:R-:W-:Y:S01]  /*0840*/  UMOV UR8, 0x400 ;  /* 0x0000040000087882 */ /* 0x008fe20000000000 */
[----:B------:R-:W-:Y:S01]  /*0850*/  UMOV UR7, 0x20 ;  /* 0x0000002000077882 */ /* 0x000fe20000000000 */
[----:B------:R-:W-:Y:S02]  /*0860*/  ULEA UR8, UR37, UR8, 0x18 ;  /* 0x0000000825087291 */ /* 0x000fe4000f8ec0ff */
[----:B--2---:R-:W-:-:S04]  /*0870*/  UIADD3 UR12, UPT, UPT, -UR7, 0x100000, URZ ;  /* 0x00100000070c7890 */ /* 0x004fc8000fffe1ff */
[----:B------:R-:W-:Y:S02]  /*0880*/  USHF.L.U32 UR13, UR12, 0xb, URZ ;  /* 0x0000000b0c0d7899 */ /* 0x000fe400080006ff */
[----:B------:R-:W-:Y:S01]  /*0890*/  USHF.L.U32 UR12, UR12, 0x1, URZ ;  /* 0x000000010c0c7899 */ /* 0x000fe200080006ff */
[----:B------:R-:W-:Y:S01]  /*08a0*/  ELECT P1, URZ, PT ;  /* 0x0000000000ff782f */ /* 0x000fe20003820000 */
[----:B------:R-:W2:Y:S10]  /*08b0*/  FENCE.VIEW.ASYNC.S ;  /* 0x00000000000073c6 */ /* 0x000eb40000000000 */
[----:B--2---:R4:W2:Y:S01]  /*08c0*/  SYNCS.EXCH.64 URZ, [UR8+0x90], UR12 ;  /* 0x0000900c08ff75b2 */ /* 0x0048a20008000100 */
[----:B------:R4:W3:Y:S02]  /*08d0*/  SYNCS.EXCH.64 URZ, [UR8+0x98], UR12 ;  /* 0x0000980c08ff75b2 */ /* 0x0008e40008000100 */
[----:B----4-:R-:W-:Y:S01]  /*08e0*/  NOP ;  /* 0x0000000000007918 */ /* 0x010fe20000000000 */
.L_x_11:
[----:B------:R-:W4:Y:S01]  /*08f0*/  SHFL.IDX PT, R0, R197, RZ, 0x1f ;  /* 0x00001fffc5007589 */ /* 0x000f2200000e0000 */
[----:B------:R-:W-:Y:S01]  /*0900*/  NOP ;  /* 0x0000000000007918 */ /* 0x000fe20000000000 */
[----:B----4-:R-:W-:-:S13]  /*0910*/  ISETP.NE.AND P1, PT, R0, 0x4, PT ;  /* 0x000000040000780c */ /* 0x010fda0003f25270 */
[----:B------:R-:W-:Y:S05]  /*0920*/  @P1 BRA `(.L_x_12) ;  /* 0x0000000000481947 */ /* 0x000fea0003800000 */
[----:B--2---:R-:W-:Y:S01]  /*0930*/  UMOV UR9, 0x1a0 ;  /* 0x000001a000097882 */ /* 0x004fe20000000000 */
[----:B---3--:R-:W-:Y:S01]  /*0940*/  UMOV UR8, 0x400 ;  /* 0x0000040000087882 */ /* 0x008fe20000000000 */
[----:B------:R-:W-:Y:S01]  /*0950*/  USEL UR9, UR9, 0x1e0, UP5 ;  /* 0x000001e009097887 */ /* 0x000fe2000a800000 */
        /* <DEDUP_REMOVED lines=10> */
[----:B--2---:R4:W2:Y:S08]  /*0a00*/  SYNCS.EXCH.64 URZ, [UR8+0xa0], UR12 ;  /* 0x0000a00c08ff75b2 */ /* 0x0048b00008000100 */
[----:B------:R4:W3:Y:S01]  /*0a10*/  SYNCS.EXCH.64 URZ, [UR8+0xb0], UR14 ;  /* 0x0000b00e08ff75b2 */ /* 0x0008e20008000100 */
[----:B------:R4:W1:Y:S01]  /*0a20*/  SYNCS.EXCH.64 URZ, [UR8+0xa8], UR12 ;  /* 0x0000a80c08ff75b2 */ /* 0x0008620008000100 */
[----:B------:R4:W1:Y:S02]  /*0a30*/  SYNCS.EXCH.64 URZ, [UR8+0xb8], UR14 ;  /* 0x0000b80e08ff75b2 */ /* 0x0008640008000100 */
[----:B----4-:R-:W-:Y:S01]  /*0a40*/  NOP ;  /* 0x0000000000007918 */ /* 0x010fe20000000000 */
.L_x_12:
[----:B------:R-:W4:Y:S01]  /*0a50*/  SHFL.IDX PT, R0, R197, RZ, 0x1f ;  /* 0x00001fffc5007589 */ /* 0x000f2200000e0000 */
[----:B------:R-:W-:Y:S01]  /*0a60*/  NOP ;  /* 0x0000000000007918 */ /* 0x000fe20000000000 */
[----:B----4-:R-:W-:-:S13]  /*0a70*/  ISETP.NE.AND P1, PT, R0, 0x5, PT ;  /* 0x000000050000780c */ /* 0x010fda0003f25270 */
[----:B------:R-:W-:Y:S05]  /*0a80*/  @P1 BRA `(.L_x_13) ;  /* 0x0000000000441947 */ /* 0x000fea0003800000 */
[----:B--2---:R-:W-:Y:S01]  /*0a90*/  UMOV UR9, 0x400 ;  /* 0x0000040000097882 */ /* 0x004fe20000000000 */
        /* <DEDUP_REMOVED lines=16> */
.L_x_13:
[----:B------:R-:W4:Y:S01]  /*0ba0*/  SHFL.IDX PT, R0, R197, RZ, 0x1f ;  /* 0x00001fffc5007589 */ /* 0x000f2200000e0000 */
[----:B------:R-:W-:Y:S01]  /*0bb0*/  ISETP.NE.OR P0, PT, RZ, UR10, !P0 ;  /* 0x0000000aff007c0c */ /* 0x000fe2000c705670 */
        /* <DEDUP_REMOVED lines=12> */
[----:B------:R4:W3:Y:S01]  /*0c80*/  SYNCS.EXCH.64 URZ, [UR8+0xf0], UR12 ;  /* 0x0000f00c08ff75b2 */ /* 0x0008e20008000100 */
[----:B------:R4:W1:Y:S01]  /*0c90*/  SYNCS.EXCH.64 URZ, [UR8+0xe8], UR12 ;  /* 0x0000e80c08ff75b2 */ /* 0x0008620008000100 */
[----:B------:R4:W1:Y:S02]  /*0ca0*/  SYNCS.EXCH.64 URZ, [UR8+0xf8], UR12 ;  /* 0x0000f80c08ff75b2 */ /* 0x0008640008000100 */
[----:B----4-:R-:W-:Y:S01]  /*0cb0*/  NOP ;  /* 0x0000000000007918 */ /* 0x010fe20000000000 */
.L_x_14:
[----:B------:R-:W-:Y:S01]  /*0cc0*/  VOTEU.ALL UP1, P0 ;  /* 0x0000000000ff7886 */ /* 0x000fe20000020000 */
[----:B---3--:R-:W3:Y:S01]  /*0cd0*/  LDCU UR8, c[0x0][0x36c] ;  /* 0x00006d80ff0877ac */ /* 0x008ee20008000800 */
[----:B------:R-:W-:Y:S01]  /*0ce0*/  NOP ;  /* 0x0000000000007918 */ /* 0x000fe20000000000 */
[----:B------:R-:W-:Y:S01]  /*0cf0*/  LOP3.LUT R10, R196, 0x1f, RZ, 0xc0, !PT ;  /* 0x0000001fc40a7812 */ /* 0x000fe200078ec0ff */
[----:B--2---:R-:W-:Y:S01]  /*0d00*/  UMOV UR12, 0x20 ;  /* 0x00000020000c7882 */ /* 0x004fe20000000000 */
[----:B------:R-:W-:Y:S01]  /*0d10*/  @!UP1 UMOV UR7, 0x400 ;  /* 0x0000040000079882 */ /* 0x000fe20000000000 */
[----:B------:R-:W-:-:S04]  /*0d20*/  @!UP1 UIADD3 UR12, UPT, UPT, -UR12, 0x100000, URZ ;  /* 0x001000000c0c9890 */ /* 0x000fc8000fffe1ff */
[----:B------:R-:W-:Y:S02]  /*0d30*/  @!UP1 USHF.L.U32 UR13, UR12, 0xb, URZ ;  /* 0x0000000b0c0d9899 */ /* 0x000fe400080006ff */
[----:B------:R-:W-:Y:S02]  /*0d40*/  @!UP1 USHF.L.U32 UR12, UR12, 0x1, URZ ;  /* 0x000000010c0c9899 */ /* 0x000fe400080006ff */
[----:B------:R-:W-:Y:S01]  /*0d50*/  @!UP1 ULEA UR7, UR37, UR7, 0x18 ;  /* 0x0000000725079291 */ /* 0x000fe2000f8ec0ff */
[----:B------:R-:W-:Y:S01]  /*0d60*/  VOTEU.ALL UP1, P0 ;  /* 0x0000000000ff7886 */ /* 0x000fe20000020000 */
[----:B------:R-:W-:Y:S01]  /*0d70*/  UISETP.NE.AND UP4, UPT, UR10, URZ, UPT ;  /* 0x000000ff0a00728c */ /* 0x000fe2000bf85270 */
[----:B------:R-:W2:Y:S09]  /*0d80*/  FENCE.VIEW.ASYNC.S ;  /* 0x00000000000073c6 */ /* 0x000eb20000000000 */
[----:B--2---:R2:W4:Y:S01]  /*0d90*/  @!UP1 SYNCS.EXCH.64 URZ, [UR7+0x100], UR12 ;  /* 0x0001000c07ff95b2 */ /* 0x0045220008000100 */
[----:B---3--:R-:W-:-:S09]  /*0da0*/  UISETP.EQ.U32.AND UP1, UPT, UR8, 0x1, UPT ;  /* 0x000000010800788c */ /* 0x008fd2000bf22070 */
[----:B------:R-:W-:Y:S05]  /*0db0*/  BRA.U !UP1, `(.L_x_15) ;  /* 0x0000000109087547 */ /* 0x000fea000b800000 */
[----:B-1--4-:R-:W-:Y:S01]  /*0dc0*/  UCGABAR_ARV ;  /* 0x00000000000079c7 */ /* 0x012fe20008000000 */
[----:B------:R-:W-:Y:S05]  /*0dd0*/  BRA `(.L_x_16) ;  /* 0x0000000000047947 */ /* 0x000fea0003800000 */
.L_x_15:
[----:B-1--4-:R-:W-:Y:S01]  /*0de0*/  NOP ;  /* 0x0000000000007918 */ /* 0x012fe20000000000 */
.L_x_16:
[----:B------:R-:W1:Y:S01]  /*0df0*/  S2R R18, SR_CTAID.Y ;  /* 0x0000000000127919 */ /* 0x000e620000002600 */
[----:B------:R-:W-:-:S05]  /*0e00*/  CS2R.32 R173, SR_CgaSize ;  /* 0x0000000000ad7805 */ /* 0x000fca0000008a00 */
[----:B------:R-:W-:-:S05]  /*0e10*/  IMAD R173, R173, -0xa0, RZ ;  /* 0xffffff60adad7824 */ /* 0x000fca00078e02ff */
[----:B--2---:R-:W-:-:S14]  /*0e20*/  R2UR UR7, R173 ;  /* 0x00000000ad0772ca */ /* 0x004fdc00000e0000 */
[----:B------:R-:W2:Y:S01]  /*0e30*/  LDCU UR7, c[0x0][UR7+0x2b4] ;  /* 0x00005680070777ac */ /* 0x000ea20008000800 */
[----:B------:R-:W-:-:S05]  /*0e40*/  CS2R.32 R0, SR_CgaSize ;  /* 0x0000000000007805 */ /* 0x000fca0000008a00 */
[----:B------:R-:W-:-:S06]  /*0e50*/  IMAD R0, R0, -0xa0, RZ ;  /* 0xffffff6000007824 */ /* 0x000fcc00078e02ff */
[----:B------:R-:W3:Y:S01]  /*0e60*/  LDC R0, c[0x0][R0+0x2a4] ;  /* 0x0000a90000007b82 */ /* 0x000ee20000000800 */
[----:B------:R-:W-:Y:S01]  /*0e70*/  PRMT R8, RZ, 0x7610, R8 ;  /* 0x00007610ff087816 */ /* 0x000fe20000000008 */
[----:B------:R-:W4:Y:S01]  /*0e80*/  S2R R11, SR_CTAID.X ;  /* 0x00000000000b7919 */ /* 0x000f220000002500 */
[----:B------:R-:W-:-:S05]  /*0e90*/  CS2R.32 R173, SR_CgaSize ;  /* 0x0000000000ad7805 */ /* 0x000fca0000008a00 */
[----:B------:R-:W-:-:S05]  /*0ea0*/  IMAD R173, R173, -0xa0, RZ ;  /* 0xffffff60adad7824 */ /* 0x000fca00078e02ff */
[----:B------:R-:W-:-:S14]  /*0eb0*/  R2UR UR8, R173 ;  /* 0x00000000ad0872ca */ /* 0x000fdc00000e0000 */
[----:B------:R-:W3:Y:S01]  /*0ec0*/  LDCU UR8, c[0x0][UR8+0x2b0] ;  /* 0x00005600080877ac */ /* 0x000ee20008000800 */
[----:B------:R-:W-:Y:S01]  /*0ed0*/  UISETP.NE.AND UP2, UPT, UR10, 0x2, UPT ;  /* 0x000000020a00788c */ /* 0x000fe2000bf45270 */
[----:B------:R-:W2:Y:S01]  /*0ee0*/  LDC R9, c[0x0][0xb24] ;  /* 0x0002c900ff097b82 */ /* 0x000ea20000000800 */
[----:B------:R-:W-:-:S05]  /*0ef0*/  CS2R.32 R2, SR_CgaSize ;  /* 0x0000000000027805 */ /* 0x000fca0000008a00 */
[----:B------:R-:W-:-:S06]  /*0f00*/  IMAD R2, R2, -0xa0, RZ ;  /* 0xffffff6002027824 */ /* 0x000fcc00078e02ff */
[----:B------:R-:W3:Y:S08]  /*0f10*/  LDC R2, c[0x0][R2+0x2a0] ;  /* 0x0000a80002027b82 */ /* 0x000ef00000000800 */
[----:B------:R-:W3:Y:S01]  /*0f20*/  LDC R122, c[0x0][0xb24] ;  /* 0x0002c900ff7a7b82 */ /* 0x000ee20000000800 */
[----:B-1----:R-:W-:-:S07]  /*0f30*/  I2FP.F32.U32 R3, R18 ;  /* 0x0000001200037245 */ /* 0x002fce0000201000 */
[----:B------:R-:W1:Y:S01]  /*0f40*/  S2UR UR36, SR_CTAID.Z ;  /* 0x00000000002479c3 */ /* 0x000e620000002700 */
[----:B--2---:R-:W-:Y:S01]  /*0f50*/  ISETP.GE.AND P0, PT, R9, 0x1, PT ;  /* 0x000000010900780c */ /* 0x004fe20003f06270 */
[----:B----4-:R-:W-:Y:S01]  /*0f60*/  IMAD.MOV.U32 R19, RZ, RZ, R11 ;  /* 0x000000ffff137224 */ /* 0x010fe200078e000b */
[----:B------:R-:W-:Y:S01]  /*0f70*/  I2FP.F32.U32 R4, R11 ;  /* 0x0000000b00047245 */ /* 0x000fe20000201000 */
[----:B------:R-:W-:Y:S01]  /*0f80*/  FMUL R3, R3, UR7 ;  /* 0x0000000703037c20 */ /* 0x000fe20008400000 */
[----:B------:R-:W2:Y:S03]  /*0f90*/  LDCU UR7, c[0x0][0xb30] ;  /* 0x00016600ff0777ac */ /* 0x000ea60008000800 */
[----:B---3--:R-:W-:Y:S01]  /*0fa0*/  FMUL R4, R4, UR8 ;  /* 0x0000000804047c20 */ /* 0x008fe20008400000 */
[----:B------:R-:W3:Y:S08]  /*0fb0*/  F2I.U32.TRUNC.NTZ R173, R3 ;  /* 0x0000000300ad7305 */ /* 0x000ef0000020f000 */
[----:B------:R-:W4:Y:S01]  /*0fc0*/  F2I.U32.TRUNC.NTZ R172, R4 ;  /* 0x0000000400ac7305 */ /* 0x000f22000020f000 */
[----:B--2---:R-:W-:Y:S01]  /*0fd0*/  UISETP.NE.AND UP3, UPT, UR7, 0x1, UPT ;  /* 0x000000010700788c */ /* 0x004fe2000bf65270 */
[----:B---3--:R-:W-:-:S05]  /*0fe0*/  IADD3 R173, PT, PT, -R173, RZ, RZ ;  /* 0x000000ffadad7210 */ /* 0x008fca0007ffe1ff */
[----:B------:R-:W-:Y:S01]  /*0ff0*/  IMAD R173, R0, R173, R18 ;  /* 0x000000ad00ad7224 */ /* 0x000fe200078e0212 */
[----:B------:R-:W-:Y:S01]  /*1000*/  PRMT R0, RZ, 0x7610, R0 ;  /* 0x00007610ff007816 */ /* 0x000fe20000000000 */
[----:B----4-:R-:W-:-:S04]  /*1010*/  IMAD.MOV R172, RZ, RZ, -R172 ;  /* 0x000000ffffac7224 */ /* 0x010fc800078e0aac */
[----:B------:R-:W-:Y:S01]  /*1020*/  IMAD R172, R2, R172, R11 ;  /* 0x000000ac02ac7224 */ /* 0x000fe200078e020b */
[----:B-1----:R-:W-:Y:S06]  /*1030*/  BRA.U UP4, `(.L_x_17) ;  /* 0x0000000104247547 */ /* 0x002fec000b800000 */
[----:B------:R-:W-:Y:S01]  /*1040*/  ISETP.NE.AND P1, PT, R173, RZ, PT ;  /* 0x000000ffad00720c */ /* 0x000fe20003f25270 */
[----:B------:R-:W-:Y:S01]  /*1050*/  IMAD.MOV.U32 R0, RZ, RZ, 0x3 ;  /* 0x00000003ff007424 */ /* 0x000fe200078e00ff */
[C---:B------:R-:W-:Y:S02]  /*1060*/  LOP3.LUT R3, R172.reuse, 0xfffffffe, RZ, 0xc0, !PT ;  /* 0xfffffffeac037812 */ /* 0x040fe400078ec0ff */
[----:B------:R-:W-:Y:S02]  /*1070*/  ISETP.LT.U32.OR P1, PT, R172, 0x2, !P1 ;  /* 0x00000002ac00780c */ /* 0x000fe40004f21470 */
[----:B------:R-:W-:Y:S02]  /*1080*/  SHF.L.U32 R0, R0, R3, RZ ;  /* 0x0000000300007219 */ /* 0x000fe400000006ff */
[----:B------:R-:W-:Y:S02]  /*1090*/  SEL R5, RZ, 0x1, !P1 ;  /* 0x00000001ff057807 */ /* 0x000fe40004800000 */
[----:B------:R-:W-:-:S05]  /*10a0*/  SEL R2, RZ, 0x2, !P1 ;  /* 0x00000002ff027807 */ /* 0x000fca0004800000 */
[----:B------:R-:W-:-:S05]  /*10b0*/  IMAD.IADD R2, R5, 0x1, R2 ;  /* 0x0000000105027824 */ /* 0x000fca00078e0202 */
[----:B------:R-:W-:Y:S02]  /*10c0*/  PRMT R8, R2, 0x7610, R8 ;  /* 0x0000761002087816 */ /* 0x000fe40000000008 */
.L_x_17:
[----:B------:R-:W-:Y:S05]  /*10d0*/  @!P0 BRA `(.L_x_18) ;  /* 0x0000000000b88947 */ /* 0x000fea0003800000 */
[----:B------:R-:W1:Y:S01]  /*10e0*/  LDC.64 R4, c[0x0][0xb18] ;  /* 0x0002c600ff047b82 */ /* 0x000e620000000a00 */
[----:B------:R-:W-:-:S07]  /*10f0*/  ISETP.NE.AND P0, PT, R9, 0x1, PT ;  /* 0x000000010900780c */ /* 0x000fce0003f05270 */
[----:B------:R-:W2:Y:S08]  /*1100*/  LDC R14, c[0x0][0xb0c] ;  /* 0x0002c300ff0e7b82 */ /* 0x000eb00000000800 */
[----:B------:R-:W3:Y:S08]  /*1110*/  LDC R13, c[0x0][0x370] ;  /* 0x0000dc00ff0d7b82 */ /* 0x000ef00000000800 */
[----:B------:R-:W4:Y:S01]  /*1120*/  LDC R16, c[0x0][0x374] ;  /* 0x0000dd00ff107b82 */ /* 0x000f220000000800 */
[----:B-1----:R-:W-:-:S07]  /*1130*/  ISETP.NE.AND P1, PT, R4, 0x1, PT ;  /* 0x000000010400780c */ /* 0x002fce0003f25270 */
[----:B------:R-:W3:Y:S01]  /*1140*/  LDC.64 R6, c[0x0][0xb10] ;  /* 0x0002c400ff067b82 */ /* 0x000ee20000000a00 */
[----:B--2---:R-:W-:-:S07]  /*1150*/  ISETP.NE.AND P2, PT, R14, 0x1, PT ;  /* 0x000000010e00780c */ /* 0x004fce0003f45270 */
[----:B------:R-:W1:Y:S08]  /*1160*/  LDC R12, c[0x0][0xb20] ;  /* 0x0002c800ff0c7b82 */ /* 0x000e700000000800 */
[----:B------:R-:W2:Y:S01]  /*1170*/  LDC.64 R2, c[0x0][0xb28] ;  /* 0x0002ca00ff027b82 */ /* 0x000ea20000000a00 */
[----:B----4-:R-:W-:-:S04]  /*1180*/  IMAD.HI.U32 R15, R16, R5, RZ ;  /* 0x00000005100f7227 */ /* 0x010fc800078e00ff */
[----:B------:R-:W-:-:S04]  /*1190*/  IMAD.HI.U32 R5, R18, R5, RZ ;  /* 0x0000000512057227 */ /* 0x000fc800078e00ff */
[----:B---3--:R-:W-:-:S04]  /*11a0*/  IMAD.HI.U32 R20, R13, R6, RZ ;  /* 0x000000060d147227 */ /* 0x008fc800078e00ff */
[C---:B------:R-:W-:Y:S01]  /*11b0*/  IMAD.HI.U32 R22, R11.reuse, R6, RZ ;  /* 0x000000060b167227 */ /* 0x040fe200078e00ff */
[-C--:B------:R-:W-:Y:S02]  /*11c0*/  @P2 SHF.R.U32.HI R13, RZ, R7.reuse, R20 ;  /* 0x00000007ff0d2219 */ /* 0x080fe40000011614 */
[-C--:B-1----:R-:W-:Y:S02]  /*11d0*/  @P1 SHF.R.U32.HI R16, RZ, R12.reuse, R15 ;  /* 0x0000000cff101219 */ /* 0x082fe4000001160f */
[----:B------:R-:W-:Y:S02]  /*11e0*/  SHF.R.U32.HI R5, RZ, R12, R5 ;  /* 0x0000000cff057219 */ /* 0x000fe40000011605 */
[----:B------:R-:W-:Y:S02]  /*11f0*/  SHF.R.U32.HI R22, RZ, R7, R22 ;  /* 0x00000007ff167219 */ /* 0x000fe40000011616 */
[----:B------:R-:W-:Y:S01]  /*1200*/  SEL R5, R18, R5, !P1 ;  /* 0x0000000512057207 */ /* 0x000fe20004800000 */
[----:B--2---:R-:W-:Y:S01]  /*1210*/  IMAD.HI.U32 R20, R16, R2, RZ ;  /* 0x0000000210147227 */ /* 0x004fe200078e00ff */
[----:B------:R-:W-:-:S02]  /*1220*/  SEL R19, R11, R22, !P2 ;  /* 0x000000160b137207 */ /* 0x000fc40005000000 */
[----:B------:R-:W-:Y:S01]  /*1230*/  IADD3 R7, PT, PT, -R5, RZ, RZ ;  /* 0x000000ff05077210 */ /* 0x000fe20007ffe1ff */
[----:B------:R-:W-:Y:S01]  /*1240*/  IMAD.HI.U32 R6, R13, R2, RZ ;  /* 0x000000020d067227 */ /* 0x000fe200078e00ff */
[----:B------:R-:W-:-:S03]  /*1250*/  @P0 SHF.R.U32.HI R16, RZ, R3, R20 ;  /* 0x00000003ff100219 */ /* 0x000fc60000011614 */
[----:B------:R-:W-:Y:S01]  /*1260*/  IMAD R7, R4, R7, R18 ;  /* 0x0000000704077224 */ /* 0x000fe200078e0212 */
[----:B------:R-:W-:Y:S01]  /*1270*/  @P0 SHF.R.U32.HI R13, RZ, R3, R6 ;  /* 0x00000003ff0d0219 */ /* 0x000fe20000011606 */
[----:B------:R-:W-:-:S04]  /*1280*/  IMAD R16, R16, R9, RZ ;  /* 0x0000000910107224 */ /* 0x000fc800078e02ff */
[----:B------:R-:W-:Y:S01]  /*1290*/  IMAD R6, R13, R9, RZ ;  /* 0x000000090d067224 */ /* 0x000fe200078e02ff */
[----:B------:R-:W-:-:S04]  /*12a0*/  ISETP.GE.AND P1, PT, R5, R16, PT ;  /* 0x000000100500720c */ /* 0x000fc80003f26270 */
[----:B------:R-:W-:Y:S01]  /*12b0*/  ISETP.GE.OR P1, PT, R19, R6, P1 ;  /* 0x000000061300720c */ /* 0x000fe20000f26670 */
[----:B------:R-:W-:-:S05]  /*12c0*/  IMAD.HI.U32 R6, R5, R2, RZ ;  /* 0x0000000205067227 */ /* 0x000fca00078e00ff */
[----:B------:R-:W-:-:S04]  /*12d0*/  SHF.R.U32.HI R6, RZ, R3, R6 ;  /* 0x00000003ff067219 */ /* 0x000fc80000011606 */
[----:B------:R-:W-:-:S03]  /*12e0*/  SEL R6, R5, R6, !P0 ;  /* 0x0000000605067207 */ /* 0x000fc60004000000 */
[----:B------:R-:W-:Y:S01]  /*12f0*/  @!P1 IMAD.HI.U32 R12, R19, R2, RZ ;  /* 0x00000002130c9227 */ /* 0x000fe200078e00ff */
[----:B------:R-:W-:-:S04]  /*1300*/  IADD3 R2, PT, PT, -R6, RZ, RZ ;  /* 0x000000ff06027210 */ /* 0x000fc80007ffe1ff */
[----:B------:R-:W-:Y:S01]  /*1310*/  @!P1 SHF.R.U32.HI R12, RZ, R3, R12 ;  /* 0x00000003ff0c9219 */ /* 0x000fe2000001160c */
[----:B------:R-:W-:-:S03]  /*1320*/  IMAD R2, R9, R2, R5 ;  /* 0x0000000209027224 */ /* 0x000fc600078e0205 */
[----:B------:R-:W-:-:S05]  /*1330*/  @!P1 SEL R3, R19, R12, !P0 ;  /* 0x0000000c13039207 */ /* 0x000fca0004000000 */
[--C-:B------:R-:W-:Y:S02]  /*1340*/  @!P1 IMAD.IADD R6, R6, 0x1, -R3.reuse ;  /* 0x0000000106069824 */ /* 0x100fe400078e0a03 */
[----:B------:R-:W-:Y:S01]  /*1350*/  @!P1 IMAD R3, R2, R13, R3 ;  /* 0x0000000d02039224 */ /* 0x000fe200078e0203 */
[----:B------:R-:W-:Y:S01]  /*1360*/  IADD3 R2, PT, PT, -R19, RZ, RZ ;  /* 0x000000ff13027210 */ /* 0x000fe20007ffe1ff */
[----:B------:R-:W-:Y:S02]  /*1370*/  @!P1 IMAD R5, R6, R9, R19 ;  /* 0x0000000906059224 */ /* 0x000fe400078e0213 */
[----:B------:R-:W-:Y:S02]  /*1380*/  @!P1 IMAD.MOV.U32 R19, RZ, RZ, R3 ;  /* 0x000000ffff139224 */ /* 0x000fe400078e0003 */
[----:B------:R-:W-:Y:S02]  /*1390*/  IMAD R2, R14, R2, R11 ;  /* 0x000000020e027224 */ /* 0x000fe400078e020b */
[----:B------:R-:W-:-:S02]  /*13a0*/  IMAD R18, R5, R4, R7 ;  /* 0x0000000405127224 */ /* 0x000fc400078e0207 */
[----:B------:R-:W-:Y:S02]  /*13b0*/  IMAD R19, R19, R14, R2 ;  /* 0x0000000e13137224 */ /* 0x000fe400078e0202 */
.L_x_18:
[----:B------:R-:W-:Y:S05]  /*13c0*/  BRA.U UP3, `(.L_x_19) ;  /* 0x0000000103407547 */ /* 0x000fea000b800000 */
[----:B------:R-:W1:Y:S08]  /*13d0*/  LDC.64 R4, c[0x0][0xb10] ;  /* 0x0002c400ff047b82 */ /* 0x000e700000000a00 */
[----:B------:R-:W2:Y:S08]  /*13e0*/  LDC.64 R2, c[0x0][0xb18] ;  /* 0x0002c600ff027b82 */ /* 0x000eb00000000a00 */
[----:B------:R-:W3:Y:S08]  /*13f0*/  LDC R6, c[0x0][0xb20] ;  /* 0x0002c800ff067b82 */ /* 0x000ef00000000800 */
[----:B------:R-:W4:Y:S01]  /*1400*/  LDC R12, c[0x0][0xb0c] ;  /* 0x0002c300ff0c7b82 */ /* 0x000f220000000800 */
[----:B-1----:R-:W-:-:S05]  /*1410*/  IMAD.HI.U32 R4, R19, R4, RZ ;  /* 0x0000000413047227 */ /* 0x002fca00078e00ff */
[----:B------:R-:W-:Y:S01]  /*1420*/  SHF.R.U32.HI R4, RZ, R5, R4 ;  /* 0x00000005ff047219 */ /* 0x000fe20000011604 */
[----:B--2---:R-:W-:Y:S01]  /*1430*/  IMAD.HI.U32 R3, R18, R3, RZ ;  /* 0x0000000312037227 */ /* 0x004fe200078e00ff */
[----:B------:R-:W-:-:S04]  /*1440*/  ISETP.NE.AND P0, PT, R2, 0x1, PT ;  /* 0x000000010200780c */ /* 0x000fc80003f05270 */
[----:B---3--:R-:W-:-:S04]  /*1450*/  SHF.R.U32.HI R3, RZ, R6, R3 ;  /* 0x00000006ff037219 */ /* 0x008fc80000011603 */
[----:B------:R-:W-:Y:S02]  /*1460*/  SEL R3, R18, R3, !P0 ;  /* 0x0000000312037207 */ /* 0x000fe40004000000 */
[----:B----4-:R-:W-:-:S04]  /*1470*/  ISETP.NE.AND P1, PT, R12, 0x1, PT ;  /* 0x000000010c00780c */ /* 0x010fc80003f25270 */
[----:B------:R-:W-:-:S05]  /*1480*/  SEL R6, R19, R4, !P1 ;  /* 0x0000000413067207 */ /* 0x000fca0004800000 */
[----:B------:R-:W-:Y:S02]  /*1490*/  IMAD.IADD R4, R3, 0x1, -R6 ;  /* 0x0000000103047824 */ /* 0x000fe400078e0a06 */
[----:B------:R-:W-:Y:S02]  /*14a0*/  IMAD.IADD R3, R6, 0x1, -R3 ;  /* 0x0000000106037824 */ /* 0x000fe400078e0a03 */
[----:B------:R-:W-:Y:S02]  /*14b0*/  IMAD R19, R4, R12, R19 ;  /* 0x0000000c04137224 */ /* 0x000fe400078e0213 */
[----:B------:R-:W-:Y:S02]  /*14c0*/  IMAD R18, R3, R2, R18 ;  /* 0x0000000203127224 */ /* 0x000fe400078e0212 */
.L_x_19:
[----:B------:R-:W-:Y:S05]  /*14d0*/  BRA.U !UP1, `(.L_x_20) ;  /* 0x00000001090c7547 */ /* 0x000fea000b800000 */
[----:B------:R-:W-:Y:S01]  /*14e0*/  UCGABAR_WAIT ;  /* 0x0000000000007dc7 */ /* 0x000fe20008000000 */
[----:B------:R-:W-:Y:S01]  /*14f0*/  CCTL.IVALL ;  /* 0x00000000ff00798f */ /* 0x000fe20002000000 */
[----:B------:R-:W-:Y:S05]  /*1500*/  BRA `(.L_x_21) ;  /* 0x0000000000047947 */ /* 0x000fea0003800000 */
.L_x_20:
[----:B------:R-:W-:Y:S06]  /*1510*/  BAR.SYNC.DEFER_BLOCKING 0x0 ;  /* 0x0000000000007b1d */ /* 0x000fec0000010000 */
.L_x_21:
[----:B------:R-:W-:Y:S05]  /*1520*/  BRA.U UP2, `(.L_x_22) ;  /* 0x0000001102c47547 */ /* 0x000fea000b800000 */
[----:B------:R-:W1:Y:S01]  /*1530*/  LDCU UR4, c[0x0][0x38c] ;  /* 0x00007180ff0477ac */ /* 0x000e620008000800 */
[----:B------:R-:W2:Y:S01]  /*1540*/  LDC R9, c[0x0][0x370] ;  /* 0x0000dc00ff097b82 */ /* 0x000ea20000000800 */
[----:B------:R-:W-:Y:S02]  /*1550*/  IMAD.SHL.U32 R16, R11, 0x80, RZ ;  /* 0x000000800b107824 */ /* 0x000fe400078e00ff */
[----:B------:R-:W-:Y:S01]  /*1560*/  HFMA2 R14, -RZ, RZ, 0, 0 ;  /* 0x00000000ff0e7431 */ /* 0x000fe200000001ff */
[----:B------:R-:W-:Y:S01]  /*1570*/  UISETP.NE.AND UP1, UPT, UR10, URZ, UPT ;  /* 0x000000ff0a00728c */ /* 0x000fe2000bf25270 */
[----:B------:R-:W-:Y:S01]  /*1580*/  ISETP.NE.AND P4, PT, R10, RZ, P5 ;  /* 0x000000ff0a00720c */ /* 0x000fe20002f85270 */
[----:B------:R-:W-:Y:S01]  /*1590*/  IMAD.MOV.U32 R15, RZ, RZ, 0x1 ;  /* 0x00000001ff0f7424 */ /* 0x000fe200078e00ff */
[----:B------:R-:W-:Y:S01]  /*15a0*/  CS2R R12, SRZ ;  /* 0x00000000000c7805 */ /* 0x000fe2000001ff00 */
[----:B------:R-:W-:Y:S01]  /*15b0*/  IMAD.MOV.U32 R10, RZ, RZ, 0x1 ;  /* 0x00000001ff0a7424 */ /* 0x000fe200078e00ff */
[----:B------:R-:W3:Y:S01]  /*15c0*/  LDC R0, c[0x0][0x374] ;  /* 0x0000dd00ff007b82 */ /* 0x000ee20000000800 */
[----:B------:R-:W-:Y:S01]  /*15d0*/  LOP3.LUT R16, R16, 0x80, RZ, 0xc0, !PT ;  /* 0x0000008010107812 */ /* 0x000fe200078ec0ff */
[----:B------:R-:W4:Y:S01]  /*15e0*/  LDCU.64 UR14, c[0x0][0x348] ;  /* 0x00006900ff0e77ac */ /* 0x000f220008000a00 */
[----:B------:R-:W-:Y:S01]  /*15f0*/  USEL UR22, UR6, 0x2, UP1 ;  /* 0x0000000206167887 */ /* 0x000fe20008800000 */
[----:B------:R-:W-:Y:S01]  /*1600*/  UMOV UR23, URZ ;  /* 0x000000ff00177c82 */ /* 0x000fe20008000000 */
[----:B-1----:R-:W-:-:S04]  /*1610*/  UIADD3 UR5, UPT, UPT, UR4, 0x3f, URZ ;  /* 0x0000003f04057890 */ /* 0x002fc8000fffe0ff */
[----:B------:R-:W-:-:S04]  /*1620*/  USHF.R.S32.HI UR7, URZ, 0x1f, UR5 ;  /* 0x0000001fff077899 */ /* 0x000fc80008011405 */
[----:B------:R-:W-:Y:S02]  /*1630*/  ULEA.HI UR7, UR7, UR5, URZ, 0x6 ;  /* 0x0000000507077291 */ /* 0x000fe4000f8f30ff */
[----:B------:R-:W-:Y:S02]  /*1640*/  UIADD3 UR5, UPT, UPT, UR4, -0x1, URZ ;  /* 0xffffffff04057890 */ /* 0x000fe4000fffe0ff */
[----:B------:R-:W-:Y:S02]  /*1650*/  USHF.R.S32.HI UR7, URZ, 0x6, UR7 ;  /* 0x00000006ff077899 */ /* 0x000fe40008011407 */
[----:B------:R-:W-:Y:S02]  /*1660*/  UISETP.GE.U32.AND UP2, UPT, UR5, -0x7f, UPT ;  /* 0xffffff810500788c */ /* 0x000fe4000bf46070 */
[----:B------:R-:W-:Y:S02]  /*1670*/  UISETP.LT.U32.AND UP0, UPT, UR7, 0x5, UPT ;  /* 0x000000050700788c */ /* 0x000fe4000bf01070 */
[----:B------:R-:W-:-:S02]  /*1680*/  UIADD3 UR4, UPT, UPT, UR4, 0x7e, URZ ;  /* 0x0000007e04047890 */ /* 0x000fc4000fffe0ff */
[----:B------:R-:W-:-:S04]  /*1690*/  USEL UR5, UR7, 0x5, UP0 ;  /* 0x0000000507057887 */ /* 0x000fc80008000000 */
[----:B------:R-:W-:Y:S02]  /*16a0*/  UIADD3 UR21, UPT, UPT, UR5, -0x1, URZ ;  /* 0xffffffff05157890 */ /* 0x000fe4000fffe0ff */
[----:B------:R-:W-:Y:S02]  /*16b0*/  @UP2 UIADD3 UR21, UPT, UPT, UR5, URZ, URZ ;  /* 0x000000ff05152290 */ /* 0x000fe4000fffe0ff */
[----:B------:R-:W-:Y:S02]  /*16c0*/  UIADD3 UR24, UPT, UPT, UR7, -UR5, URZ ;  /* 0x8000000507187290 */ /* 0x000fe4000fffe0ff */
[----:B------:R-:W-:Y:S02]  /*16d0*/  UIADD3 UR13, UPT, UPT, UR21, 0x1, URZ ;  /* 0x00000001150d7890 */ /* 0x000fe4000fffe0ff */
[----:B--2-4-:R-:W-:-:S12]  /*16e0*/  UIADD3 UR21, UPT, UPT, -UR21, URZ, URZ ;  /* 0x000000ff15157290 */ /* 0x014fd8000fffe1ff */
.L_x_42:
[----:B------:R-:W-:Y:S01]  /*16f0*/  UISETP.NE.AND UP0, UPT, UR37, URZ, UPT ;  /* 0x000000ff2500728c */ /* 0x000fe2000bf05270 */
[----:B------:R-:W1:Y:S08]  /*1700*/  S2UR UR37, SR_CgaCtaId ;  /* 0x00000000002579c3 */ /* 0x000e700000008800 */
[----:B------:R-:W-:Y:S05]  /*1710*/  BRA.U UP0, `(.L_x_23) ;  /* 0x0000000100347547 */ /* 0x000fea000b800000 */
[----:B------:R-:W2:Y:S01]  /*1720*/  S2R R2, SR_CgaCtaId ;  /* 0x0000000000027919 */ /* 0x000ea20000008800 */
[----:B------:R-:W-:-:S04]  /*1730*/  MOV R3, 0x400 ;  /* 0x0000040000037802 */ /* 0x000fc80000000f00 */
[----:B--2---:R-:W-:Y:S02]  /*1740*/  LEA R3, R2, R3, 0x18 ;  /* 0x0000000302037211 */ /* 0x004fe400078ec0ff */
[----:B------:R-:W-:-:S03]  /*1750*/  SHF.L.U32 R2, R10, 0x1f, RZ ;  /* 0x0000001f0a027819 */ /* 0x000fc600000006ff */
[----:B------:R-:W-:-:S04]  /*1760*/  IMAD R3, R12, 0x8, R3 ;  /* 0x000000080c037824 */ /* 0x000fc800078e0203 */
[----:B------:R-:W2:Y:S02]  /*1770*/  SYNCS.PHASECHK.TRANS64.TRYWAIT P0, [R3+URZ+0xf0], R2 ;  /* 0x0000f002030075a7 */ /* 0x000ea400080011ff */
[----:B--2---:R-:W-:Y:S05]  /*1780*/  @!P0 BRA `(.L_x_24) ;  /* 0x000000c400f88947 */ /* 0x004fea0003800000 */
.L_x_132:
[----:B------:R-:W-:Y:S01]  /*1790*/  VIADD R12, R12, 0x1 ;  /* 0x000000010c0c7836 */ /* 0x000fe20000000000 */
[----:B------:R2:W-:Y:S04]  /*17a0*/  SYNCS.ARRIVE.TRANS64.A1T0 RZ, [R3+URZ+0xe0], RZ ;  /* 0x0000e0ff03ff79a7 */ /* 0x0005e800081000ff */
[----:B------:R-:W-:-:S04]  /*17b0*/  ISETP.NE.AND P0, PT, R12, 0x2, PT ;  /* 0x000000020c00780c */ /* 0x000fc80003f05270 */
[----:B------:R-:W-:Y:S02]  /*17c0*/  SEL R12, R12, RZ, P0 ;  /* 0x000000ff0c0c7207 */ /* 0x000fe40000000000 */
[----:B--2---:R-:W-:-:S04]  /*17d0*/  SEL R3, RZ, 0x1, P0 ;  /* 0x00000001ff037807 */ /* 0x004fc80000000000 */
[----:B------:R-:W-:-:S07]  /*17e0*/  LOP3.LUT R10, R10, R3, RZ, 0x3c, !PT ;  /* 0x000000030a0a7212 */ /* 0x000fce00078e3cff */
.L_x_23:
[----:B------:R-:W-:Y:S01]  /*17f0*/  UMOV UR6, 0x400 ;  /* 0x0000040000067882 */ /* 0x000fe20000000000 */
[----:B------:R-:W-:Y:S01]  /*1800*/  LEA.HI R3, R19, R19, RZ, 0x1 ;  /* 0x0000001313037211 */ /* 0x000fe200078f08ff */
[----:B-1----:R-:W-:Y:S01]  /*1810*/  ULEA UR6, UR37, UR6, 0x18 ;  /* 0x0000000625067291 */ /* 0x002fe2000f8ec0ff */
[----:B------:R-:W-:Y:S01]  /*1820*/  SHF.L.U32 R2, R15, 0x1f, RZ ;  /* 0x0000001f0f027819 */ /* 0x000fe200000006ff */
[----:B------:R-:W-:Y:S01]  /*1830*/  UISETP.GE.U32.AND UP0, UPT, UR4, 0x7f, UPT ;  /* 0x0000007f0400788c */ /* 0x000fe2000bf06070 */
[C---:B------:R-:W-:Y:S01]  /*1840*/  R2UR UR9, R16.reuse ;  /* 0x00000000100972ca */ /* 0x040fe200000e0000 */
[----:B------:R-:W-:Y:S01]  /*1850*/  ULEA UR8, UR23, UR6, 0x3 ;  /* 0x0000000617087291 */ /* 0x000fe2000f8e18ff */
[----:B------:R-:W-:Y:S01]  /*1860*/  IMAD.SHL.U32 R3, R3, 0x80, RZ ;  /* 0x0000008003037824 */ /* 0x000fe200078e00ff */
[----:B------:R-:W-:Y:S01]  /*1870*/  R2UR UR11, R16 ;  /* 0x00000000100b72ca */ /* 0x000fe200000e0000 */
[----:B------:R-:W-:-:S03]  /*1880*/  UMOV UR25, URZ ;  /* 0x000000ff00197c82 */ /* 0x000fc60008000000 */
[----:B------:R-:W-:-:S03]  /*1890*/  R2UR UR35, R3 ;  /* 0x00000000032372ca */ /* 0x000fc600000e0000 */
[----:B------:R1:W2:Y:S01]  /*18a0*/  SYNCS.PHASECHK.TRANS64.TRYWAIT P0, [UR8+0x28], R2 ;  /* 0x00002802ff0075a7 */ /* 0x0002a20008001108 */
[----:B------:R-:W-:-:S09]  /*18b0*/  R2UR UR8, R18 ;  /* 0x00000000120872ca */ /* 0x000fd200000e0000 */
[----:B------:R-:W-:-:S04]  /*18c0*/  ULOP3.LUT UR35, UR9, 0xffffff00, UR35, 0xf8, !UPT ;  /* 0xffffff0009237892 */ /* 0x000fc8000f8ef823 */
[----:B------:R-:W-:Y:S01]  /*18d0*/  ULEA UR11, UR8, UR11, 0x8 ;  /* 0x0000000b080b7291 */ /* 0x000fe2000f8e40ff */
[----:B------:R-:W-:Y:S11]  /*18e0*/  BRA.U !UP0, `(.L_x_25) ;  /* 0x0000000108bc7547 */ /* 0x000ff6000b800000 */
[----:B------:R-:W-:Y:S01]  /*18f0*/  UMOV UR16, UR21 ;  /* 0x0000001500107c82 */ /* 0x000fe20008000000 */
[----:B------:R-:W-:Y:S01]  /*1900*/  UMOV UR17, UR23 ;  /* 0x0000001700117c82 */ /* 0x000fe20008000000 */
[----:B------:R-:W-:-:S05]  /*1910*/  UMOV UR34, URZ ;  /* 0x000000ff00227c82 */ /* 0x000fca0008000000 */
.L_x_31:
[----:B------:R-:W-:Y:S01]  /*1920*/  ULEA UR33, UR17, UR6, 0x3 ;  /* 0x0000000611217291 */ /* 0x000fe2000f8e18ff */
[----:B------:R-:W-:Y:S01]  /*1930*/  @P5 MOV R3, 0x10000 ;  /* 0x0001000000035802 */ /* 0x000fe20000000f00 */
[----:B-12-4-:R-:W-:Y:S10]  /*1940*/  @P0 BRA `(.L_x_26) ;  /* 0x00000000000c0947 */ /* 0x016ff40003800000 */
[----:B------:R-:W-:-:S04]  /*1950*/  SHF.L.U32 R5, R15, 0x1f, RZ ;  /* 0x0000001f0f057819 */ /* 0x000fc800000006ff */
[----:B------:R-:W2:Y:S02]  /*1960*/  SYNCS.PHASECHK.TRANS64.TRYWAIT P0, [UR33+0x28], R5 ;  /* 0x00002805ff0075a7 */ /* 0x000ea40008001121 */
[----:B--2---:R-:W-:Y:S05]  /*1970*/  @!P0 BRA `(.L_x_27) ;  /* 0x000000c400908947 */ /* 0x004fea0003800000 */
.L_x_26:
[----:B------:R2:W-:Y:S01]  /*1980*/  @P5 SYNCS.ARRIVE.TRANS64 RZ, [UR33], R3 ;  /* 0x00000003ffff59a7 */ /* 0x0005e20008000021 */
[----:B------:R-:W-:Y:S02]  /*1990*/  ULOP3.LUT UR8, UR22, 0x2, URZ, 0xfc, !UPT ;  /* 0x0000000216087892 */ /* 0x000fe4000f8efcff */
[----:B------:R-:W-:Y:S02]  /*19a0*/  UIADD3 UR16, UPT, UPT, UR16, 0x1, URZ ;  /* 0x0000000110107890 */ /* 0x000fe4000fffe0ff */
[----:B------:R-:W-:Y:S02]  /*19b0*/  UISETP.NE.AND UP0, UPT, UR8, 0x2, UPT ;  /* 0x000000020800788c */ /* 0x000fe4000bf05270 */
[----:B------:R-:W-:-:S07]  /*19c0*/  UISETP.NE.AND UP2, UPT, UR16, 0x1, UPT ;  /* 0x000000011000788c */ /* 0x000fce000bf45270 */
[----:B------:R-:W-:Y:S05]  /*19d0*/  BRA.U UP0, `(.L_x_28) ;  /* 0x0000000100047547 */ /* 0x000fea000b800000 */
[----:B------:R-:W-:Y:S05]  /*19e0*/  BPT.TRAP 0x1 ;  /* 0x000000040000795c */ /* 0x000fea0000300000 */
.L_x_28:
[----:B------:R-:W-:Y:S04]  /*19f0*/  BSSY.RECONVERGENT B0, `(.L_x_29) ;  /* 0x0000003000007945 */ /* 0x000fe80003800200 */
[----:B------:R-:W-:Y:S05]  /*1a00*/  @!P4 BRA `(.L_x_30) ;  /* 0x000000000004c947 */ /* 0x000fea0003800000 */
[----:B------:R-:W-:Y:S05]  /*1a10*/  BPT.TRAP 0x1 ;  /* 0x000000040000795c */ /* 0x000fea0000300000 */
.L_x_30:
[----:B------:R-:W-:Y:S05]  /*1a20*/  BSYNC.RECONVERGENT B0 ;  /* 0x0000000000007941 */ /* 0x000fea0003800200 */
.L_x_29:
[----:B------:R-:W-:Y:S02]  /*1a30*/  UIADD3 UR23, UPT, UPT, UR17, 0x1, URZ ;  /* 0x0000000111177890 */ /* 0x000fe4000fffe0ff */
[----:B------:R-:W-:Y:S02]  /*1a40*/  UIADD3 UR28, UP1, UPT, UR14, 0x80, URZ ;  /* 0x000000800e1c7890 */ /* 0x000fe4000ff3e0ff */
[----:B------:R-:W-:Y:S02]  /*1a50*/  UISETP.NE.AND UP0, UPT, UR23, 0x5, UPT ;  /* 0x000000051700788c */ /* 0x000fe4000bf05270 */
[----:B------:R-:W-:Y:S02]  /*1a60*/  ULOP3.LUT UR33, UR33, 0xfefffff8, URZ, 0xc0, !UPT ;  /* 0xfefffff821217892 */ /* 0x000fe4000f8ec0ff */
[----:B------:R-:W-:Y:S02]  /*1a70*/  USEL UR9, URZ, 0x1, UP0 ;  /* 0x00000001ff097887 */ /* 0x000fe40008000000 */
[----:B------:R-:W-:-:S02]  /*1a80*/  USEL UR23, UR23, URZ, UP0 ;  /* 0x000000ff17177287 */ /* 0x000fc40008000000 */
[----:B------:R-:W-:Y:S02]  /*1a90*/  UIADD3 UR26, UP0, UPT, UR14, 0x180, URZ ;  /* 0x000001800e1a7890 */ /* 0x000fe4000ff1e0ff */
[----:B------:R-:W-:Y:S01]  /*1aa0*/  ULEA UR8, UR23, UR6, 0x3 ;  /* 0x0000000617087291 */ /* 0x000fe2000f8e18ff */
[----:B------:R-:W-:Y:S01]  /*1ab0*/  LOP3.LUT R15, R15, UR9, RZ, 0x3c, !PT ;  /* 0x000000090f0f7c12 */ /* 0x000fe2000f8e3cff */
[----:B------:R-:W-:Y:S02]  /*1ac0*/  UIADD3.X UR29, UPT, UPT, URZ, UR15, URZ, UP1, !UPT ;  /* 0x0000000fff1d7290 */ /* 0x000fe40008ffe4ff */
[----:B------:R-:W-:Y:S01]  /*1ad0*/  UIADD3.X UR27, UPT, UPT, URZ, UR15, URZ, UP0, !UPT ;  /* 0x0000000fff1b7290 */ /* 0x000fe200087fe4ff */
[----:B-1----:R-:W-:Y:S01]  /*1ae0*/  SHF.L.U32 R2, R15, 0x1f, RZ ;  /* 0x0000001f0f027819 */ /* 0x002fe200000006ff */
[----:B------:R-:W-:Y:S01]  /*1af0*/  UMOV UR18, 0x0 ;  /* 0x0000000000127882 */ /* 0x000fe20000000000 */
[----:B------:R-:W-:Y:S01]  /*1b00*/  UMOV UR19, 0x10000000 ;  /* 0x1000000000137882 */ /* 0x000fe20000000000 */
[----:B------:R-:W-:Y:S01]  /*1b10*/  UMOV UR10, UR34 ;  /* 0x00000022000a7c82 */ /* 0x000fe20008000000 */
[----:B------:R4:W1:Y:S01]  /*1b20*/  SYNCS.PHASECHK.TRANS64.TRYWAIT P0, [UR8+0x28], R2 ;  /* 0x00002802ff0075a7 */ /* 0x0008620008001108 */
[----:B------:R-:W-:Y:S01]  /*1b30*/  ULEA UR8, UR17, UR6, 0xe ;  /* 0x0000000611087291 */ /* 0x000fe2000f8e70ff */
[----:B------:R-:W-:Y:S01]  /*1b40*/  UMOV UR12, UR36 ;  /* 0x00000024000c7c82 */ /* 0x000fe20008000000 */
[----:B------:R-:W-:-:S02]  /*1b50*/  UMOV UR9, UR33 ;  /* 0x0000002100097c82 */ /* 0x000fc40008000000 */
[----:B------:R-:W-:Y:S02]  /*1b60*/  UIADD3 UR32, UPT, UPT, UR8, 0x10800, URZ ;  /* 0x0001080008207890 */ /* 0x000fe4000fffe0ff */
[----:B------:R-:W-:Y:S01]  /*1b70*/  UIADD3 UR8, UPT, UPT, UR8, 0x24800, URZ ;  /* 0x0002480008087890 */ /* 0x000fe2000fffe0ff */
[----:B------:R-:W-:Y:S01]  /*1b80*/  UMOV UR25, UR13 ;  /* 0x0000000d00197c82 */ /* 0x000fe20008000000 */
[----:B------:R-:W-:-:S05]  /*1b90*/  UMOV UR17, UR23 ;  /* 0x0000001700117c82 */ /* 0x000fca0008000000 */
[----:B------:R2:W-:Y:S02]  /*1ba0*/  UTMALDG.3D.2CTA [UR32], [UR28], desc[UR18] ;  /* 0x000012201c0075b4 */ /* 0x0005e40008211000 */
[----:B------:R4:W-:Y:S01]  /*1bb0*/  UTMALDG.3D.2CTA [UR8], [UR26], desc[UR18] ;  /* 0x000012081a0075b4 */ /* 0x0009e20008211000 */
[----:B--2---:R-:W-:Y:S01]  /*1bc0*/  UIADD3 UR34, UPT, UPT, UR34, 0x40, URZ ;  /* 0x0000004022227890 */ /* 0x004fe2000fffe0ff */
[----:B------:R-:W-:Y:S11]  /*1bd0*/  BRA.U UP2, `(.L_x_31) ;  /* 0xfffffffd02507547 */ /* 0x000ff6000b83ffff */
.L_x_25:
[----:B-12---:R-:W-:Y:S01]  /*1be0*/  PLOP3.LUT P0, PT, PT, PT, UP5, 0x80, 0x8 ;  /* 0x000000000008781c */ /* 0x006fe20003f0f058 */
[----:B----4-:R-:W-:Y:S01]  /*1bf0*/  ULEA UR8, UR23, UR6, 0x3 ;  /* 0x0000000617087291 */ /* 0x010fe2000f8e18ff */
[----:B------:R-:W-:Y:S01]  /*1c00*/  SHF.L.U32 R2, R15, 0x1f, RZ ;  /* 0x0000001f0f027819 */ /* 0x000fe200000006ff */
[----:B------:R-:W-:-:S10]  /*1c10*/  UISETP.GT.AND UP0, UPT, UR7, UR5, UPT ;  /* 0x000000050700728c */ /* 0x000fd4000bf04270 */
[----:B------:R-:W-:Y:S01]  /*1c20*/  @!P0 SYNCS.ARRIVE.TRANS64.A1T0 RZ, [UR6+0x98], RZ ;  /* 0x000098ffffff89a7 */ /* 0x000fe20008100006 */
[----:B------:R1:W2:Y:S01]  /*1c30*/  SYNCS.PHASECHK.TRANS64.TRYWAIT P0, [UR8+0x28], R2 ;  /* 0x00002802ff0075a7 */ /* 0x0002a20008001108 */
[----:B------:R-:W-:Y:S05]  /*1c40*/  BRA.U !UP0, `(.L_x_32) ;  /* 0x0000000108bc7547 */ /* 0x000fea000b800000 */
[----:B------:R-:W-:Y:S01]  /*1c50*/  UIADD3 UR26, UPT, UPT, UR24, UR25, URZ ;  /* 0x00000019181a7290 */ /* 0x000fe2000fffe0ff */
[----:B------:R-:W-:-:S11]  /*1c60*/  UMOV UR27, UR23 ;  /* 0x00000017001b7c82 */ /* 0x000fd60008000000 */
.L_x_38:
[----:B------:R-:W-:Y:S01]  /*1c70*/  ULEA UR17, UR27, UR6, 0x3 ;  /* 0x000000061b117291 */ /* 0x000fe2000f8e18ff */
[----:B--2---:R-:W-:Y:S01]  /*1c80*/  @P5 MOV R3, 0x10000 ;  /* 0x0001000000035802 */ /* 0x004fe20000000f00 */
[----:B-12---:R-:W-:Y:S10]  /*1c90*/  @P0 BRA `(.L_x_33) ;  /* 0x00000000000c0947 */ /* 0x006ff40003800000 */
[----:B------:R-:W-:-:S04]  /*1ca0*/  SHF.L.U32 R5, R15, 0x1f, RZ ;  /* 0x0000001f0f057819 */ /* 0x000fc800000006ff */
[----:B------:R-:W2:Y:S02]  /*1cb0*/  SYNCS.PHASECHK.TRANS64.TRYWAIT P0, [UR17+0x28], R5 ;  /* 0x00002805ff0075a7 */ /* 0x000ea40008001111 */
[----:B--2---:R-:W-:Y:S05]  /*1cc0*/  @!P0 BRA `(.L_x_34) ;  /* 0x000000c000d48947 */ /* 0x004fea0003800000 */
.L_x_33:
[----:B------:R2:W-:Y:S01]  /*1cd0*/  @P5 SYNCS.ARRIVE.TRANS64 RZ, [UR17], R3 ;  /* 0x00000003ffff59a7 */ /* 0x0005e20008000011 */
[----:B------:R-:W-:-:S04]  /*1ce0*/  ULOP3.LUT UR8, UR22, 0x2, URZ, 0xfc, !UPT ;  /* 0x0000000216087892 */ /* 0x000fc8000f8efcff */
[----:B------:R-:W-:-:S09]  /*1cf0*/  UISETP.NE.AND UP0, UPT, UR8, 0x2, UPT ;  /* 0x000000020800788c */ /* 0x000fd2000bf05270 */
[----:B------:R-:W-:Y:S05]  /*1d00*/  BRA.U UP0, `(.L_x_35) ;  /* 0x0000000100047547 */ /* 0x000fea000b800000 */
[----:B------:R-:W-:Y:S05]  /*1d10*/  BPT.TRAP 0x1 ;  /* 0x000000040000795c */ /* 0x000fea0000300000 */
.L_x_35:
[----:B------:R-:W-:Y:S04]  /*1d20*/  BSSY.RECONVERGENT B0, `(.L_x_36) ;  /* 0x0000003000007945 */ /* 0x000fe80003800200 */
[----:B------:R-:W-:Y:S05]  /*1d30*/  @!P4 BRA `(.L_x_37) ;  /* 0x000000000004c947 */ /* 0x000fea0003800000 */
[----:B------:R-:W-:Y:S05]  /*1d40*/  BPT.TRAP 0x1 ;  /* 0x000000040000795c */ /* 0x000fea0000300000 */
.L_x_37:
[----:B------:R-:W-:Y:S05]  /*1d50*/  BSYNC.RECONVERGENT B0 ;  /* 0x0000000000007941 */ /* 0x000fea0003800200 */
.L_x_36:
[----:B------:R-:W-:Y:S02]  /*1d60*/  UIADD3 UR23, UPT, UPT, UR27, 0x1, URZ ;  /* 0x000000011b177890 */ /* 0x000fe4000fffe0ff */
[----:B------:R-:W-:Y:S02]  /*1d70*/  UIADD3 UR32, UP1, UPT, UR14, 0x80, URZ ;  /* 0x000000800e207890 */ /* 0x000fe4000ff3e0ff */
[----:B------:R-:W-:Y:S02]  /*1d80*/  UISETP.NE.AND UP0, UPT, UR23, 0x5, UPT ;  /* 0x000000051700788c */ /* 0x000fe4000bf05270 */
[----:B------:R-:W-:Y:S02]  /*1d90*/  USHF.L.U32 UR18, UR25, 0x6, URZ ;  /* 0x0000000619127899 */ /* 0x000fe400080006ff */
[----:B------:R-:W-:Y:S02]  /*1da0*/  USEL UR9, URZ, 0x1, UP0 ;  /* 0x00000001ff097887 */ /* 0x000fe40008000000 */
[----:B------:R-:W-:-:S02]  /*1db0*/  USEL UR23, UR23, URZ, UP0 ;  /* 0x000000ff17177287 */ /* 0x000fc40008000000 */
[----:B------:R-:W-:Y:S02]  /*1dc0*/  UIADD3 UR30, UP0, UPT, UR14, 0x180, URZ ;  /* 0x000001800e1e7890 */ /* 0x000fe4000ff1e0ff */
[----:B------:R-:W-:Y:S01]  /*1dd0*/  ULEA UR8, UR23, UR6, 0x3 ;  /* 0x0000000617087291 */ /* 0x000fe2000f8e18ff */
[----:B------:R-:W-:Y:S01]  /*1de0*/  LOP3.LUT R15, R15, UR9, RZ, 0x3c, !PT ;  /* 0x000000090f0f7c12 */ /* 0x000fe2000f8e3cff */
[----:B------:R-:W-:Y:S02]  /*1df0*/  ULOP3.LUT UR17, UR17, 0xfefffff8, URZ, 0xc0, !UPT ;  /* 0xfefffff811117892 */ /* 0x000fe4000f8ec0ff */
[----:B------:R-:W-:Y:S01]  /*1e00*/  UIADD3.X UR33, UPT, UPT, URZ, UR15, URZ, UP1, !UPT ;  /* 0x0000000fff217290 */ /* 0x000fe20008ffe4ff */
[----:B-1----:R-:W-:Y:S01]  /*1e10*/  SHF.L.U32 R2, R15, 0x1f, RZ ;  /* 0x0000001f0f027819 */ /* 0x002fe200000006ff */
[----:B------:R-:W-:Y:S01]  /*1e20*/  UIADD3.X UR31, UPT, UPT, URZ, UR15, URZ, UP0, !UPT ;  /* 0x0000000fff1f7290 */ /* 0x000fe200087fe4ff */
[----:B------:R-:W-:Y:S02]  /*1e30*/  UMOV UR28, 0x0 ;  /* 0x00000000001c7882 */ /* 0x000fe40000000000 */
[----:B------:R4:W1:Y:S01]  /*1e40*/  SYNCS.PHASECHK.TRANS64.TRYWAIT P0, [UR8+0x28], R2 ;  /* 0x00002802ff0075a7 */ /* 0x0008620008001108 */
[----:B------:R-:W-:Y:S01]  /*1e50*/  ULEA UR8, UR27, UR6, 0xe ;  /* 0x000000061b087291 */ /* 0x000fe2000f8e70ff */
[----:B------:R-:W-:Y:S01]  /*1e60*/  UMOV UR29, 0x10000000 ;  /* 0x10000000001d7882 */ /* 0x000fe20000000000 */
[----:B------:R-:W-:-:S02]  /*1e70*/  UMOV UR19, UR35 ;  /* 0x0000002300137c82 */ /* 0x000fc40008000000 */
[----:B------:R-:W-:Y:S02]  /*1e80*/  UIADD3 UR16, UPT, UPT, UR8, 0x10800, URZ ;  /* 0x0001080008107890 */ /* 0x000fe4000fffe0ff */
[----:B------:R-:W-:Y:S01]  /*1e90*/  UIADD3 UR8, UPT, UPT, UR8, 0x24800, URZ ;  /* 0x0002480008087890 */ /* 0x000fe2000fffe0ff */
[----:B------:R-:W-:Y:S01]  /*1ea0*/  UMOV UR20, UR36 ;  /* 0x0000002400147c82 */ /* 0x000fe20008000000 */
[----:B------:R-:W-:Y:S01]  /*1eb0*/  UMOV UR12, UR36 ;  /* 0x00000024000c7c82 */ /* 0x000fe20008000000 */
[----:B------:R-:W-:Y:S01]  /*1ec0*/  UMOV UR9, UR17 ;  /* 0x0000001100097c82 */ /* 0x000fe20008000000 */
[----:B------:R-:W-:Y:S01]  /*1ed0*/  UMOV UR10, UR18 ;  /* 0x00000012000a7c82 */ /* 0x000fe20008000000 */
[----:B------:R-:W-:Y:S02]  /*1ee0*/  UIADD3 UR25, UPT, UPT, UR25, 0x1, URZ ;  /* 0x0000000119197890 */ /* 0x000fe4000fffe0ff */
[----:B------:R4:W-:Y:S01]  /*1ef0*/  UTMALDG.3D.2CTA [UR16], [UR32], desc[UR28] ;  /* 0x00001c10200075b4 */ /* 0x0009e20008211000 */
[----:B------:R-:W-:Y:S01]  /*1f00*/  UMOV UR27, UR23 ;  /* 0x00000017001b7c82 */ /* 0x000fe20008000000 */
[----:B------:R-:W-:Y:S01]  /*1f10*/  UISETP.NE.AND UP0, UPT, UR25, UR26, UPT ;  /* 0x0000001a1900728c */ /* 0x000fe2000bf05270 */
[----:B------:R4:W-:Y:S08]  /*1f20*/  UTMALDG.3D.2CTA [UR8], [UR30], desc[UR28] ;  /* 0x00001c081e0075b4 */ /* 0x0009f00008211000 */
[----:B----4-:R-:W-:Y:S05]  /*1f30*/  BRA.U UP0, `(.L_x_38) ;  /* 0xfffffffd004c7547 */ /* 0x010fea000b83ffff */
.L_x_32:
[C---:B-1----:R-:W-:Y:S01]  /*1f40*/  LEA R2, R14.reuse, UR6, 0x3 ;  /* 0x000000060e027c11 */ /* 0x042fe2000f8e18ff */
[----:B------:R-:W-:Y:S01]  /*1f50*/  NOP ;  /* 0x0000000000007918 */ /* 0x000fe20000000000 */
[----:B--2---:R-:W-:Y:S02]  /*1f60*/  SHF.L.U32 R3, R13, 0x1f, RZ ;  /* 0x0000001f0d037819 */ /* 0x004fe400000006ff */
[----:B------:R-:W-:Y:S02]  /*1f70*/  LEA R4, R14, UR6, 0x4 ;  /* 0x000000060e047c11 */ /* 0x000fe4000f8e20ff */
[----:B------:R-:W1:Y:S02]  /*1f80*/  SYNCS.PHASECHK.TRANS64.TRYWAIT P0, [R2+URZ+0xa0], R3 ;  /* 0x0000a003020075a7 */ /* 0x000e6400080011ff */
[----:B-1----:R-:W-:Y:S05]  /*1f90*/  @!P0 BRA `(.L_x_39) ;  /* 0x000000c000388947 */ /* 0x002fea0003800000 */
.L_x_135:
[----:B------:R-:W2:Y:S01]  /*1fa0*/  LDS.128 R4, [R4+0x110] ;  /* 0x0001100004047984 */ /* 0x000ea20000000c00 */
[----:B------:R-:W-:Y:S01]  /*1fb0*/  ISETP.GE.AND P0, PT, R122, 0x1, PT ;  /* 0x000000017a00780c */ /* 0x000fe20003f06270 */
[----:B-1----:R-:W-:Y:S01]  /*1fc0*/  VIADD R2, R2, 0xb0 ;  /* 0x000000b002027836 */ /* 0x002fe20000000000 */
[----:B------:R-:W-:Y:S01]  /*1fd0*/  @!PT LDS RZ, [RZ] ;  /* 0x00000000fffff984 */ /* 0x000fe20000000800 */
[----:B------:R-:W-:Y:S01]  /*1fe0*/  @!PT LDS RZ, [RZ] ;  /* 0x00000000fffff984 */ /* 0x000fe20000000800 */
[----:B------:R-:W-:Y:S01]  /*1ff0*/  @!PT LDS RZ, [RZ] ;  /* 0x00000000fffff984 */ /* 0x000fe20000000800 */
[----:B------:R-:W-:Y:S01]  /*2000*/  @!PT LDS RZ, [RZ] ;  /* 0x00000000fffff984 */ /* 0x000fe20000000800 */
[----:B------:R1:W-:Y:S06]  /*2010*/  MEMBAR.ALL.CTA ;  /* 0x0000000000007992 */ /* 0x0003ec0000008000 */
[----:B-1----:R-:W1:Y:S01]  /*2020*/  FENCE.VIEW.ASYNC.S ;  /* 0x00000000000073c6 */ /* 0x002e620000000000 */
[----:B------:R-:W-:-:S04]  /*2030*/  PRMT R2, RZ, 0x654, R2 ;  /* 0x00000654ff027816 */ /* 0x000fc80000000002 */
[----:B-1----:R1:W-:Y:S01]  /*2040*/  SYNCS.ARRIVE.TRANS64.RED.A1T0 RZ, [R2+URZ], RZ ;  /* 0x000000ff02ff79a7 */ /* 0x0023e200081004ff */
[----:B--2---:R-:W-:-:S13]  /*2050*/  LOP3.LUT P2, RZ, R6, 0x1, RZ, 0xc0, !PT ;  /* 0x0000000106ff7812 */ /* 0x004fda000784c0ff */
[----:B------:R-:W-:Y:S01]  /*2060*/  @P2 SHF.R.U32.HI R3, RZ, 0x10, R5 ;  /* 0x00000010ff032819 */ /* 0x000fe20000011605 */
[----:B------:R-:W-:Y:S01]  /*2070*/  VOTEU.ANY UP0, P2 ;  /* 0x0000000000ff7886 */ /* 0x000fe20001000100 */
[----:B------:R-:W-:Y:S02]  /*2080*/  @P2 MOV R11, R4 ;  /* 0x00000004000b2202 */ /* 0x000fe40000000f00 */
[----:B------:R-:W-:Y:S02]  /*2090*/  @P2 R2UR.BROADCAST UR8, R3 ;  /* 0x00000000030822ca */ /* 0x000fe400008e0000 */
[----:B------:R-:W-:-:S11]  /*20a0*/  @P2 LOP3.LUT R8, R5, 0xffff, RZ, 0xc0, !PT ;  /* 0x0000ffff05082812 */ /* 0x000fd600078ec0ff */
[----:B------:R-:W-:Y:S01]  /*20b0*/  @UP0 UMOV UR36, UR8 ;  /* 0x0000000800240c82 */ /* 0x000fe20008000000 */
[----:B-1----:R-:W-:Y:S05]  /*20c0*/  @!P0 BRA `(.L_x_40) ;  /* 0x0000000000b88947 */ /* 0x002fea0003800000 */
[----:B------:R-:W3:Y:S01]  /*20d0*/  LDC.64 R4, c[0x0][0xb18] ;  /* 0x0002c600ff047b82 */ /* 0x000ee20000000a00 */
[----:B------:R-:W-:-:S07]  /*20e0*/  ISETP.NE.AND P3, PT, R122, 0x1, PT ;  /* 0x000000017a00780c */ /* 0x000fce0003f65270 */
[----:B------:R-:W1:Y:S08]  /*20f0*/  LDC.64 R6, c[0x0][0xb10] ;  /* 0x0002c400ff067b82 */ /* 0x000e700000000a00 */
[----:B------:R-:W2:Y:S08]  /*2100*/  LDC R17, c[0x0][0xb20] ;  /* 0x0002c800ff117b82 */ /* 0x000eb00000000800 */
[----:B------:R-:W4:Y:S01]  /*2110*/  LDC R18, c[0x0][0xb0c] ;  /* 0x0002c300ff127b82 */ /* 0x000f220000000800 */
[----:B---3--:R-:W-:Y:S01]  /*2120*/  IMAD.HI.U32 R22, R0, R5, RZ ;  /* 0x0000000500167227 */ /* 0x008fe200078e00ff */
[----:B------:R-:W-:-:S06]  /*2130*/  ISETP.NE.AND P0, PT, R4, 0x1, PT ;  /* 0x000000010400780c */ /* 0x000fcc0003f05270 */
[----:B------:R-:W3:Y:S01]  /*2140*/  LDC.64 R2, c[0x0][0xb28] ;  /* 0x0002ca00ff027b82 */ /* 0x000ee20000000a00 */
[----:B-1----:R-:W-:-:S04]  /*2150*/  IMAD.HI.U32 R20, R9, R6, RZ ;  /* 0x0000000609147227 */ /* 0x002fc800078e00ff */
[----:B------:R-:W-:Y:S01]  /*2160*/  IMAD.HI.U32 R24, R11, R6, RZ ;  /* 0x000000060b187227 */ /* 0x000fe200078e00ff */
[----:B------:R-:W-:Y:S02]  /*2170*/  SHF.R.U32.HI R20, RZ, R7, R20 ;  /* 0x00000007ff147219 */ /* 0x000fe40000011614 */
[----:B--2---:R-:W-:Y:S01]  /*2180*/  SHF.R.U32.HI R19, RZ, R17, R22 ;  /* 0x00000011ff137219 */ /* 0x004fe20000011616 */
[----:B------:R-:W-:Y:S01]  /*2190*/  IMAD.HI.U32 R22, R8, R5, RZ ;  /* 0x0000000508167227 */ /* 0x000fe200078e00ff */
[----:B------:R-:W-:Y:S02]  /*21a0*/  SHF.R.U32.HI R24, RZ, R7, R24 ;  /* 0x00000007ff187219 */ /* 0x000fe40000011618 */
[----:B------:R-:W-:Y:S02]  /*21b0*/  SEL R19, R0, R19, !P0 ;  /* 0x0000001300137207 */ /* 0x000fe40004000000 */
[----:B------:R-:W-:Y:S02]  /*21c0*/  SHF.R.U32.HI R17, RZ, R17, R22 ;  /* 0x00000011ff117219 */ /* 0x000fe40000011616 */
[----:B----4-:R-:W-:-:S02]  /*21d0*/  ISETP.NE.AND P1, PT, R18, 0x1, PT ;  /* 0x000000011200780c */ /* 0x010fc40003f25270 */
[----:B------:R-:W-:Y:S02]  /*21e0*/  SEL R17, R8, R17, !P0 ;  /* 0x0000001108117207 */ /* 0x000fe40004000000 */
[----:B------:R-:W-:Y:S02]  /*21f0*/  SEL R21, R9, R20, !P1 ;  /* 0x0000001409157207 */ /* 0x000fe40004800000 */
[----:B------:R-:W-:Y:S01]  /*2200*/  SEL R5, R11, R24, !P1 ;  /* 0x000000180b057207 */ /* 0x000fe20004800000 */
[----:B---3--:R-:W-:Y:S01]  /*2210*/  IMAD.HI.U32 R20, R19, R2, RZ ;  /* 0x0000000213147227 */ /* 0x008fe200078e00ff */
[----:B------:R-:W-:-:S03]  /*2220*/  IADD3 R7, PT, PT, -R17, RZ, RZ ;  /* 0x000000ff11077210 */ /* 0x000fc60007ffe1ff */
        /* <DEDUP_REMOVED lines=11> */
[----:B------:R-:W-:-:S04]  /*22e0*/  @!P0 IMAD.HI.U32 R20, R5, R2, RZ ;  /* 0x0000000205148227 */ /* 0x000fc800078e00ff */
[----:B------:R-:W-:Y:S01]  /*22f0*/  IMAD.MOV R2, RZ, RZ, -R6 ;  /* 0x000000ffff027224 */ /* 0x000fe200078e0a06 */
[----:B------:R-:W-:-:S03]  /*2300*/  @!P0 SHF.R.U32.HI R20, RZ, R3, R20 ;  /* 0x00000003ff148219 */ /* 0x000fc60000011614 */
[----:B------:R-:W-:Y:S01]  /*2310*/  IMAD R2, R122, R2, R17 ;  /* 0x000000027a027224 */ /* 0x000fe200078e0211 */
        /* <DEDUP_REMOVED lines=9> */
.L_x_40:
[----:B------:R-:W1:Y:S02]  /*23b0*/  LDCU UR8, c[0x0][0xb30] ;  /* 0x00016600ff0877ac */ /* 0x000e640008000800 */
[----:B-1----:R-:W-:-:S09]  /*23c0*/  UISETP.NE.AND UP0, UPT, UR8, 0x1, UPT ;  /* 0x000000010800788c */ /* 0x002fd2000bf05270 */
[----:B------:R-:W-:Y:S05]  /*23d0*/  BRA.U UP0, `(.L_x_41) ;  /* 0x0000000100407547 */ /* 0x000fea000b800000 */
[----:B------:R-:W1:Y:S08]  /*23e0*/  LDC.64 R4, c[0x0][0xb10] ;  /* 0x0002c400ff047b82 */ /* 0x000e700000000a00 */
[----:B------:R-:W2:Y:S08]  /*23f0*/  LDC.64 R2, c[0x0][0xb18] ;  /* 0x0002c600ff027b82 */ /* 0x000eb00000000a00 */
[----:B------:R-:W4:Y:S08]  /*2400*/  LDC R6, c[0x0][0xb20] ;  /* 0x0002c800ff067b82 */ /* 0x000f300000000800 */
[----:B------:R-:W3:Y:S01]  /*2410*/  LDC R18, c[0x0][0xb0c] ;  /* 0x0002c300ff127b82 */ /* 0x000ee20000000800 */
[----:B-1----:R-:W-:-:S05]  /*2420*/  IMAD.HI.U32 R4, R11, R4, RZ ;  /* 0x000000040b047227 */ /* 0x002fca00078e00ff */
[----:B------:R-:W-:Y:S01]  /*2430*/  SHF.R.U32.HI R4, RZ, R5, R4 ;  /* 0x00000005ff047219 */ /* 0x000fe20000011604 */
[----:B--2---:R-:W-:Y:S01]  /*2440*/  IMAD.HI.U32 R3, R8, R3, RZ ;  /* 0x0000000308037227 */ /* 0x004fe200078e00ff */
[----:B------:R-:W-:-:S04]  /*2450*/  ISETP.NE.AND P0, PT, R2, 0x1, PT ;  /* 0x000000010200780c */ /* 0x000fc80003f05270 */
[----:B----4-:R-:W-:-:S04]  /*2460*/  SHF.R.U32.HI R3, RZ, R6, R3 ;  /* 0x00000006ff037219 */ /* 0x010fc80000011603 */
[----:B------:R-:W-:Y:S02]  /*2470*/  SEL R3, R8, R3, !P0 ;  /* 0x0000000308037207 */ /* 0x000fe40004000000 */
[----:B---3--:R-:W-:-:S04]  /*2480*/  ISETP.NE.AND P1, PT, R18, 0x1, PT ;  /* 0x000000011200780c */ /* 0x008fc80003f25270 */
[----:B------:R-:W-:-:S05]  /*2490*/  SEL R4, R11, R4, !P1 ;  /* 0x000000040b047207 */ /* 0x000fca0004800000 */
[----:B------:R-:W-:Y:S02]  /*24a0*/  IMAD.IADD R5, R3, 0x1, -R4 ;  /* 0x0000000103057824 */ /* 0x000fe400078e0a04 */
[----:B------:R-:W-:Y:S02]  /*24b0*/  IMAD.IADD R3, R4, 0x1, -R3 ;  /* 0x0000000104037824 */ /* 0x000fe400078e0a03 */
[----:B------:R-:W-:Y:S02]  /*24c0*/  IMAD R11, R5, R18, R11 ;  /* 0x00000012050b7224 */ /* 0x000fe400078e020b */
[----:B------:R-:W-:-:S07]  /*24d0*/  IMAD R8, R3, R2, R8 ;  /* 0x0000000203087224 */ /* 0x000fce00078e0208 */
.L_x_41:
[----:B------:R-:W-:Y:S01]  /*24e0*/  VIADD R14, R14, 0x1 ;  /* 0x000000010e0e7836 */ /* 0x000fe20000000000 */
[----:B------:R-:W-:Y:S01]  /*24f0*/  UPLOP3.LUT UP5, UPT, UPT, UPT, UPT, 0x80, 0x8 ;  /* 0x000000000008789c */ /* 0x000fe20003faf070 */
[----:B------:R-:W-:Y:S02]  /*2500*/  IMAD.IADD R19, R11, 0x1, R172 ;  /* 0x000000010b137824 */ /* 0x000fe400078e02ac */
[----:B------:R-:W-:Y:S01]  /*2510*/  IMAD.IADD R18, R8, 0x1, R173 ;  /* 0x0000000108127824 */ /* 0x000fe200078e02ad */
[----:B------:R-:W-:-:S04]  /*2520*/  ISETP.NE.AND P0, PT, R14, 0x2, PT ;  /* 0x000000020e00780c */ /* 0x000fc80003f05270 */
[----:B------:R-:W-:Y:S02]  /*2530*/  SEL R2, RZ, 0x1, P0 ;  /* 0x00000001ff027807 */ /* 0x000fe40000000000 */
[----:B------:R-:W-:Y:S02]  /*2540*/  SEL R14, R14, RZ, P0 ;  /* 0x000000ff0e0e7207 */ /* 0x000fe40000000000 */
[----:B------:R-:W-:Y:S01]  /*2550*/  LOP3.LUT R13, R13, R2, RZ, 0x3c, !PT ;  /* 0x000000020d0d7212 */ /* 0x000fe200078e3cff */
[----:B------:R-:W-:Y:S06]  /*2560*/  @P2 BRA `(.L_x_42) ;  /* 0xfffffff000602947 */ /* 0x000fec000383ffff */
[----:B------:R-:W-:Y:S01]  /*2570*/  UIADD3 UR6, UPT, UPT, UR6, 0x28, URZ ;  /* 0x0000002806067890 */ /* 0x000fe2000fffe0ff */
[----:B------:R-:W-:-:S03]  /*2580*/  SHF.L.U32 R3, R15, 0x1f, RZ ;  /* 0x0000001f0f037819 */ /* 0x000fc600000006ff */
[----:B------:R-:W-:-:S09]  /*2590*/  ULEA UR4, UR23, UR6, 0x3 ;  /* 0x0000000617047291 */ /* 0x000fd2000f8e18ff */
[----:B------:R-:W1:Y:S02]  /*25a0*/  SYNCS.PHASECHK.TRANS64.TRYWAIT P0, [UR4], R3 ;  /* 0x00000003ff0075a7 */ /* 0x000e640008001104 */
[----:B-1----:R-:W-:Y:S05]  /*25b0*/  @!P0 BRA `(.L_x_43) ;  /* 0x000000b800c48947 */ /* 0x002fea0003800000 */
.L_x_137:
[----:B------:R-:W-:-:S04]  /*25c0*/  UIADD3 UR5, UPT, UPT, UR23, 0x1, URZ ;  /* 0x0000000117057890 */ /* 0x000fc8000fffe0ff */
[----:B------:R-:W-:-:S04]  /*25d0*/  UISETP.NE.AND UP0, UPT, UR5, 0x5, UPT ;  /* 0x000000050500788c */ /* 0x000fc8000bf05270 */
[----:B------:R-:W-:Y:S02]  /*25e0*/  USEL UR7, URZ, 0x1, UP0 ;  /* 0x00000001ff077887 */ /* 0x000fe40008000000 */
[----:B------:R-:W-:-:S04]  /*25f0*/  USEL UR5, UR5, URZ, UP0 ;  /* 0x000000ff05057287 */ /* 0x000fc80008000000 */
[----:B------:R-:W-:Y:S01]  /*2600*/  ULEA UR4, UR5, UR6, 0x3 ;  /* 0x0000000605047291 */ /* 0x000fe2000f8e18ff */
[----:B------:R-:W-:-:S04]  /*2610*/  LOP3.LUT R2, R15, UR7, RZ, 0x3c, !PT ;  /* 0x000000070f027c12 */ /* 0x000fc8000f8e3cff */
[----:B-1----:R-:W-:-:S04]  /*2620*/  SHF.L.U32 R3, R2, 0x1f, RZ ;  /* 0x0000001f02037819 */ /* 0x002fc800000006ff */
[----:B------:R-:W1:Y:S02]  /*2630*/  SYNCS.PHASECHK.TRANS64.TRYWAIT P0, [UR4], R3 ;  /* 0x00000003ff0075a7 */ /* 0x000e640008001104 */
[----:B-1----:R-:W-:Y:S05]  /*2640*/  @!P0 BRA `(.L_x_44) ;  /* 0x000000b800b88947 */ /* 0x002fea0003800000 */
.L_x_139:
        /* <DEDUP_REMOVED lines=9> */
.L_x_141:
        /* <DEDUP_REMOVED lines=9> */
.L_x_143:
[----:B------:R-:W-:-:S04]  /*2770*/  UIADD3 UR5, UPT, UPT, UR5, 0x1, URZ ;  /* 0x0000000105057890 */ /* 0x000fc8000fffe0ff */
[----:B------:R-:W-:-:S04]  /*2780*/  UISETP.NE.AND UP0, UPT, UR5, 0x5, UPT ;  /* 0x000000050500788c */ /* 0x000fc8000bf05270 */
[----:B------:R-:W-:Y:S02]  /*2790*/  USEL UR4, URZ, 0x1, UP0 ;  /* 0x00000001ff047887 */ /* 0x000fe40008000000 */
[----:B------:R-:W-:-:S04]  /*27a0*/  USEL UR5, UR5, URZ, UP0 ;  /* 0x000000ff05057287 */ /* 0x000fc80008000000 */
[----:B------:R-:W-:Y:S01]  /*27b0*/  ULEA UR5, UR5, UR6, 0x3 ;  /* 0x0000000605057291 */ /* 0x000fe2000f8e18ff */
[----:B-1----:R-:W-:-:S04]  /*27c0*/  LOP3.LUT R3, R2, UR4, RZ, 0x3c, !PT ;  /* 0x0000000402037c12 */ /* 0x002fc8000f8e3cff */
[----:B------:R-:W-:Y:S01]  /*27d0*/  SHF.L.U32 R3, R3, 0x1f, RZ ;  /* 0x0000001f03037819 */ /* 0x000fe200000006ff */
[----:B---3--:R-:W-:-:S07]  /*27e0*/  IMAD.U32 R0, RZ, RZ, UR5 ;  /* 0x00000005ff007e24 */ /* 0x008fce000f8e00ff */
.L_x_47:
[----:B-1----:R1:W2:Y:S02]  /*27f0*/  SYNCS.PHASECHK.TRANS64.TRYWAIT P0, [R0+URZ], R3 ;  /* 0x00000003000075a7 */ /* 0x0022a400080011ff */
[----:B--2---:R-:W-:Y:S05]  /*2800*/  @!P0 NANOSLEEP.SYNCS 0x989680 ;  /* 0x009896800000895d */ /* 0x004fea0003900000 */
[----:B------:R-:W2:Y:S02]  /*2810*/  @!P0 SYNCS.PHASECHK.TRANS64 P0, [R0+URZ], R3 ;  /* 0x00000003000085a7 */ /* 0x000ea400080010ff */
[----:B--2---:R-:W-:Y:S05]  /*2820*/  @P0 EXIT ;  /* 0x000000000000094d */ /* 0x004fea0003800000 */
[----:B------:R-:W-:Y:S05]  /*2830*/  BRA `(.L_x_47) ;  /* 0xfffffffc00ec7947 */ /* 0x000fea000383ffff */
.L_x_22:
[----:B------:R-:W-:-:S04]  /*2840*/  UISETP.NE.AND UP1, UPT, UR37, URZ, UPT ;  /* 0x000000ff2500728c */ /* 0x000fc8000bf25270 */
[----:B------:R-:W-:-:S09]  /*2850*/  UISETP.NE.OR UP1, UPT, UR10, 0x1, UP1 ;  /* 0x000000010a00788c */ /* 0x000fd20008f25670 */
[----:B------:R-:W-:Y:S05]  /*2860*/  BRA.U UP1, `(.L_x_48) ;  /* 0x00000005014c7547 */ /* 0x000fea000b800000 */
[----:B------:R-:W-:Y:S01]  /*2870*/  HFMA2 R11, -RZ, RZ, 0, 0 ;  /* 0x00000000ff0b7431 */ /* 0x000fe200000001ff */
[----:B------:R-:W-:Y:S01]  /*2880*/  ISETP.GE.U32.AND P2, PT, R10, 0x2, PT ;  /* 0x000000020a00780c */ /* 0x000fe20003f46070 */
[----:B------:R-:W-:Y:S01]  /*2890*/  IMAD.MOV.U32 R12, RZ, RZ, 0x1 ;  /* 0x00000001ff0c7424 */ /* 0x000fe200078e00ff */
[----:B------:R-:W-:Y:S01]  /*28a0*/  CS2R R8, SRZ ;  /* 0x0000000000087805 */ /* 0x000fe2000001ff00 */
[----:B------:R-:W-:Y:S01]  /*28b0*/  IMAD.MOV.U32 R3, RZ, RZ, RZ ;  /* 0x000000ffff037224 */ /* 0x000fe200078e00ff */
[----:B------:R-:W-:Y:S01]  /*28c0*/  UMOV UR4, 0x400 ;  /* 0x0000040000047882 */ /* 0x000fe20000000000 */
[----:B------:R-:W-:Y:S01]  /*28d0*/  UMOV UR6, URZ ;  /* 0x000000ff00067c82 */ /* 0x000fe20008000000 */
[----:B------:R-:W-:-:S12]  /*28e0*/  ULEA UR37, UR37, UR4, 0x18 ;  /* 0x0000000425257291 */ /* 0x000fd8000f8ec0ff */
.L_x_52:
[----:B------:R-:W-:Y:S02]  /*28f0*/  LEA R0, R3, UR37, 0x3 ;  /* 0x0000002503007c11 */ /* 0x000fe4000f8e18ff */
[----:B------:R-:W-:-:S03]  /*2900*/  SHF.L.U32 R5, R8, 0x1f, RZ ;  /* 0x0000001f08057819 */ /* 0x000fc600000006ff */
[----:B------:R-:W-:Y:S01]  /*2910*/  VIADD R4, R0, 0xf0 ;  /* 0x000000f000047836 */ /* 0x000fe20000000000 */
[----:B------:R-:W1:Y:S02]  /*2920*/  SYNCS.PHASECHK.TRANS64.TRYWAIT P0, [R0+URZ+0xe0], R5 ;  /* 0x0000e005000075a7 */ /* 0x000e6400080011ff */
[----:B-1----:R-:W-:Y:S05]  /*2930*/  @!P0 BRA `(.L_x_49) ;  /* 0x000000b800448947 */ /* 0x002fea0003800000 */
.L_x_144:
[----:B------:R-:W-:Y:S01]  /*2940*/  ULEA UR5, UR6, UR37, 0x3 ;  /* 0x0000002506057291 */ /* 0x000fe2000f8e18ff */
[----:B------:R-:W-:Y:S01]  /*2950*/  PRMT R4, RZ, 0x654, R4 ;  /* 0x00000654ff047816 */ /* 0x000fe20000000004 */
[----:B-1----:R-:W-:Y:S01]  /*2960*/  @!P2 IMAD.MOV.U32 R5, RZ, RZ, 0x10 ;  /* 0x00000010ff05a424 */ /* 0x002fe200078e00ff */
[----:B------:R-:W-:Y:S01]  /*2970*/  SHF.L.U32 R7, R12, 0x1f, RZ ;  /* 0x0000001f0c077819 */ /* 0x000fe200000006ff */
[----:B------:R-:W-:Y:S01]  /*2980*/  UIADD3 UR4, UPT, UPT, UR5, 0xa0, URZ ;  /* 0x000000a005047890 */ /* 0x000fe2000fffe0ff */
[----:B------:R1:W-:Y:S05]  /*2990*/  SYNCS.ARRIVE.TRANS64.RED.A1T0 RZ, [R4+URZ], RZ ;  /* 0x000000ff04ff79a7 */ /* 0x0003ea00081004ff */
[----:B------:R-:W-:Y:S01]  /*29a0*/  IMAD.U32 R13, RZ, RZ, UR4 ;  /* 0x00000004ff0d7e24 */ /* 0x000fe2000f8e00ff */
[----:B------:R-:W2:Y:S04]  /*29b0*/  SYNCS.PHASECHK.TRANS64.TRYWAIT P0, [UR5+0xb0], R7 ;  /* 0x0000b007ff0075a7 */ /* 0x000ea80008001105 */
[----:B------:R-:W-:Y:S01]  /*29c0*/  PRMT R13, R10, 0x654, R13 ;  /* 0x000006540a0d7816 */ /* 0x000fe2000000000d */
[----:B-12---:R-:W-:Y:S06]  /*29d0*/  @!P0 BRA `(.L_x_50) ;  /* 0x000000b800308947 */ /* 0x006fec0003800000 */
.L_x_146:
[----:B------:R-:W-:Y:S01]  /*29e0*/  ULEA UR4, UR6, UR37, 0x4 ;  /* 0x0000002506047291 */ /* 0x000fe2000f8e20ff */
[----:B------:R-:W-:Y:S01]  /*29f0*/  SEL R2, R13, R2, !P2 ;  /* 0x000000020d027207 */ /* 0x000fe20005000000 */
[----:B------:R-:W-:Y:S01]  /*2a00*/  UIADD3 UR5, UPT, UPT, UR5, 0xa0, URZ ;  /* 0x000000a005057890 */ /* 0x000fe2000fffe0ff */
[----:B-1----:R-:W-:Y:S01]  /*2a10*/  LEA R0, R11, UR37, 0x3 ;  /* 0x000000250b007c11 */ /* 0x002fe2000f8e18ff */
[----:B------:R-:W-:Y:S01]  /*2a20*/  UIADD3 UR4, UPT, UPT, UR4, 0x110, URZ ;  /* 0x0000011004047890 */ /* 0x000fe2000fffe0ff */
[----:B------:R1:W-:Y:S01]  /*2a30*/  @!P2 SYNCS.ARRIVE.TRANS64.RED RZ, [R2+URZ], R5 ;  /* 0x0000000502ffa9a7 */ /* 0x0003e200080004ff */
[----:B------:R-:W-:Y:S01]  /*2a40*/  UIADD3 UR6, UPT, UPT, UR6, 0x1, URZ ;  /* 0x0000000106067890 */ /* 0x000fe2000fffe0ff */
[----:B------:R-:W-:-:S03]  /*2a50*/  VIADD R3, R3, 0x1 ;  /* 0x0000000103037836 */ /* 0x000fc60000000000 */
[----:B------:R-:W-:Y:S02]  /*2a60*/  UISETP.NE.AND UP0, UPT, UR6, 0x2, UPT ;  /* 0x000000020600788c */ /* 0x000fe4000bf05270 */
[----:B------:R-:W-:Y:S01]  /*2a70*/  ISETP.NE.AND P0, PT, R3, 0x2, PT ;  /* 0x000000020300780c */ /* 0x000fe20003f05270 */
[----:B------:R-:W-:Y:S06]  /*2a80*/  UGETNEXTWORKID.BROADCAST [UR4], [UR5] ;  /* 0x00000000040073ca */ /* 0x000fec0008000100 */
[----:B------:R-:W-:Y:S02]  /*2a90*/  USEL UR4, URZ, 0x1, UP0 ;  /* 0x00000001ff047887 */ /* 0x000fe40008000000 */
[----:B------:R-:W-:-:S04]  /*2aa0*/  USEL UR6, UR6, URZ, UP0 ;  /* 0x000000ff06067287 */ /* 0x000fc80008000000 */
[----:B------:R-:W-:Y:S02]  /*2ab0*/  LOP3.LUT R12, R12, UR4, RZ, 0x3c, !PT ;  /* 0x000000040c0c7c12 */ /* 0x000fe4000f8e3cff */
[----:B-1----:R-:W-:-:S04]  /*2ac0*/  SHF.L.U32 R5, R9, 0x1f, RZ ;  /* 0x0000001f09057819 */ /* 0x002fc800000006ff */
[----:B------:R-:W1:Y:S02]  /*2ad0*/  SYNCS.PHASECHK.TRANS64.TRYWAIT P1, [R0+URZ+0xa0], R5 ;  /* 0x0000a005000075a7 */ /* 0x000e6400080211ff */
[----:B-1----:R-:W-:Y:S05]  /*2ae0*/  @!P1 BRA `(.L_x_51) ;  /* 0x000000b800049947 */ /* 0x002fea0003800000 */
.L_x_147:
[----:B------:R-:W-:Y:S01]  /*2af0*/  LEA R4, R11, UR37, 0x4 ;  /* 0x000000250b047c11 */ /* 0x000fe2000f8e20ff */
[----:B-1----:R-:W-:Y:S01]  /*2b00*/  VIADD R0, R0, 0xb0 ;  /* 0x000000b000007836 */ /* 0x002fe20000000000 */
[----:B------:R-:W-:Y:S01]  /*2b10*/  SEL R3, R3, RZ, P0 ;  /* 0x000000ff03037207 */ /* 0x000fe20000000000 */
[----:B------:R-:W-:-:S03]  /*2b20*/  VIADD R11, R11, 0x1 ;  /* 0x000000010b0b7836 */ /* 0x000fc60000000000 */
[----:B------:R-:W1:Y:S01]  /*2b30*/  LDS.128 R4, [R4+0x110] ;  /* 0x0001100004047984 */ /* 0x000e620000000c00 */
[----:B------:R-:W-:Y:S02]  /*2b40*/  PRMT R0, RZ, 0x654, R0 ;  /* 0x00000654ff007816 */ /* 0x000fe40000000000 */
[C---:B------:R-:W-:Y:S01]  /*2b50*/  ISETP.NE.AND P1, PT, R11.reuse, 0x2, PT ;  /* 0x000000020b00780c */ /* 0x040fe20003f25270 */
[----:B------:R-:W-:Y:S01]  /*2b60*/  @!PT LDS RZ, [RZ] ;  /* 0x00000000fffff984 */ /* 0x000fe20000000800 */
[----:B------:R-:W-:Y:S01]  /*2b70*/  @!PT LDS RZ, [RZ] ;  /* 0x00000000fffff984 */ /* 0x000fe20000000800 */
[----:B------:R-:W-:Y:S01]  /*2b80*/  @!PT LDS RZ, [RZ] ;  /* 0x00000000fffff984 */ /* 0x000fe20000000800 */
[----:B------:R-:W-:Y:S01]  /*2b90*/  @!PT LDS RZ, [RZ] ;  /* 0x00000000fffff984 */ /* 0x000fe20000000800 */
[----:B------:R2:W-:Y:S06]  /*2ba0*/  MEMBAR.ALL.CTA ;  /* 0x0000000000007992 */ /* 0x0005ec0000008000 */
[----:B--2---:R-:W2:Y:S01]  /*2bb0*/  FENCE.VIEW.ASYNC.S ;  /* 0x00000000000073c6 */ /* 0x004ea20000000000 */
[----:B------:R-:W-:Y:S01]  /*2bc0*/  SEL R11, R11, RZ, P1 ;  /* 0x000000ff0b0b7207 */ /* 0x000fe20000800000 */
[----:B--2---:R2:W-:Y:S01]  /*2bd0*/  SYNCS.ARRIVE.TRANS64.RED.A1T0 RZ, [R0+URZ], RZ ;  /* 0x000000ff00ff79a7 */ /* 0x0045e200081004ff */
[----:B-1----:R-:W-:-:S02]  /*2be0*/  LOP3.LUT P3, RZ, R6, 0x1, RZ, 0xc0, !PT ;  /* 0x0000000106ff7812 */ /* 0x002fc4000786c0ff */
[----:B------:R-:W-:-:S04]  /*2bf0*/  SEL R5, RZ, 0x1, P0 ;  /* 0x00000001ff057807 */ /* 0x000fc80000000000 */
[----:B------:R-:W-:Y:S02]  /*2c00*/  LOP3.LUT R8, R8, R5, RZ, 0x3c, !PT ;  /* 0x0000000508087212 */ /* 0x000fe400078e3cff */
[----:B--2---:R-:W-:-:S04]  /*2c10*/  SEL R0, RZ, 0x1, P1 ;  /* 0x00000001ff007807 */ /* 0x004fc80000800000 */
[----:B------:R-:W-:Y:S01]  /*2c20*/  LOP3.LUT R9, R9, R0, RZ, 0x3c, !PT ;  /* 0x0000000009097212 */ /* 0x000fe200078e3cff */
[----:B------:R-:W-:Y:S06]  /*2c30*/  @P3 BRA `(.L_x_52) ;  /* 0xfffffffc002c3947 */ /* 0x000fec000383ffff */
[----:B------:R-:W-:Y:S01]  /*2c40*/  ULEA UR5, UR6, UR37, 0x3 ;  /* 0x0000002506057291 */ /* 0x000fe2000f8e18ff */
[----:B------:R-:W-:-:S08]  /*2c50*/  SHF.L.U32 R3, R12, 0x1f, RZ ;  /* 0x0000001f0c037819 */ /* 0x000fd000000006ff */
[----:B------:R-:W1:Y:S02]  /*2c60*/  SYNCS.PHASECHK.TRANS64 P0, [UR5+0xb0], R3 ;  /* 0x0000b003ff0075a7 */ /* 0x000e640008001005 */
[----:B-1----:R-:W-:Y:S05]  /*2c70*/  @P0 BRA `(.L_x_53) ;  /* 0x0000000000080947 */ /* 0x002fea0003800000 */
[----:B------:R-:W1:Y:S02]  /*2c80*/  SYNCS.PHASECHK.TRANS64.TRYWAIT P0, [UR5+0xb0], R3 ;  /* 0x0000b003ff0075a7 */ /* 0x000e640008001105 */
[----:B-1----:R-:W-:Y:S05]  /*2c90*/  @!P0 BRA `(.L_x_54) ;  /* 0x000000b400ac8947 */ /* 0x002fea0003800000 */
.L_x_53:
[----:B------:R-:W-:-:S04]  /*2ca0*/  UIADD3 UR4, UPT, UPT, UR6, 0x1, URZ ;  /* 0x0000000106047890 */ /* 0x000fc8000fffe0ff */
[----:B------:R-:W-:-:S04]  /*2cb0*/  UISETP.NE.AND UP0, UPT, UR4, 0x2, UPT ;  /* 0x000000020400788c */ /* 0x000fc8000bf05270 */
[----:B------:R-:W-:Y:S02]  /*2cc0*/  USEL UR7, URZ, 0x1, UP0 ;  /* 0x00000001ff077887 */ /* 0x000fe40008000000 */
[----:B------:R-:W-:-:S04]  /*2cd0*/  USEL UR4, UR4, URZ, UP0 ;  /* 0x000000ff04047287 */ /* 0x000fc80008000000 */
[----:B------:R-:W-:Y:S01]  /*2ce0*/  ULEA UR4, UR4, UR37, 0x3 ;  /* 0x0000002504047291 */ /* 0x000fe2000f8e18ff */
[----:B-1----:R-:W-:-:S04]  /*2cf0*/  LOP3.LUT R3, R12, UR7, RZ, 0x3c, !PT ;  /* 0x000000070c037c12 */ /* 0x002fc8000f8e3cff */
[----:B------:R-:W-:-:S04]  /*2d00*/  SHF.L.U32 R0, R3, 0x1f, RZ ;  /* 0x0000001f03007819 */ /* 0x000fc800000006ff */
[----:B------:R-:W1:Y:S02]  /*2d10*/  SYNCS.PHASECHK.TRANS64 P0, [UR4+0xb0], R0 ;  /* 0x0000b000ff0075a7 */ /* 0x000e640008001004 */
[----:B-1----:R-:W-:Y:S05]  /*2d20*/  @P0 EXIT ;  /* 0x000000000000094d */ /* 0x002fea0003800000 */
[----:B------:R-:W-:Y:S02]  /*2d30*/  SHF.L.U32 R3, R3, 0x1f, RZ ;  /* 0x0000001f03037819 */ /* 0x000fe400000006ff */
[----:B------:R-:W-:-:S07]  /*2d40*/  MOV R0, UR4 ;  /* 0x0000000400007c02 */ /* 0x000fce0008000f00 */
.L_x_55:
[----:B-1----:R1:W2:Y:S02]  /*2d50*/  SYNCS.PHASECHK.TRANS64.TRYWAIT P0, [R0+URZ+0xb0], R3 ;  /* 0x0000b003000075a7 */ /* 0x0022a400080011ff */
[----:B--2---:R-:W-:Y:S05]  /*2d60*/  @!P0 NANOSLEEP.SYNCS 0x989680 ;  /* 0x009896800000895d */ /* 0x004fea0003900000 */
[----:B------:R-:W2:Y:S02]  /*2d70*/  @!P0 SYNCS.PHASECHK.TRANS64 P0, [R0+URZ+0xb0], R3 ;  /* 0x0000b003000085a7 */ /* 0x000ea400080010ff */
[----:B--2---:R-:W-:Y:S05]  /*2d80*/  @P0 EXIT ;  /* 0x000000000000094d */ /* 0x004fea0003800000 */
[----:B------:R-:W-:Y:S05]  /*2d90*/  BRA `(.L_x_55) ;  /* 0xfffffffc00ec7947 */ /* 0x000fea000383ffff */
.L_x_48:
[----:B------:R-:W-:Y:S05]  /*2da0*/  BRA.U UP4, `(.L_x_56) ;  /* 0x0000001104907547 */ /* 0x000fea000b800000 */
[----:B------:R-:W-:Y:S01]  /*2db0*/  UMOV UR6, 0x40 ;  /* 0x0000004000067882 */ /* 0x000fe20000000000 */
[----:B------:R-:W-:Y:S01]  /*2dc0*/  NOP ;  /* 0x0000000000007918 */ /* 0x000fe20000000000 */
[----:B------:R-:W-:Y:S01]  /*2dd0*/  ULEA UR6, UR37, UR6, 0x18 ;  /* 0x0000000625067291 */ /* 0x000fe2000f8ec0ff */
[----:B------:R-:W-:Y:S02]  /*2de0*/  UMOV UR7, 0x400 ;  /* 0x0000040000077882 */ /* 0x000fe40000000000 */
[----:B------:R-:W-:-:S06]  /*2df0*/  ULEA UR37, UR37, UR7, 0x18 ;  /* 0x0000000725257291 */ /* 0x000fcc000f8ec0ff */
[----:B------:R-:W1:Y:S02]  /*2e00*/  LDS.U8 R2, [UR6+0x1c] ;  /* 0x00001c06ff027984 */ /* 0x000e640008000000 */
[----:B-1----:R-:W-:-:S13]  /*2e10*/  ISETP.NE.AND P0, PT, R2, RZ, PT ;  /* 0x000000ff0200720c */ /* 0x002fda0003f05270 */
[----:B------:R-:W-:Y:S05]  /*2e20*/  @P0 BRA `(.L_x_57) ;  /* 0x0000000400080947 */ /* 0x000fea0003800000 */
[----:B------:R-:W-:Y:S02]  /*2e30*/  UISETP.NE.U32.AND UP0, UPT, UR5, 0x1, UPT ;  /* 0x000000010500788c */ /* 0x000fe4000bf05070 */
[----:B------:R-:W-:-:S07]  /*2e40*/  UIADD3 UR8, UPT, UPT, UR6, 0x8, URZ ;  /* 0x0000000806087890 */ /* 0x000fce000fffe0ff */
[----:B------:R-:W-:Y:S05]  /*2e50*/  BRA.U !UP0, `(.L_x_58) ;  /* 0x00000001089c7547 */ /* 0x000fea000b800000 */
[----:B------:R-:W-:Y:S01]  /*2e60*/  ELECT P0, URZ, PT ;  /* 0x0000000000ff782f */ /* 0x000fe20003800000 */
[----:B------:R-:W-:-:S12]  /*2e70*/  BSSY B0, `(.L_x_58) ;  /* 0x0000025000007945 */ /* 0x000fd80003800000 */
[----:B------:R-:W-:Y:S05]  /*2e80*/  @!P0 BRA `(.L_x_59) ;  /* 0x00000000008c8947 */ /* 0x000fea0003800000 */
[----:B------:R-:W-:-:S05]  /*2e90*/  UMOV UR7, 0x10 ;  /* 0x0000001000077882 */ /* 0x000fca0000000000 */
[----:B------:R-:W-:Y:S04]  /*2ea0*/  DEPBAR.LE SB1, 0x36 ;  /* 0x00009d800000791a */ /* 0x000fe80000000000 */
[----:B------:R-:W1:Y:S02]  /*2eb0*/  UTCATOMSWS.2CTA.FIND_AND_SET.ALIGN UP1, UR7, UR7 ;  /* 0x00000007000775e3 */ /* 0x000e640008220800 */
[----:B-1----:R-:W-:Y:S01]  /*2ec0*/  MOV R11, UR7 ;  /* 0x00000007000b7c02 */ /* 0x002fe20008000f00 */
[----:B------:R-:W-:Y:S06]  /*2ed0*/  BRA.U UP1, `(.L_x_60) ;  /* 0x0000000101187547 */ /* 0x000fec000b800000 */
.L_x_61:
[----:B------:R-:W-:Y:S05]  /*2ee0*/  NANOSLEEP 0x64 ;  /* 0x000000640000795d */ /* 0x000fea0003800000 */
[----:B------:R-:W-:-:S05]  /*2ef0*/  UMOV UR7, 0x10 ;  /* 0x0000001000077882 */ /* 0x000fca0000000000 */
[----:B------:R-:W-:Y:S04]  /*2f00*/  DEPBAR.LE SB1, 0x36 ;  /* 0x00009d800000791a */ /* 0x000fe80000000000 */
[----:B------:R-:W1:Y:S02]  /*2f10*/  UTCATOMSWS.2CTA.FIND_AND_SET.ALIGN UP1, UR7, UR7 ;  /* 0x00000007000775e3 */ /* 0x000e640008220800 */
[----:B-1----:R-:W-:Y:S01]  /*2f20*/  MOV R11, UR7 ;  /* 0x00000007000b7c02 */ /* 0x002fe20008000f00 */
[----:B------:R-:W-:Y:S05]  /*2f30*/  BRA.U !UP1, `(.L_x_61) ;  /* 0xfffffffd09e87547 */ /* 0x000fea000b83ffff */
.L_x_60:
[----:B------:R-:W1:Y:S01]  /*2f40*/  LDS R5, [UR6+0x10] ;  /* 0x00001006ff057984 */ /* 0x000e620008000800 */
[----:B------:R-:W-:Y:S01]  /*2f50*/  IMAD.U32 R3, RZ, RZ, UR37 ;  /* 0x00000025ff037e24 */ /* 0x000fe2000f8e00ff */
[----:B------:R-:W-:-:S03]  /*2f60*/  MOV R2, UR4 ;  /* 0x0000000400027c02 */ /* 0x000fc60008000f00 */
[----:B------:R-:W-:Y:S01]  /*2f70*/  VIADD R3, R3, 0x130 ;  /* 0x0000013003037836 */ /* 0x000fe20000000000 */
[----:B-1----:R-:W-:-:S04]  /*2f80*/  SHF.L.U32 R5, R5, 0x1f, RZ ;  /* 0x0000001f05057819 */ /* 0x002fc800000006ff */
[----:B------:R-:W1:Y:S02]  /*2f90*/  SYNCS.PHASECHK.TRANS64.TRYWAIT P0, [UR6+0x8], R5 ;  /* 0x00000805ff0075a7 */ /* 0x000e640008001106 */
[----:B-1----:R-:W-:Y:S05]  /*2fa0*/  @P0 BRA `(.L_x_62) ;  /* 0x0000000000080947 */ /* 0x002fea0003800000 */
[----:B------:R-:W1:Y:S02]  /*2fb0*/  SYNCS.PHASECHK.TRANS64.TRYWAIT P0, [UR6+0x8], R5 ;  /* 0x00000805ff0075a7 */ /* 0x000e640008001106 */
[----:B-1----:R-:W-:Y:S05]  /*2fc0*/  @!P0 BRA `(.L_x_63) ;  /* 0x000000b000f88947 */ /* 0x002fea0003800000 */
.L_x_62:
[----:B-1----:R-:W-:Y:S01]  /*2fd0*/  HFMA2 R4, -RZ, RZ, 0, 5.9604644775390625e-08 ;  /* 0x00000001ff047431 */ /* 0x002fe200000001ff */
[----:B------:R-:W-:Y:S01]  /*2fe0*/  UPRMT UR7, UR4, 0x654, UR8 ;  /* 0x0000065404077896 */ /* 0x000fe20008000008 */
[----:B------:R-:W-:Y:S01]  /*2ff0*/  IMAD.MOV.U32 R6, RZ, RZ, 0xffff ;  /* 0x0000ffffff067424 */ /* 0x000fe200078e00ff */
[----:B------:R-:W-:Y:S01]  /*3000*/  PRMT R2, R2, 0x654, R3 ;  /* 0x0000065402027816 */ /* 0x000fe20000000003 */
[----:B------:R-:W-:Y:S02]  /*3010*/  IMAD.MOV.U32 R5, RZ, RZ, 0x4 ;  /* 0x00000004ff057424 */ /* 0x000fe400078e00ff */
[----:B------:R-:W-:Y:S01]  /*3020*/  IMAD.SHL.U32 R9, R11, 0x20, RZ ;  /* 0x000000200b097824 */ /* 0x000fe200078e00ff */
[----:B------:R-:W-:Y:S02]  /*3030*/  MOV R3, UR7 ;  /* 0x0000000700037c02 */ /* 0x000fe40008000f00 */
[-C--:B------:R-:W-:Y:S01]  /*3040*/  SHF.L.U32 R7, R6, R11.reuse, RZ ;  /* 0x0000000b06077219 */ /* 0x080fe200000006ff */
[----:B------:R1:W-:Y:S01]  /*3050*/  SYNCS.ARRIVE.TRANS64.RED RZ, [UR7], R5 ;  /* 0x00000005ffff79a7 */ /* 0x0003e20008000407 */
[----:B------:R-:W-:Y:S01]  /*3060*/  SHF.L.U32 R6, R4, R11, RZ ;  /* 0x0000000b04067219 */ /* 0x000fe200000006ff */
[----:B------:R1:W-:Y:S04]  /*3070*/  STS [UR37+0x130], R9 ;  /* 0x00013009ff007988 */ /* 0x0003e80008000825 */
[----:B------:R1:W-:Y:S04]  /*3080*/  STAS [R2.64], R11 ;  /* 0x0000000b02007dbd */ /* 0x0003e8000c0008ff */
[----:B------:R1:W-:Y:S04]  /*3090*/  ATOMS.OR RZ, [UR6+0x14], R7 ;  /* 0x00001407ffff798c */ /* 0x0003e8000b000006 */
[----:B------:R1:W-:Y:S04]  /*30a0*/  ATOMS.OR RZ, [UR6+0x18], R6 ;  /* 0x00001806ffff798c */ /* 0x0003e8000b000006 */
[----:B------:R1:W-:Y:S02]  /*30b0*/  ATOMS.XOR RZ, [UR6+0x10], R4 ;  /* 0x00001004ffff798c */ /* 0x0003e4000b800006 */
.L_x_59:
[----:B------:R-:W-:Y:S05]  /*30c0*/  BSYNC B0 ;  /* 0x0000000000007941 */ /* 0x000fea0003800000 */
.L_x_58:
[----:B------:R-:W-:Y:S05]  /*30d0*/  BRA.U UP0, `(.L_x_64) ;  /* 0x00000001006c7547 */ /* 0x000fea000b800000 */
[----:B------:R-:W-:-:S03]  /*30e0*/  UMOV UR7, 0xffffffff ;  /* 0xffffffff00077882 */ /* 0x000fc60000000000 */
[----:B------:R-:W-:Y:S05]  /*30f0*/  BRA.DIV UR7, `(.L_x_65) ;  /* 0x000000b207c47947 */ /* 0x000fea000b800000 */
[----:B------:R-:W-:-:S13]  /*3100*/  ELECT P6, URZ, PT ;  /* 0x0000000000ff782f */ /* 0x000fda00038c0000 */
.L_x_151:
[----:B------:R-:W-:Y:S05]  /*3110*/  @!P6 BRA `(.L_x_64) ;  /* 0x00000000005ce947 */ /* 0x000fea0003800000 */
[----:B-1----:R-:W1:Y:S02]  /*3120*/  LDS R3, [UR6+0x10] ;  /* 0x00001006ff037984 */ /* 0x002e640008000800 */
[----:B-1----:R-:W-:-:S04]  /*3130*/  SHF.L.U32 R3, R3, 0x1f, RZ ;  /* 0x0000001f03037819 */ /* 0x002fc800000006ff */
[----:B------:R-:W1:Y:S02]  /*3140*/  SYNCS.PHASECHK.TRANS64.TRYWAIT P0, [UR6+0x8], R3 ;  /* 0x00000803ff0075a7 */ /* 0x000e640008001106 */
[----:B-1----:R-:W-:Y:S05]  /*3150*/  @P0 BRA `(.L_x_66) ;  /* 0x0000000000080947 */ /* 0x002fea0003800000 */
[----:B------:R-:W1:Y:S02]  /*3160*/  SYNCS.PHASECHK.TRANS64.TRYWAIT P0, [UR6+0x8], R3 ;  /* 0x00000803ff0075a7 */ /* 0x000e640008001106 */
[----:B-1----:R-:W-:Y:S05]  /*3170*/  @!P0 BRA `(.L_x_67) ;  /* 0x000000b000c48947 */ /* 0x002fea0003800000 */
.L_x_66:
[----:B------:R-:W2:Y:S01]  /*3180*/  LDS R5, [UR37+0x130] ;  /* 0x00013025ff057984 */ /* 0x000ea20008000800 */
[----:B-1----:R-:W-:Y:S02]  /*3190*/  HFMA2 R2, -RZ, RZ, 0, 5.9604644775390625e-08 ;  /* 0x00000001ff027431 */ /* 0x002fe400000001ff */
[----:B------:R-:W-:Y:S01]  /*31a0*/  IMAD.MOV.U32 R3, RZ, RZ, 0xffff ;  /* 0x0000ffffff037424 */ /* 0x000fe200078e00ff */
[----:B------:R-:W-:Y:S01]  /*31b0*/  UPRMT UR7, UR4, 0x654, UR8 ;  /* 0x0000065404077896 */ /* 0x000fe20008000008 */
[----:B--2---:R-:W-:-:S03]  /*31c0*/  IMAD.SHL.U32 R4, R5, 0x20, RZ ;  /* 0x0000002005047824 */ /* 0x004fc600078e00ff */
[-C--:B------:R-:W-:Y:S02]  /*31d0*/  SHF.L.U32 R3, R3, R5.reuse, RZ ;  /* 0x0000000503037219 */ /* 0x080fe400000006ff */
[----:B------:R-:W-:Y:S01]  /*31e0*/  SHF.L.U32 R5, R2, R5, RZ ;  /* 0x0000000502057219 */ /* 0x000fe200000006ff */
[----:B------:R2:W-:Y:S04]  /*31f0*/  STS [UR37+0x130], R4 ;  /* 0x00013004ff007988 */ /* 0x0005e80008000825 */
[----:B------:R2:W-:Y:S04]  /*3200*/  ATOMS.OR RZ, [UR6+0x14], R3 ;  /* 0x00001403ffff798c */ /* 0x0005e8000b000006 */
[----:B------:R2:W-:Y:S01]  /*3210*/  ATOMS.OR RZ, [UR6+0x18], R5 ;  /* 0x00001805ffff798c */ /* 0x0005e2000b000006 */
[----:B------:R-:W-:Y:S03]  /*3220*/  SYNCS.ARRIVE.TRANS64.RED.A1T0 RZ, [UR7], RZ ;  /* 0x000000ffffff79a7 */ /* 0x000fe60008100407 */
[----:B------:R2:W-:Y:S01]  /*3230*/  ATOMS.XOR RZ, [UR6+0x10], R2 ;  /* 0x00001002ffff798c */ /* 0x0005e2000b800006 */
[----:B------:R-:W-:Y:S05]  /*3240*/  BRA `(.L_x_64) ;  /* 0x0000000000107947 */ /* 0x000fea0003800000 */
.L_x_57:
[----:B------:R-:W-:-:S05]  /*3250*/  MOV R2, 0xffffffff ;  /* 0xffffffff00027802 */ /* 0x000fca0000000f00 */
[----:B------:R1:W-:Y:S02]  /*3260*/  STS [UR37+0x130], R2 ;  /* 0x00013002ff007988 */ /* 0x0003e40008000825 */
[----:B-1----:R-:W-:Y:S02]  /*3270*/  MOV R2, 0x3290 ;  /* 0x0000329000027802 */ /* 0x002fe40000000f00 */
[----:B-----5:R-:W-:Y:S05]  /*3280*/  CALL.REL.NOINC `($__internal_1_$__cuda_sm10x_tcgen05_guardrail_trap_phase_invalid_during_alloc) ;  /* 0x000000b800287944 */ /* 0x020fea0003c00000 */
.L_x_64:
[----:B------:R-:W-:Y:S05]  /*3290*/  WARPSYNC.ALL ;  /* 0x0000000000007948 */ /* 0x000fea0003800000 */
[----:B------:R-:W3:Y:S01]  /*32a0*/  S2UR UR7, SR_CgaCtaId ;  /* 0x00000000000779c3 */ /* 0x000ee20000008800 */
[----:B------:R-:W-:Y:S01]  /*32b0*/  UMOV UR6, 0x400 ;  /* 0x0000040000067882 */ /* 0x000fe20000000000 */
[----:B------:R-:W-:-:S06]  /*32c0*/  NOP ;  /* 0x0000000000007918 */ /* 0x000fcc0000000000 */
[----:B------:R-:W-:Y:S06]  /*32d0*/  BAR.ARV 0x6, 0xa0 ;  /* 0x0182800000007b1d */ /* 0x000fec0000002000 */
[----:B------:R-:W4:Y:S01]  /*32e0*/  LDCU UR8, c[0x0][0x38c] ;  /* 0x00007180ff0877ac */ /* 0x000f220008000800 */
[----:B------:R-:W-:Y:S01]  /*32f0*/  LOP3.LUT R0, R0, 0xffff, RZ, 0xc0, !PT ;  /* 0x0000ffff00007812 */ /* 0x000fe200078ec0ff */
[----:B-1----:R-:W-:Y:S01]  /*3300*/  IMAD.MOV.U32 R9, RZ, RZ, 0x1 ;  /* 0x00000001ff097424 */ /* 0x002fe200078e00ff */
[----:B------:R-:W-:Y:S01]  /*3310*/  LOP3.LUT R8, R8, 0xffff, RZ, 0xc0, !PT ;  /* 0x0000ffff08087812 */ /* 0x000fe200078ec0ff */
[----:B------:R-:W-:Y:S01]  /*3320*/  UMOV UR19, URZ ;  /* 0x000000ff00137c82 */ /* 0x000fe20008000000 */
[----:B------:R-:W-:Y:S01]  /*3330*/  R2UR UR11, R0 ;  /* 0x00000000000b72ca */ /* 0x000fe200000e0000 */
[----:B------:R-:W-:Y:S01]  /*3340*/  UMOV UR18, URZ ;  /* 0x000000ff00127c82 */ /* 0x000fe20008000000 */
[----:B------:R-:W-:Y:S01]  /*3350*/  R2UR UR12, R8 ;  /* 0x00000000080c72ca */ /* 0x000fe200000e0000 */
[----:B------:R-:W-:Y:S01]  /*3360*/  IMAD.MOV.U32 R8, RZ, RZ, RZ ;  /* 0x000000ffff087224 */ /* 0x000fe200078e00ff */
[----:B------:R-:W-:Y:S01]  /*3370*/  UMOV UR17, URZ ;  /* 0x000000ff00117c82 */ /* 0x000fe20008000000 */
[----:B---3--:R-:W-:-:S02]  /*3380*/  ULEA UR7, UR7, UR6, 0x18 ;  /* 0x0000000607077291 */ /* 0x008fc4000f8ec0ff */
[----:B------:R-:W-:Y:S02]  /*3390*/  UISETP.NE.AND UP2, UPT, UR5, URZ, UPT ;  /* 0x000000ff0500728c */ /* 0x000fe4000bf45270 */
[----:B------:R-:W-:Y:S02]  /*33a0*/  UIADD3 UR13, UPT, UPT, UR7, 0x10800, URZ ;  /* 0x00010800070d7890 */ /* 0x000fe4000fffe0ff */
[----:B------:R-:W-:Y:S02]  /*33b0*/  UIADD3 UR14, UPT, UPT, UR7, 0x24800, URZ ;  /* 0x00024800070e7890 */ /* 0x000fe4000fffe0ff */
[----:B----4-:R-:W-:Y:S01]  /*33c0*/  UIADD3 UR8, UPT, UPT, UR8, 0x3f, URZ ;  /* 0x0000003f08087890 */ /* 0x010fe2000fffe0ff */
[----:B--2---:R-:W1:Y:S01]  /*33d0*/  LDS R2, [UR7+0x130] ;  /* 0x00013007ff027984 */ /* 0x004e620008000800 */
[----:B------:R-:W-:Y:S02]  /*33e0*/  USHF.R.U32.HI UR13, URZ, 0x4, UR13 ;  /* 0x00000004ff0d7899 */ /* 0x000fe4000801160d */
[----:B------:R-:W-:-:S02]  /*33f0*/  USHF.R.S32.HI UR6, URZ, 0x1f, UR8 ;  /* 0x0000001fff067899 */ /* 0x000fc40008011408 */
[----:B------:R-:W-:Y:S02]  /*3400*/  USHF.R.U32.HI UR14, URZ, 0x4, UR14 ;  /* 0x00000004ff0e7899 */ /* 0x000fe4000801160e */
[----:B------:R-:W-:Y:S02]  /*3410*/  ULEA.HI UR6, UR6, UR8, URZ, 0x6 ;  /* 0x0000000806067291 */ /* 0x000fe4000f8f30ff */
[----:B------:R-:W-:Y:S02]  /*3420*/  ULOP3.LUT UR13, UR13, 0x3fff, URZ, 0xc0, !UPT ;  /* 0x00003fff0d0d7892 */ /* 0x000fe4000f8ec0ff */
[----:B------:R-:W-:Y:S02]  /*3430*/  USHF.R.S32.HI UR6, URZ, 0x6, UR6 ;  /* 0x00000006ff067899 */ /* 0x000fe40008011406 */
[----:B------:R-:W-:Y:S02]  /*3440*/  ULOP3.LUT UR14, UR14, 0x3fff, URZ, 0xc0, !UPT ;  /* 0x00003fff0e0e7892 */ /* 0x000fe4000f8ec0ff */
[----:B------:R-:W-:Y:S01]  /*3450*/  UISETP.LT.AND UP0, UPT, UR6, 0x1, UPT ;  /* 0x000000010600788c */ /* 0x000fe2000bf01270 */
[----:B------:R-:W-:Y:S01]  /*3460*/  UMOV UR28, 0x0 ;  /* 0x00000000001c7882 */ /* 0x000fe20000000000 */
[----:B------:R-:W-:Y:S01]  /*3470*/  UMOV UR29, 0x10400490 ;  /* 0x10400490001d7882 */ /* 0x000fe20000000000 */
[----:B------:R-:W-:-:S02]  /*3480*/  ULOP3.LUT UR13, UR13, 0x10000, URZ, 0xfc, !UPT ;  /* 0x000100000d0d7892 */ /* 0x000fc4000f8efcff */
[----:B------:R-:W-:Y:S02]  /*3490*/  ULOP3.LUT UR14, UR14, 0x10000, URZ, 0xfc, !UPT ;  /* 0x000100000e0e7892 */ /* 0x000fe4000f8efcff */
[----:B------:R-:W-:Y:S01]  /*34a0*/  USEL UR20, UR6, 0x1, !UP0 ;  /* 0x0000000106147887 */ /* 0x000fe2000c000000 */
[----:B------:R-:W-:Y:S01]  /*34b0*/  UMOV UR26, 0x0 ;  /* 0x00000000001a7882 */ /* 0x000fe20000000000 */
[----:B------:R-:W-:Y:S01]  /*34c0*/  UMOV UR27, 0x10400490 ;  /* 0x10400490001b7882 */ /* 0x000fe20000000000 */
[----:B------:R-:W-:Y:S01]  /*34d0*/  UMOV UR24, 0x0 ;  /* 0x0000000000187882 */ /* 0x000fe20000000000 */
[----:B------:R-:W-:Y:S01]  /*34e0*/  UMOV UR25, 0x10400490 ;  /* 0x1040049000197882 */ /* 0x000fe20000000000 */
[----:B------:R-:W-:Y:S01]  /*34f0*/  UMOV UR22, 0x0 ;  /* 0x0000000000167882 */ /* 0x000fe20000000000 */
[----:B------:R-:W-:Y:S01]  /*3500*/  UMOV UR23, 0x10400490 ;  /* 0x1040049000177882 */ /* 0x000fe20000000000 */
[----:B-1----:R-:W-:Y:S02]  /*3510*/  R2UR UR21, R2 ;  /* 0x00000000021572ca */ /* 0x002fe400000e0000 */
[----:B------:R-:W-:-:S13]  /*3520*/  CS2R R2, SRZ ;  /* 0x0000000000027805 */ /* 0x000fda000001ff00 */
.L_x_75:
[C---:B------:R-:W-:Y:S02]  /*3530*/  LEA R0, R8.reuse, UR7, 0x3 ;  /* 0x0000000708007c11 */ /* 0x040fe4000f8e18ff */
[----:B------:R-:W-:Y:S02]  /*3540*/  SHF.L.U32 R5, R3, 0x1f, RZ ;  /* 0x0000001f03057819 */ /* 0x000fe400000006ff */
[----:B------:R-:W-:Y:S02]  /*3550*/  LEA R4, R8, UR7, 0x4 ;  /* 0x0000000708047c11 */ /* 0x000fe4000f8e20ff */
[----:B------:R-:W1:Y:S02]  /*3560*/  SYNCS.PHASECHK.TRANS64.TRYWAIT P0, [R0+URZ+0xa0], R5 ;  /* 0x0000a005000075a7 */ /* 0x000e6400080011ff */
[----:B-1-34-:R-:W-:Y:S05]  /*3570*/  @!P0 BRA `(.L_x_68) ;  /* 0x000000ac00dc8947 */ /* 0x01afea0003800000 */
.L_x_152:
[----:B-1----:R-:W1:Y:S01]  /*3580*/  LDS.128 R4, [R4+0x110] ;  /* 0x0001100004047984 */ /* 0x002e620000000c00 */
[----:B------:R-:W-:Y:S02]  /*3590*/  VIADD R0, R0, 0xb0 ;  /* 0x000000b000007836 */ /* 0x000fe40000000000 */
[----:B------:R-:W-:Y:S01]  /*35a0*/  VIADD R8, R8, 0x1 ;  /* 0x0000000108087836 */ /* 0x000fe20000000000 */
[----:B------:R-:W-:Y:S01]  /*35b0*/  @!PT LDS RZ, [RZ] ;  /* 0x00000000fffff984 */ /* 0x000fe20000000800 */
[----:B------:R-:W-:Y:S01]  /*35c0*/  @!PT LDS RZ, [RZ] ;  /* 0x00000000fffff984 */ /* 0x000fe20000000800 */
[----:B------:R-:W-:Y:S01]  /*35d0*/  @!PT LDS RZ, [RZ] ;  /* 0x00000000fffff984 */ /* 0x000fe20000000800 */
[----:B------:R-:W-:Y:S01]  /*35e0*/  @!PT LDS RZ, [RZ] ;  /* 0x00000000fffff984 */ /* 0x000fe20000000800 */
[----:B------:R2:W-:Y:S06]  /*35f0*/  MEMBAR.ALL.CTA ;  /* 0x0000000000007992 */ /* 0x0005ec0000008000 */
[----:B--2---:R-:W2:Y:S01]  /*3600*/  FENCE.VIEW.ASYNC.S ;  /* 0x00000000000073c6 */ /* 0x004ea20000000000 */
[----:B------:R-:W-:-:S04]  /*3610*/  PRMT R0, RZ, 0x654, R0 ;  /* 0x00000654ff007816 */ /* 0x000fc80000000000 */
[----:B--2---:R2:W-:Y:S01]  /*3620*/  SYNCS.ARRIVE.TRANS64.RED.A1T0 RZ, [R0+URZ], RZ ;  /* 0x000000ff00ff79a7 */ /* 0x0045e200081004ff */
[----:B-1----:R-:W-:Y:S01]  /*3630*/  LOP3.LUT P1, RZ, R6, 0x1, RZ, 0xc0, !PT ;  /* 0x0000000106ff7812 */ /* 0x002fe2000782c0ff */
[----:B--2---:R-:W-:-:S12]  /*3640*/  BRA.U UP2, `(.L_x_69) ;  /* 0x0000000502087547 */ /* 0x004fd8000b800000 */
[----:B------:R-:W1:Y:S01]  /*3650*/  LDCU UR8, c[0x0][0x38c] ;  /* 0x00007180ff0877ac */ /* 0x000e620008000800 */
[----:B------:R-:W-:Y:S02]  /*3660*/  PLOP3.LUT P2, PT, PT, PT, PT, 0x80, 0x8 ;  /* 0x000000000008781c */ /* 0x000fe40003f4f070 */
[----:B------:R-:W-:Y:S01]  /*3670*/  SHF.L.U32 R5, R9, 0x1f, RZ ;  /* 0x0000001f09057819 */ /* 0x000fe200000006ff */
[----:B------:R-:W-:Y:S02]  /*3680*/  ULEA UR9, UR19, UR7, 0x3 ;  /* 0x0000000713097291 */ /* 0x000fe4000f8e18ff */
[----:B------:R-:W-:Y:S02]  /*3690*/  ULEA UR10, UR19, UR21, 0x8 ;  /* 0x00000015130a7291 */ /* 0x000fe4000f8e40ff */
[----:B-1----:R-:W-:-:S06]  /*36a0*/  UISETP.GE.AND UP0, UPT, UR8, 0x1, UPT ;  /* 0x000000010800788c */ /* 0x002fcc000bf06270 */
[----:B------:R-:W-:-:S05]  /*36b0*/  PLOP3.LUT P0, PT, PT, PT, UP0, 0x80, 0x8 ;  /* 0x000000000008781c */ /* 0x000fca0003f0f008 */
[----:B------:R-:W-:-:S08]  /*36c0*/  @UP0 ULEA UR8, UR18, UR7, 0x3 ;  /* 0x0000000712080291 */ /* 0x000fd0000f8e18ff */
[----:B------:R-:W-:-:S04]  /*36d0*/  @P0 SHF.L.U32 R0, R2, 0x1f, RZ ;  /* 0x0000001f02000819 */ /* 0x000fc800000006ff */
[----:B------:R1:W2:Y:S01]  /*36e0*/  @P0 SYNCS.PHASECHK.TRANS64.TRYWAIT P2, [UR8], R0 ;  /* 0x00000000ff0005a7 */ /* 0x0002a20008041108 */
[----:B------:R-:W3:Y:S02]  /*36f0*/  SYNCS.PHASECHK.TRANS64.TRYWAIT P0, [UR9+0xd0], R5 ;  /* 0x0000d005ff0075a7 */ /* 0x000ee40008001109 */
[----:B-123--:R-:W-:Y:S05]  /*3700*/  @!P0 BRA `(.L_x_70) ;  /* 0x000000ac008c8947 */ /* 0x00efea0003800000 */
.L_x_154:
[----:B------:R-:W-:Y:S01]  /*3710*/  UMOV UR16, UR17 ;  /* 0x0000001100107c82 */ /* 0x000fe20008000000 */
[----:B------:R-:W-:Y:S05]  /*3720*/  BRA.U !UP0, `(.L_x_71) ;  /* 0x0000000108c07547 */ /* 0x000fea000b800000 */
[----:B------:R-:W-:Y:S02]  /*3730*/  UIADD3 UR16, UPT, UPT, UR20, UR17, URZ ;  /* 0x0000001114107290 */ /* 0x000fe4000fffe0ff */
[----:B------:R-:W-:Y:S01]  /*3740*/  UPLOP3.LUT UP3, UPT, UPT, UPT, UPT, 0x40, 0x4 ;  /* 0x000000000004789c */ /* 0x000fe20003f6e870 */
[----:B------:R-:W-:Y:S01]  /*3750*/  UMOV UR15, UR6 ;  /* 0x00000006000f7c82 */ /* 0x000fe20008000000 */
[----:B------:R-:W-:-:S09]  /*3760*/  UMOV UR46, UR18 ;  /* 0x00000012002e7c82 */ /* 0x000fd20008000000 */
.L_x_74:
[----:B--2---:R-:W-:Y:S01]  /*3770*/  ULEA UR8, UR46, UR7, 0x3 ;  /* 0x000000072e087291 */ /* 0x004fe2000f8e18ff */
[----:B---3--:R-:W-:Y:S11]  /*3780*/  @P2 BRA `(.L_x_72) ;  /* 0x00000000000c2947 */ /* 0x008ff60003800000 */
[----:B-1----:R-:W-:Y:S04]  /*3790*/  SHF.L.U32 R5, R2, 0x1f, RZ ;  /* 0x0000001f02057819 */ /* 0x002fe800000006ff */
[----:B------:R-:W1:Y:S02]  /*37a0*/  SYNCS.PHASECHK.TRANS64.TRYWAIT P0, [UR8], R5 ;  /* 0x00000005ff0075a7 */ /* 0x000e640008001108 */
[----:B-1----:R-:W-:Y:S05]  /*37b0*/  @!P0 BRA `(.L_x_73) ;  /* 0x000000ac00788947 */ /* 0x002fea0003800000 */
.L_x_72:
[----:B------:R-:W-:Y:S01]  /*37c0*/  UISETP.NE.AND UP0, UPT, UR15, 0x1, UPT ;  /* 0x000000010f00788c */ /* 0x000fe2000bf05270 */
[----:B------:R-:W-:Y:S01]  /*37d0*/  PLOP3.LUT P2, PT, PT, PT, PT, 0x80, 0x8 ;  /* 0x000000000008781c */ /* 0x000fe20003f4f070 */
[----:B------:R-:W-:Y:S02]  /*37e0*/  UIADD3 UR18, UPT, UPT, UR46, 0x1, URZ ;  /* 0x000000012e127890 */ /* 0x000fe4000fffe0ff */
[----:B------:R-:W-:Y:S02]  /*37f0*/  ULEA UR32, UR46, UR14, 0xa ;  /* 0x0000000e2e207291 */ /* 0x000fe4000f8e50ff */
[----:B------:R-:W-:Y:S01]  /*3800*/  UISETP.NE.AND UP1, UPT, UR18, 0x5, UPT ;  /* 0x000000051200788c */ /* 0x000fe2000bf25270 */
[----:B------:R-:W-:Y:S01]  /*3810*/  PLOP3.LUT P0, PT, PT, PT, UP0, 0x80, 0x8 ;  /* 0x000000000008781c */ /* 0x000fe20003f0f008 */
[----:B------:R-:W-:Y:S02]  /*3820*/  UIADD3 UR44, UPT, UPT, UR32, 0x2, URZ ;  /* 0x00000002202c7890 */ /* 0x000fe4000fffe0ff */
[----:B------:R-:W-:Y:S02]  /*3830*/  USEL UR31, URZ, 0x1, UP1 ;  /* 0x00000001ff1f7887 */ /* 0x000fe40008800000 */
[----:B------:R-:W-:Y:S02]  /*3840*/  USEL UR18, UR18, URZ, UP1 ;  /* 0x000000ff12127287 */ /* 0x000fe40008800000 */
[----:B------:R-:W-:Y:S02]  /*3850*/  UIADD3 UR40, UPT, UPT, UR32, 0x4, URZ ;  /* 0x0000000420287890 */ /* 0x000fe4000fffe0ff */
[----:B------:R-:W-:Y:S01]  /*3860*/  @UP0 ULEA UR30, UR18, UR7, 0x3 ;  /* 0x00000007121e0291 */ /* 0x000fe2000f8e18ff */
[----:B------:R-:W-:Y:S01]  /*3870*/  LOP3.LUT R2, R2, UR31, RZ, 0x3c, !PT ;  /* 0x0000001f02027c12 */ /* 0x000fe2000f8e3cff */
[----:B------:R-:W-:Y:S02]  /*3880*/  UIADD3 UR36, UPT, UPT, UR32, 0x6, URZ ;  /* 0x0000000620247890 */ /* 0x000fe4000fffe0ff */
[----:B------:R-:W-:Y:S01]  /*3890*/  UIADD3 UR8, UPT, UPT, UR8, 0x28, URZ ;  /* 0x0000002808087890 */ /* 0x000fe2000fffe0ff */
[----:B-1----:R-:W-:Y:S01]  /*38a0*/  @P0 SHF.L.U32 R0, R2, 0x1f, RZ ;  /* 0x0000001f02000819 */ /* 0x002fe200000006ff */
[----:B------:R-:W-:Y:S02]  /*38b0*/  UIADD3 UR17, UPT, UPT, UR17, 0x1, URZ ;  /* 0x0000000111117890 */ /* 0x000fe4000fffe0ff */
[----:B------:R-:W-:Y:S01]  /*38c0*/  UIADD3 UR15, UPT, UPT, UR15, -0x1, URZ ;  /* 0xffffffff0f0f7890 */ /* 0x000fe2000fffe0ff */
[----:B------:R2:W3:Y:S01]  /*38d0*/  @P0 SYNCS.PHASECHK.TRANS64.TRYWAIT P2, [UR30], R0 ;  /* 0x00000000ff0005a7 */ /* 0x0004e2000804111e */
[----:B------:R-:W-:Y:S02]  /*38e0*/  ULEA UR30, UR46, UR13, 0xa ;  /* 0x0000000d2e1e7291 */ /* 0x000fe4000f8e50ff */
[----:B------:R-:W-:Y:S02]  /*38f0*/  UISETP.NE.AND UP0, UPT, UR17, UR16, UPT ;  /* 0x000000101100728c */ /* 0x000fe4000bf05270 */
[----:B------:R-:W-:Y:S02]  /*3900*/  UIADD3 UR42, UPT, UPT, UR30, 0x2, URZ ;  /* 0x000000021e2a7890 */ /* 0x000fe4000fffe0ff */
[----:B------:R-:W-:Y:S02]  /*3910*/  UIADD3 UR38, UPT, UPT, UR30, 0x4, URZ ;  /* 0x000000041e267890 */ /* 0x000fe4000fffe0ff */
[----:B------:R-:W-:Y:S01]  /*3920*/  UIADD3 UR34, UPT, UPT, UR30, 0x6, URZ ;  /* 0x000000061e227890 */ /* 0x000fe2000fffe0ff */
[----:B------:R-:W-:Y:S01]  /*3930*/  UMOV UR33, 0x40004040 ;  /* 0x4000404000217882 */ /* 0x000fe20000000000 */
[----:B------:R-:W-:Y:S01]  /*3940*/  UMOV UR31, 0x40004040 ;  /* 0x40004040001f7882 */ /* 0x000fe20000000000 */
[----:B------:R-:W-:Y:S01]  /*3950*/  UMOV UR45, 0x40004040 ;  /* 0x40004040002d7882 */ /* 0x000fe20000000000 */
[----:B------:R2:W-:Y:S01]  /*3960*/  UTCHMMA.2CTA gdesc[UR30], gdesc[UR32], tmem[UR10], tmem[UR28], idesc[UR29], UP3 ;  /* 0x00ff1c201e0075ea */ /* 0x0005e20009a0000a */
[----:B------:R-:W-:Y:S01]  /*3970*/  UPLOP3.LUT UP3, UPT, UPT, UPT, UPT, 0x80, 0x8 ;  /* 0x000000000008789c */ /* 0x000fe20003f6f070 */
[----:B------:R-:W-:Y:S01]  /*3980*/  UMOV UR43, 0x40004040 ;  /* 0x40004040002b7882 */ /* 0x000fe20000000000 */
[----:B------:R-:W-:Y:S01]  /*3990*/  UMOV UR41, 0x40004040 ;  /* 0x4000404000297882 */ /* 0x000fe20000000000 */
[----:B------:R2:W-:Y:S01]  /*39a0*/  UTCHMMA.2CTA gdesc[UR42], gdesc[UR44], tmem[UR10], tmem[UR26], idesc[UR27], UPT ;  /* 0x00ff1a2c2a0075ea */ /* 0x0005e2000ba0000a */
[----:B------:R-:W-:Y:S01]  /*39b0*/  UMOV UR39, 0x40004040 ;  /* 0x4000404000277882 */ /* 0x000fe20000000000 */
[----:B------:R-:W-:Y:S01]  /*39c0*/  UMOV UR37, 0x40004040 ;  /* 0x4000404000257882 */ /* 0x000fe20000000000 */
[----:B------:R-:W-:Y:S01]  /*39d0*/  UMOV UR35, 0x40004040 ;  /* 0x4000404000237882 */ /* 0x000fe20000000000 */
[----:B------:R2:W-:Y:S01]  /*39e0*/  UTCHMMA.2CTA gdesc[UR38], gdesc[UR40], tmem[UR10], tmem[UR24], idesc[UR25], UPT ;  /* 0x00ff1828260075ea */ /* 0x0005e2000ba0000a */
[----:B------:R2:W-:Y:S01]  /*39f0*/  UTCHMMA.2CTA gdesc[UR34], gdesc[UR36], tmem[UR10], tmem[UR22], idesc[UR23], UPT ;  /* 0x00ff1624220075ea */ /* 0x0005e2000ba0000a */
[----:B------:R2:W-:Y:S01]  /*3a00*/  UTCBAR.2CTA.MULTICAST [UR8], URZ, UR12 ;  /* 0x000000ff080073e9 */ /* 0x0005e2000820080c */
[----:B------:R-:W-:Y:S01]  /*3a10*/  UMOV UR46, UR18 ;  /* 0x00000012002e7c82 */ /* 0x000fe20008000000 */
[----:B------:R-:W-:Y:S05]  /*3a20*/  BRA.U UP0, `(.L_x_74) ;  /* 0xfffffffd00507547 */ /* 0x000fea000b83ffff */
.L_x_71:
[----:B------:R-:W-:Y:S01]  /*3a30*/  UIADD3 UR9, UPT, UPT, UR9, 0xc0, URZ ;  /* 0x000000c009097890 */ /* 0x000fe2000fffe0ff */
[----:B------:R-:W-:-:S08]  /*3a40*/  UMOV UR17, UR16 ;  /* 0x0000001000117c82 */ /* 0x000fd00008000000 */
[----:B------:R4:W-:Y:S01]  /*3a50*/  UTCBAR.2CTA.MULTICAST [UR9], URZ, UR11 ;  /* 0x000000ff090073e9 */ /* 0x0009e2000820080b */
[----:B------:R-:W-:Y:S02]  /*3a60*/  NOP ;  /* 0x0000000000007918 */ /* 0x000fe40000000000 */
.L_x_69:
[----:B------:R-:W-:Y:S01]  /*3a70*/  UIADD3 UR19, UPT, UPT, UR19, 0x1, URZ ;  /* 0x0000000113137890 */ /* 0x000fe2000fffe0ff */
[----:B------:R-:W-:-:S03]  /*3a80*/  ISETP.NE.AND P0, PT, R8, 0x2, PT ;  /* 0x000000020800780c */ /* 0x000fc60003f05270 */
[----:B------:R-:W-:Y:S01]  /*3a90*/  UISETP.NE.AND UP0, UPT, UR19, 0x2, UPT ;  /* 0x000000021300788c */ /* 0x000fe2000bf05270 */
[----:B-12---:R-:W-:Y:S02]  /*3aa0*/  SEL R0, RZ, 0x1, P0 ;  /* 0x00000001ff007807 */ /* 0x006fe40000000000 */
[----:B------:R-:W-:Y:S01]  /*3ab0*/  SEL R8, R8, RZ, P0 ;  /* 0x000000ff08087207 */ /* 0x000fe20000000000 */
[----:B------:R-:W-:Y:S01]  /*3ac0*/  USEL UR8, URZ, 0x1, UP0 ;  /* 0x00000001ff087887 */ /* 0x000fe20008000000 */
[----:B------:R-:W-:Y:S01]  /*3ad0*/  LOP3.LUT R3, R3, R0, RZ, 0x3c, !PT ;  /* 0x0000000003037212 */ /* 0x000fe200078e3cff */
[----:B------:R-:W-:-:S04]  /*3ae0*/  USEL UR19, UR19, URZ, UP0 ;  /* 0x000000ff13137287 */ /* 0x000fc80008000000 */
[----:B------:R-:W-:Y:S01]  /*3af0*/  LOP3.LUT R9, R9, UR8, RZ, 0x3c, !PT ;  /* 0x0000000809097c12 */ /* 0x000fe2000f8e3cff */
[----:B------:R-:W-:Y:S07]  /*3b00*/  @P1 BRA `(.L_x_75) ;  /* 0xfffffff800881947 */ /* 0x000fee000383ffff */
[----:B------:R-:W1:Y:S01]  /*3b10*/  S2UR UR6, SR_CgaCtaId ;  /* 0x00000000000679c3 */ /* 0x000e620000008800 */
[----:B------:R-:W-:Y:S01]  /*3b20*/  ELECT P0, URZ, PT ;  /* 0x0000000000ff782f */ /* 0x000fe20003800000 */
[----:B------:R-:W-:Y:S01]  /*3b30*/  HFMA2 R0, -RZ, RZ, 0, 5.9604644775390625e-08 ;  /* 0x00000001ff007431 */ /* 0x000fe200000001ff */
[----:B------:R-:W-:-:S05]  /*3b40*/  UMOV UR8, 0x40 ;  /* 0x0000004000087882 */ /* 0x000fca0000000000 */
[----:B------:R-:W-:Y:S01]  /*3b50*/  UVIRTCOUNT.DEALLOC.SMPOOL 0x80 ;  /* 0x000000800000784c */ /* 0x000fe20000000000 */
[----:B------:R-:W-:Y:S02]  /*3b60*/  UISETP.NE.AND UP0, UPT, UR5, URZ, UPT ;  /* 0x000000ff0500728c */ /* 0x000fe4000bf05270 */
[----:B-1----:R-:W-:-:S09]  /*3b70*/  ULEA UR6, UR6, UR8, 0x18 ;  /* 0x0000000806067291 */ /* 0x002fd2000f8ec0ff */
[----:B------:R1:W-:Y:S01]  /*3b80*/  @P0 STS.U8 [UR6+0x1c], R0 ;  /* 0x00001c00ff000988 */ /* 0x0003e20008000006 */
[----:B------:R-:W-:Y:S05]  /*3b90*/  BRA.U UP0, `(.L_x_76) ;  /* 0x0000000100587547 */ /* 0x000fea000b800000 */
[----:B------:R-:W-:Y:S01]  /*3ba0*/  UIADD3 UR8, UPT, UPT, UR7, 0xd0, URZ ;  /* 0x000000d007087890 */ /* 0x000fe2000fffe0ff */
[----:B------:R-:W-:-:S03]  /*3bb0*/  SHF.L.U32 R3, R9, 0x1f, RZ ;  /* 0x0000001f09037819 */ /* 0x000fc600000006ff */
[----:B------:R-:W-:-:S09]  /*3bc0*/  ULEA UR5, UR19, UR8, 0x3 ;  /* 0x0000000813057291 */ /* 0x000fd2000f8e18ff */
[----:B------:R-:W2:Y:S02]  /*3bd0*/  SYNCS.PHASECHK.TRANS64.TRYWAIT P0, [UR5], R3 ;  /* 0x00000003ff0075a7 */ /* 0x000ea40008001105 */
[----:B--2---:R-:W-:Y:S05]  /*3be0*/  @!P0 BRA `(.L_x_77) ;  /* 0x000000a800848947 */ /* 0x004fea0003800000 */
.L_x_157:
[----:B----4-:R-:W-:-:S04]  /*3bf0*/  UIADD3 UR9, UPT, UPT, UR19, 0x1, URZ ;  /* 0x0000000113097890 */ /* 0x010fc8000fffe0ff */
[----:B------:R-:W-:-:S04]  /*3c00*/  UISETP.NE.AND UP1, UPT, UR9, 0x2, UPT ;  /* 0x000000020900788c */ /* 0x000fc8000bf25270 */
[----:B------:R-:W-:Y:S02]  /*3c10*/  USEL UR5, URZ, 0x1, UP1 ;  /* 0x00000001ff057887 */ /* 0x000fe40008800000 */
[----:B------:R-:W-:-:S04]  /*3c20*/  USEL UR9, UR9, URZ, UP1 ;  /* 0x000000ff09097287 */ /* 0x000fc80008800000 */
[----:B------:R-:W-:Y:S01]  /*3c30*/  ULEA UR9, UR9, UR8, 0x3 ;  /* 0x0000000809097291 */ /* 0x000fe2000f8e18ff */
[----:B-1----:R-:W-:-:S04]  /*3c40*/  LOP3.LUT R3, R9, UR5, RZ, 0x3c, !PT ;  /* 0x0000000509037c12 */ /* 0x002fc8000f8e3cff */
[----:B------:R-:W-:Y:S01]  /*3c50*/  SHF.L.U32 R3, R3, 0x1f, RZ ;  /* 0x0000001f03037819 */ /* 0x000fe200000006ff */
[----:B------:R-:W-:-:S04]  /*3c60*/  IMAD.U32 R0, RZ, RZ, UR9 ;  /* 0x00000009ff007e24 */ /* 0x000fc8000f8e00ff */
[----:B------:R1:W2:Y:S03]  /*3c70*/  SYNCS.PHASECHK.TRANS64.TRYWAIT P0, [R0+URZ], R3 ;  /* 0x00000003000075a7 */ /* 0x0002a600080011ff */
[----:B--2---:R-:W-:Y:S05]  /*3c80*/  @!P0 NANOSLEEP.SYNCS 0x989680 ;  /* 0x009896800000895d */ /* 0x004fea0003900000 */
[----:B------:R-:W2:Y:S02]  /*3c90*/  @!P0 SYNCS.PHASECHK.TRANS64 P0, [R0+URZ], R3 ;  /* 0x00000003000085a7 */ /* 0x000ea400080010ff */
[----:B--2---:R-:W-:Y:S05]  /*3ca0*/  @P0 BRA `(.L_x_78) ;  /* 0x0000000000200947 */ /* 0x004fea0003800000 */
.L_x_79:
[----:B--2---:R2:W4:Y:S02]  /*3cb0*/  SYNCS.PHASECHK.TRANS64.TRYWAIT P0, [R0+URZ], R3 ;  /* 0x00000003000075a7 */ /* 0x00452400080011ff */
[----:B----4-:R-:W-:Y:S05]  /*3cc0*/  @!P0 NANOSLEEP.SYNCS 0x989680 ;  /* 0x009896800000895d */ /* 0x010fea0003900000 */
[----:B------:R-:W4:Y:S02]  /*3cd0*/  @!P0 SYNCS.PHASECHK.TRANS64 P0, [R0+URZ], R3 ;  /* 0x00000003000085a7 */ /* 0x000f2400080010ff */
[----:B----4-:R-:W-:Y:S05]  /*3ce0*/  @!P0 BRA `(.L_x_79) ;  /* 0xfffffffc00f08947 */ /* 0x010fea000383ffff */
[----:B------:R-:W-:Y:S05]  /*3cf0*/  BRA `(.L_x_78) ;  /* 0x00000000000c7947 */ /* 0x000fea0003800000 */
.L_x_76:
[----:B------:R-:W-:-:S04]  /*3d00*/  UIADD3 UR5, UPT, UPT, UR7, 0x100, URZ ;  /* 0x0000010007057890 */ /* 0x000fc8000fffe0ff */
[----:B------:R-:W-:-:S09]  /*3d10*/  UPRMT UR5, UR4, 0x654, UR5 ;  /* 0x0000065404057896 */ /* 0x000fd20008000005 */
[----:B------:R-:W-:Y:S03]  /*3d20*/  SYNCS.ARRIVE.TRANS64.RED.A1T0 RZ, [UR5], RZ ;  /* 0x000000ffffff79a7 */ /* 0x000fe60008100405 */
.L_x_78:
[----:B-12---:R-:W-:Y:S01]  /*3d30*/  SHF.L.U32 R3, RZ, 0x1f, RZ ;  /* 0x0000001fff037819 */ /* 0x006fe200000006ff */
[----:B------:R-:W-:Y:S01]  /*3d40*/  UIADD3 UR5, UPT, UPT, UR7, 0x100, URZ ;  /* 0x0000010007057890 */ /* 0x000fe2000fffe0ff */
[----:B------:R-:W-:Y:S02]  /*3d50*/  PLOP3.LUT P0, PT, PT, PT, UP0, 0x80, 0x8 ;  /* 0x000000000008781c */ /* 0x000fe40003f0f008 */
[----:B------:R-:W1:Y:S02]  /*3d60*/  SYNCS.PHASECHK.TRANS64.TRYWAIT P1, [UR7+0x100], R3 ;  /* 0x00010003ff0075a7 */ /* 0x000e640008021107 */
[----:B-1----:R-:W-:Y:S09]  /*3d70*/  @!P1 BRA `(.L_x_80) ;  /* 0x000000a800389947 */ /* 0x002ff20003800000 */
.L_x_159:
[----:B------:R-:W-:Y:S01]  /*3d80*/  @!UP0 UPRMT UR5, UR4, 0x654, UR5 ;  /* 0x0000065404058896 */ /* 0x000fe20008000005 */
[----:B------:R-:W-:Y:S02]  /*3d90*/  UMOV UR8, 0xffff ;  /* 0x0000ffff00087882 */ /* 0x000fe40000000000 */
[----:B------:R-:W-:-:S06]  /*3da0*/  UMOV UR4, 0x1 ;  /* 0x0000000100047882 */ /* 0x000fcc0000000000 */
[----:B------:R-:W-:Y:S01]  /*3db0*/  @!P0 SYNCS.ARRIVE.TRANS64.RED.A1T0 RZ, [UR5], RZ ;  /* 0x000000ffffff89a7 */ /* 0x000fe20008100405 */
[----:B------:R-:W-:Y:S01]  /*3dc0*/  NOP ;  /* 0x0000000000007918 */ /* 0x000fe20000000000 */
[----:B-1----:R-:W1:Y:S01]  /*3dd0*/  LDS R0, [UR6+0x14] ;  /* 0x00001406ff007984 */ /* 0x002e620008000800 */
[----:B------:R-:W-:-:S04]  /*3de0*/  ULOP3.LUT UR5, UR21, 0xffff, URZ, 0xc0, !UPT ;  /* 0x0000ffff15057892 */ /* 0x000fc8000f8ec0ff */
[----:B------:R-:W-:-:S04]  /*3df0*/  USHF.R.U32.HI UR5, URZ, 0x5, UR5 ;  /* 0x00000005ff057899 */ /* 0x000fc80008011605 */
[----:B------:R-:W-:Y:S02]  /*3e00*/  USHF.L.U32 UR8, UR8, UR5, URZ ;  /* 0x0000000508087299 */ /* 0x000fe400080006ff */
[----:B------:R-:W-:-:S04]  /*3e10*/  USHF.L.U32 UR4, UR4, UR5, URZ ;  /* 0x0000000504047299 */ /* 0x000fc800080006ff */
[----:B-1----:R-:W-:-:S04]  /*3e20*/  LOP3.LUT R0, R0, UR8, RZ, 0xc0, !PT ;  /* 0x0000000800007c12 */ /* 0x002fc8000f8ec0ff */
[----:B------:R-:W-:-:S13]  /*3e30*/  ISETP.NE.AND P0, PT, R0, UR8, PT ;  /* 0x0000000800007c0c */ /* 0x000fda000bf05270 */
[----:B------:R-:W-:Y:S05]  /*3e40*/  @P0 BRA `(.L_x_81) ;  /* 0x0000000000580947 */ /* 0x000fea0003800000 */
[----:B------:R-:W1:Y:S02]  /*3e50*/  LDS R0, [UR6+0x18] ;  /* 0x00001806ff007984 */ /* 0x000e640008000800 */
[----:B-1----:R-:W-:-:S04]  /*3e60*/  LOP3.LUT R0, R0, UR4, RZ, 0xc0, !PT ;  /* 0x0000000400007c12 */ /* 0x002fc8000f8ec0ff */
[----:B------:R-:W-:-:S13]  /*3e70*/  ISETP.NE.AND P0, PT, R0, UR4, PT ;  /* 0x0000000400007c0c */ /* 0x000fda000bf05270 */
[----:B------:R-:W-:Y:S05]  /*3e80*/  @P0 BRA `(.L_x_82) ;  /* 0x00000000003c0947 */ /* 0x000fea0003800000 */
[----:B------:R-:W1:Y:S01]  /*3e90*/  S2R R2, SR_LANEID ;  /* 0x0000000000027919 */ /* 0x000e620000000000 */
[----:B------:R-:W-:Y:S01]  /*3ea0*/  ULOP3.LUT UR8, URZ, UR8, URZ, 0x33, !UPT ;  /* 0x00000008ff087292 */ /* 0x000fe2000f8e33ff */
[----:B------:R-:W-:Y:S01]  /*3eb0*/  LOP3.LUT R4, RZ, UR4, RZ, 0x33, !PT ;  /* 0x00000004ff047c12 */ /* 0x000fe2000f8e33ff */
[----:B------:R-:W-:Y:S02]  /*3ec0*/  VOTEU.ANY UR7, UPT, PT ;  /* 0x0000000000077886 */ /* 0x000fe400038e0100 */
[----:B------:R-:W-:Y:S01]  /*3ed0*/  UFLO.U32 UR7, UR7 ;  /* 0x00000007000772bd */ /* 0x000fe200080e0000 */
[----:B------:R-:W2:Y:S01]  /*3ee0*/  REDUX UR4, R4 ;  /* 0x00000000040473c4 */ /* 0x000ea20000000000 */
[----:B------:R-:W-:-:S06]  /*3ef0*/  IMAD.U32 R0, RZ, RZ, UR8 ;  /* 0x00000008ff007e24 */ /* 0x000fcc000f8e00ff */
[----:B------:R1:W-:Y:S01]  /*3f00*/  UTCATOMSWS.AND URZ, UR8 ;  /* 0x0000000800ff79e3 */ /* 0x0003e20008000000 */
[----:B------:R-:W3:Y:S01]  /*3f10*/  REDUX UR5, R0 ;  /* 0x00000000000573c4 */ /* 0x000ee20000000000 */
[----:B-1----:R-:W-:Y:S01]  /*3f20*/  ISETP.EQ.U32.AND P0, PT, R2, UR7, PT ;  /* 0x0000000702007c0c */ /* 0x002fe2000bf02070 */
[----:B--2---:R-:W-:Y:S01]  /*3f30*/  IMAD.U32 R2, RZ, RZ, UR4 ;  /* 0x00000004ff027e24 */ /* 0x004fe2000f8e00ff */
[----:B---3--:R-:W-:-:S11]  /*3f40*/  MOV R3, UR5 ;  /* 0x0000000500037c02 */ /* 0x008fd60008000f00 */
[----:B------:R1:W-:Y:S04]  /*3f50*/  @P0 ATOMS.AND RZ, [UR6+0x14], R3 ;  /* 0x00001403ffff098c */ /* 0x0003e8000a800006 */
[----:B------:R1:W-:Y:S01]  /*3f60*/  @P0 ATOMS.AND RZ, [UR6+0x18], R2 ;  /* 0x00001802ffff098c */ /* 0x0003e2000a800006 */
[----:B------:R-:W-:Y:S05]  /*3f70*/  BRA `(.L_x_83) ;  /* 0x0000000000147947 */ /* 0x000fea0003800000 */
.L_x_82:
[----:B------:R-:W-:Y:S02]  /*3f80*/  MOV R2, 0x3fa0 ;  /* 0x00003fa000027802 */ /* 0x000fe40000000f00 */
[----:B---345:R-:W-:Y:S05]  /*3f90*/  CALL.REL.NOINC `($__internal_0_$__cuda_sm10x_tcgen05_guardrail_trap_col_being_dealloced_not_returned_by_alloc) ;  /* 0x000000a800d87944 */ /* 0x038fea0003c00000 */
[----:B------:R-:W-:Y:S05]  /*3fa0*/  BRA `(.L_x_83) ;  /* 0x0000000000087947 */ /* 0x000fea0003800000 */
.L_x_81:
[----:B------:R-:W-:Y:S02]  /*3fb0*/  MOV R2, 0x3fd0 ;  /* 0x00003fd000027802 */ /* 0x000fe40000000f00 */
[----:B---345:R-:W-:Y:S05]  /*3fc0*/  CALL.REL.NOINC `($__internal_2_$__cuda_sm10x_tcgen05_guardrail_trap_unallocated_columns_being_dealloced) ;  /* 0x000000a800e47944 */ /* 0x038fea0003c00000 */
.L_x_83:
[----:B------:R-:W-:Y:S01]  /*3fd0*/  NOP ;  /* 0x0000000000007918 */ /* 0x000fe20000000000 */
[----:B----4-:R-:W-:Y:S05]  /*3fe0*/  EXIT ;  /* 0x000000000000794d */ /* 0x010fea0003800000 */
.L_x_56:
[----:B------:R-:W-:-:S09]  /*3ff0*/  UISETP.NE.OR UP5, UPT, UR10, 0x3, UP5 ;  /* 0x000000030a00788c */ /* 0x000fd2000afa5670 */
[----:B------:R-:W-:Y:S05]  /*4000*/  BRA.U UP5, `(.L_x_84) ;  /* 0x0000001105147547 */ /* 0x000fea000b800000 */
[----:B------:R-:W1:Y:S01]  /*4010*/  LDC R0, c[0x0][0xb30] ;  /* 0x0002cc00ff007b82 */ /* 0x000e620000000800 */
[----:B------:R-:W2:Y:S01]  /*4020*/  LDCU.64 UR8, c[0x0][0x888] ;  /* 0x00011100ff0877ac */ /* 0x000ea20008000a00 */
[----:B------:R-:W-:Y:S02]  /*4030*/  HFMA2 R29, -RZ, RZ, 0, 0 ;  /* 0x00000000ff1d7431 */ /* 0x000fe400000001ff */
[----:B------:R-:W-:Y:S01]  /*4040*/  IMAD.MOV.U32 R31, RZ, RZ, 0x1 ;  /* 0x00000001ff1f7424 */ /* 0x000fe200078e00ff */
[----:B------:R-:W-:Y:S01]  /*4050*/  MOV R27, 0x4000 ;  /* 0x00004000001b7802 */ /* 0x000fe20000000f00 */
[----:B------:R-:W3:Y:S01]  /*4060*/  LDCU.64 UR4, c[0x0][0x890] ;  /* 0x00011200ff0477ac */ /* 0x000ee20008000a00 */
[----:B------:R-:W-:Y:S01]  /*4070*/  IMAD.MOV.U32 R30, RZ, RZ, RZ ;  /* 0x000000ffff1e7224 */ /* 0x000fe200078e00ff */
[----:B------:R-:W4:Y:S01]  /*4080*/  LDC R25, c[0x0][0x370] ;  /* 0x0000dc00ff197b82 */ /* 0x000f220000000800 */
[----:B------:R-:W-:Y:S01]  /*4090*/  UMOV UR7, 0x400 ;  /* 0x0000040000077882 */ /* 0x000fe20000000000 */
[----:B------:R-:W-:-:S02]  /*40a0*/  UPLOP3.LUT UP1, UPT, UPT, UPT, UPT, 0x40, 0x4 ;  /* 0x000000000004789c */ /* 0x000fc40003f2e870 */
[----:B------:R-:W-:-:S04]  /*40b0*/  ULEA UR7, UR37, UR7, 0x18 ;  /* 0x0000000725077291 */ /* 0x000fc8000f8ec0ff */
[----:B------:R-:W4:Y:S01]  /*40c0*/  LDC R2, c[0x0][0xb0c] ;  /* 0x0002c300ff027b82 */ /* 0x000f220000000800 */
[----:B------:R-:W-:Y:S02]  /*40d0*/  UIADD3 UR13, UPT, UPT, UR7, 0x68, URZ ;  /* 0x00000068070d7890 */ /* 0x000fe4000fffe0ff */
[----:B--2---:R-:W-:Y:S02]  /*40e0*/  UISETP.NE.U32.AND UP2, UPT, UR8, URZ, UPT ;  /* 0x000000ff0800728c */ /* 0x004fe4000bf45070 */
[----:B------:R-:W-:Y:S02]  /*40f0*/  UIADD3 UR33, UPT, UPT, UR7, 0x50, URZ ;  /* 0x0000005007217890 */ /* 0x000fe4000fffe0ff */
[----:B---3--:R-:W-:Y:S01]  /*4100*/  UISETP.NE.U32.AND UP3, UPT, UR4, URZ, UPT ;  /* 0x000000ff0400728c */ /* 0x008fe2000bf65070 */
[----:B------:R-:W2:Y:S01]  /*4110*/  LDC R24, c[0x0][0xb20] ;  /* 0x0002c800ff187b82 */ /* 0x000ea20000000800 */
[----:B-1----:R-:W-:Y:S01]  /*4120*/  ISETP.NE.AND P1, PT, R0, 0x1, PT ;  /* 0x000000010000780c */ /* 0x002fe20003f25270 */
[----:B------:R-:W-:-:S02]  /*4130*/  UISETP.NE.AND.EX UP2, UPT, UR9, URZ, UPT, UP2 ;  /* 0x000000ff0900728c */ /* 0x000fc4000bf45320 */
[----:B------:R-:W-:Y:S02]  /*4140*/  UIADD3 UR25, UPT, UPT, UR7, 0x58, URZ ;  /* 0x0000005807197890 */ /* 0x000fe4000fffe0ff */
[----:B------:R-:W-:Y:S02]  /*4150*/  UIADD3 UR17, UPT, UPT, UR7, 0x60, URZ ;  /* 0x0000006007117890 */ /* 0x000fe4000fffe0ff */
[----:B------:R-:W1:Y:S01]  /*4160*/  LDC.64 R32, c[0x0][0x348] ;  /* 0x0000d200ff207b82 */ /* 0x000e620000000a00 */
[----:B------:R-:W-:Y:S02]  /*4170*/  UPRMT UR13, UR37, 0x654, UR13 ;  /* 0x00000654250d7896 */ /* 0x000fe4000800000d */
[----:B------:R-:W-:-:S05]  /*4180*/  UISETP.NE.AND.EX UP3, UPT, UR5, URZ, UPT, UP3 ;  /* 0x000000ff0500728c */ /* 0x000fca000bf65330 */
[----:B------:R-:W3:Y:S08]  /*4190*/  LDC.64 R16, c[0x0][0xb10] ;  /* 0x0002c400ff107b82 */ /* 0x000ef00000000a00 */
[----:B------:R-:W1:Y:S08]  /*41a0*/  LDC.64 R6, c[0x0][0xb18] ;  /* 0x0002c600ff067b82 */ /* 0x000e700000000a00 */
[----:B------:R-:W1:Y:S08]  /*41b0*/  LDC.64 R4, c[0x0][0xb28] ;  /* 0x0002ca00ff047b82 */ /* 0x000e700000000a00 */
[----:B--2-4-:R-:W1:Y:S02]  /*41c0*/  LDC R26, c[0x0][0x374] ;  /* 0x0000dd00ff1a7b82 */ /* 0x014e640000000800 */
.L_x_95:
[C---:B------:R-:W-:Y:S02]  /*41d0*/  LEA R0, R30.reuse, UR7, 0x3 ;  /* 0x000000071e007c11 */ /* 0x040fe4000f8e18ff */
[----:B------:R-:W-:Y:S02]  /*41e0*/  SHF.L.U32 R3, R29, 0x1f, RZ ;  /* 0x0000001f1d037819 */ /* 0x000fe400000006ff */
[----:B------:R-:W-:Y:S02]  /*41f0*/  LEA R20, R30, UR7, 0x4 ;  /* 0x000000071e147c11 */ /* 0x000fe4000f8e20ff */
[----:B--2---:R-:W2:Y:S02]  /*4200*/  SYNCS.PHASECHK.TRANS64.TRYWAIT P0, [R0+URZ+0xa0], R3 ;  /* 0x0000a003000075a7 */ /* 0x004ea400080011ff */
[----:B--2---:R-:W-:Y:S05]  /*4210*/  @!P0 BRA `(.L_x_85) ;  /* 0x000000a400288947 */ /* 0x004fea0003800000 */
.L_x_160:
[----:B------:R-:W-:Y:S01]  /*4220*/  ISETP.GE.AND P0, PT, R122, 0x1, PT ;  /* 0x000000017a00780c */ /* 0x000fe20003f06270 */
[----:B------:R-:W4:Y:S01]  /*4230*/  LDS.128 R20, [R20+0x110] ;  /* 0x0001100014147984 */ /* 0x000f220000000c00 */
[----:B--2---:R-:W-:Y:S01]  /*4240*/  VIADD R0, R0, 0xb0 ;  /* 0x000000b000007836 */ /* 0x004fe20000000000 */
[----:B------:R-:W-:Y:S01]  /*4250*/  @!PT LDS RZ, [RZ] ;  /* 0x00000000fffff984 */ /* 0x000fe20000000800 */
[----:B------:R-:W-:Y:S01]  /*4260*/  @!PT LDS RZ, [RZ] ;  /* 0x00000000fffff984 */ /* 0x000fe20000000800 */
[----:B------:R-:W-:Y:S01]  /*4270*/  @!PT LDS RZ, [RZ] ;  /* 0x00000000fffff984 */ /* 0x000fe20000000800 */
[----:B------:R-:W-:Y:S01]  /*4280*/  @!PT LDS RZ, [RZ] ;  /* 0x00000000fffff984 */ /* 0x000fe20000000800 */
[----:B------:R2:W-:Y:S06]  /*4290*/  MEMBAR.ALL.CTA ;  /* 0x0000000000007992 */ /* 0x0005ec0000008000 */
[----:B--2---:R-:W2:Y:S01]  /*42a0*/  FENCE.VIEW.ASYNC.S ;  /* 0x00000000000073c6 */ /* 0x004ea20000000000 */
[----:B------:R-:W-:Y:S04]  /*42b0*/  PRMT R0, RZ, 0x654, R0 ;  /* 0x00000654ff007816 */ /* 0x000fe80000000000 */
[----:B--2---:R2:W-:Y:S01]  /*42c0*/  SYNCS.ARRIVE.TRANS64.RED.A1T0 RZ, [R0+URZ], RZ ;  /* 0x000000ff00ff79a7 */ /* 0x0045e200081004ff */
[----:B----4-:R-:W-:Y:S11]  /*42d0*/  LOP3.LUT P3, RZ, R22, 0x1, RZ, 0xc0, !PT ;  /* 0x0000000116ff7812 */ /* 0x010ff6000786c0ff */
[----:B------:R-:W-:Y:S02]  /*42e0*/  @!UPT UIADD3 URZ, UPT, UPT, URZ, URZ, URZ ;  /* 0x000000fffffff290 */ /* 0x000fe4000fffe0ff */
[----:B------:R-:W-:Y:S02]  /*42f0*/  @P3 MOV R13, R20 ;  /* 0x00000014000d3202 */ /* 0x000fe40000000f00 */
[----:B------:R-:W-:Y:S01]  /*4300*/  @P3 LOP3.LUT R8, R21, 0xffff, RZ, 0xc0, !PT ;  /* 0x0000ffff15083812 */ /* 0x000fe200078ec0ff */
[----:B--2---:R-:W-:Y:S06]  /*4310*/  @!P0 BRA `(.L_x_86) ;  /* 0x0000000000a48947 */ /* 0x004fec0003800000 */
[----:B-1----:R-:W-:Y:S01]  /*4320*/  IMAD.HI.U32 R35, R26, R7, RZ ;  /* 0x000000071a237227 */ /* 0x002fe200078e00ff */
[----:B------:R-:W-:Y:S02]  /*4330*/  ISETP.NE.AND P0, PT, R6, 0x1, PT ;  /* 0x000000010600780c */ /* 0x000fe40003f05270 */
[----:B------:R-:W-:Y:S01]  /*4340*/  ISETP.NE.AND P2, PT, R122, 0x1, PT ;  /* 0x000000017a00780c */ /* 0x000fe20003f45270 */
[----:B---3--:R-:W-:Y:S01]  /*4350*/  IMAD.HI.U32 R34, R25, R16, RZ ;  /* 0x0000001019227227 */ /* 0x008fe200078e00ff */
[----:B------:R-:W-:Y:S02]  /*4360*/  SHF.R.U32.HI R35, RZ, R24, R35 ;  /* 0x00000018ff237219 */ /* 0x000fe40000011623 */
[----:B------:R-:W-:Y:S01]  /*4370*/  ISETP.NE.AND P4, PT, R2, 0x1, PT ;  /* 0x000000010200780c */ /* 0x000fe20003f85270 */
[----:B------:R-:W-:Y:S01]  /*4380*/  IMAD.HI.U32 R36, R13, R16, RZ ;  /* 0x000000100d247227 */ /* 0x000fe200078e00ff */
[----:B------:R-:W-:Y:S02]  /*4390*/  SHF.R.U32.HI R34, RZ, R17, R34 ;  /* 0x00000011ff227219 */ /* 0x000fe40000011622 */
[----:B------:R-:W-:Y:S01]  /*43a0*/  SEL R3, R26, R35, !P0 ;  /* 0x000000231a037207 */ /* 0x000fe20004000000 */
[C---:B------:R-:W-:Y:S01]  /*43b0*/  IMAD.HI.U32 R35, R8.reuse, R7, RZ ;  /* 0x0000000708237227 */ /* 0x040fe200078e00ff */
[----:B------:R-:W-:Y:S02]  /*43c0*/  SEL R11, R25, R34, !P4 ;  /* 0x00000022190b7207 */ /* 0x000fe40006000000 */
[----:B------:R-:W-:Y:S01]  /*43d0*/  SHF.R.U32.HI R36, RZ, R17, R36 ;  /* 0x00000011ff247219 */ /* 0x000fe20000011624 */
[----:B------:R-:W-:Y:S01]  /*43e0*/  IMAD.HI.U32 R38, R3, R4, RZ ;  /* 0x0000000403267227 */ /* 0x000fe200078e00ff */
[----:B------:R-:W-:Y:S03]  /*43f0*/  SHF.R.U32.HI R35, RZ, R24, R35 ;  /* 0x00000018ff237219 */ /* 0x000fe60000011623 */
[----:B------:R-:W-:Y:S01]  /*4400*/  IMAD.HI.U32 R34, R11, R4, RZ ;  /* 0x000000040b227227 */ /* 0x000fe200078e00ff */
[----:B------:R-:W-:Y:S02]  /*4410*/  @P2 SHF.R.U32.HI R3, RZ, R5, R38 ;  /* 0x00000005ff032219 */ /* 0x000fe40000011626 */
[----:B------:R-:W-:Y:S02]  /*4420*/  SEL R9, R8, R35, !P0 ;  /* 0x0000002308097207 */ /* 0x000fe40004000000 */
[----:B------:R-:W-:Y:S01]  /*4430*/  @P2 SHF.R.U32.HI R11, RZ, R5, R34 ;  /* 0x00000005ff0b2219 */ /* 0x000fe20000011622 */
[C---:B------:R-:W-:Y:S01]  /*4440*/  IMAD R10, R122.reuse, R3, RZ ;  /* 0x000000037a0a7224 */ /* 0x040fe200078e02ff */
[----:B------:R-:W-:Y:S01]  /*4450*/  SEL R3, R13, R36, !P4 ;  /* 0x000000240d037207 */ /* 0x000fe20006000000 */
[C---:B------:R-:W-:Y:S03]  /*4460*/  IMAD.HI.U32 R14, R9.reuse, R4, RZ ;  /* 0x00000004090e7227 */ /* 0x040fe600078e00ff */
[----:B------:R-:W-:Y:S01]  /*4470*/  ISETP.GE.AND P0, PT, R9, R10, PT ;  /* 0x0000000a0900720c */ /* 0x000fe20003f06270 */
[C---:B------:R-:W-:Y:S01]  /*4480*/  IMAD R12, R122.reuse, R11, RZ ;  /* 0x0000000b7a0c7224 */ /* 0x040fe200078e02ff */
[-C--:B------:R-:W-:Y:S04]  /*4490*/  SHF.R.U32.HI R14, RZ, R5.reuse, R14 ;  /* 0x00000005ff0e7219 */ /* 0x080fe8000001160e */
[----:B------:R-:W-:Y:S02]  /*44a0*/  ISETP.GE.OR P0, PT, R3, R12, P0 ;  /* 0x0000000c0300720c */ /* 0x000fe40000706670 */
[----:B------:R-:W-:Y:S05]  /*44b0*/  SEL R15, R9, R14, !P2 ;  /* 0x0000000e090f7207 */ /* 0x000fea0005000000 */
[----:B------:R-:W-:Y:S04]  /*44c0*/  IMAD.MOV R14, RZ, RZ, -R15 ;  /* 0x000000ffff0e7224 */ /* 0x000fe800078e0a0f */
[----:B------:R-:W-:Y:S02]  /*44d0*/  IMAD R14, R122, R14, R9 ;  /* 0x0000000e7a0e7224 */ /* 0x000fe400078e0209 */
[C---:B------:R-:W-:Y:S05]  /*44e0*/  @!P0 IMAD.HI.U32 R10, R3.reuse, R4, RZ ;  /* 0x00000004030a8227 */ /* 0x040fea00078e00ff */
[----:B------:R-:W-:Y:S04]  /*44f0*/  @!P0 SHF.R.U32.HI R10, RZ, R5, R10 ;  /* 0x00000005ff0a8219 */ /* 0x000fe8000001160a */
[----:B------:R-:W-:Y:S01]  /*4500*/  @!P0 SEL R0, R3, R10, !P2 ;  /* 0x0000000a03008207 */ /* 0x000fe20005000000 */
[----:B------:R-:W-:Y:S03]  /*4510*/  IMAD.MOV R10, RZ, RZ, -R3 ;  /* 0x000000ffff0a7224 */ /* 0x000fe600078e0a03 */
[----:B------:R-:W-:Y:S01]  /*4520*/  @!P0 IADD3 R15, PT, PT, R15, -R0, RZ ;  /* 0x800000000f0f8210 */ /* 0x000fe20007ffe0ff */
[----:B------:R-:W-:Y:S01]  /*4530*/  @!P0 IMAD R0, R11, R14, R0 ;  /* 0x0000000e0b008224 */ /* 0x000fe200078e0200 */
[----:B------:R-:W-:Y:S01]  /*4540*/  IADD3 R11, PT, PT, -R9, RZ, RZ ;  /* 0x000000ff090b7210 */ /* 0x000fe20007ffe1ff */
[----:B------:R-:W-:Y:S02]  /*4550*/  IMAD R13, R2, R10, R13 ;  /* 0x0000000a020d7224 */ /* 0x000fe400078e020d */
[----:B------:R-:W-:Y:S02]  /*4560*/  @!P0 IMAD R9, R15, R122, R3 ;  /* 0x0000007a0f098224 */ /* 0x000fe400078e0203 */
[----:B------:R-:W-:Y:S02]  /*4570*/  @!P0 IMAD.MOV.U32 R3, RZ, RZ, R0 ;  /* 0x000000ffff038224 */ /* 0x000fe400078e0000 */
[----:B------:R-:W-:Y:S02]  /*4580*/  IMAD R8, R6, R11, R8 ;  /* 0x0000000b06087224 */ /* 0x000fe400078e0208 */
[----:B------:R-:W-:Y:S02]  /*4590*/  IMAD R13, R3, R2, R13 ;  /* 0x00000002030d7224 */ /* 0x000fe400078e020d */
[----:B------:R-:W-:Y:S02]  /*45a0*/  IMAD R8, R9, R6, R8 ;  /* 0x0000000609087224 */ /* 0x000fe400078e0208 */
.L_x_86:
[----:B------:R-:W-:Y:S05]  /*45b0*/  BRA.U UP1, `(.L_x_87) ;  /* 0x0000000101107547 */ /* 0x000fea000b800000 */
[----:B------:R-:W-:Y:S04]  /*45c0*/  MOV R0, UR6 ;  /* 0x0000000600007c02 */ /* 0x000fe80008000f00 */
[----:B------:R-:W-:Y:S04]  /*45d0*/  SHF.L.U32 R3, R0, 0x1f, RZ ;  /* 0x0000001f00037819 */ /* 0x000fe800000006ff */
[----:B------:R-:W2:Y:S02]  /*45e0*/  SYNCS.PHASECHK.TRANS64.TRYWAIT P0, [UR7+0x98], R3 ;  /* 0x00009803ff0075a7 */ /* 0x000ea40008001107 */
[----:B--2---:R-:W-:Y:S05]  /*45f0*/  @!P0 BRA `(.L_x_88) ;  /* 0x000000a000448947 */ /* 0x004fea0003800000 */
.L_x_87:
[----:B------:R-:W-:Y:S02]  /*4600*/  R2UR UR35, R19 ;  /* 0x00000000132372ca */ /* 0x000fe400000e0000 */
[----:B------:R-:W-:Y:S02]  /*4610*/  R2UR UR34, R18 ;  /* 0x00000000122272ca */ /* 0x000fe400000e0000 */
[----:B------:R-:W-:Y:S02]  /*4620*/  ISETP.NE.U32.AND P2, PT, RZ, UR4, PT ;  /* 0x00000004ff007c0c */ /* 0x000fe4000bf45070 */
[----:B------:R-:W-:Y:S02]  /*4630*/  SHF.L.U32 R12, R31, 0x1f, RZ ;  /* 0x0000001f1f0c7819 */ /* 0x000fe400000006ff */
[----:B------:R-:W-:Y:S05]  /*4640*/  ISETP.NE.AND.EX P2, PT, RZ, UR5, PT, P2 ;  /* 0x00000005ff007c0c */ /* 0x000fea000bf45320 */
[----:B------:R-:W-:Y:S02]  /*4650*/  USHF.L.U32 UR35, UR35, 0x7, URZ ;  /* 0x0000000723237899 */ /* 0x000fe400080006ff */
[----:B------:R-:W-:Y:S01]  /*4660*/  USHF.L.U32 UR34, UR34, 0x8, URZ ;  /* 0x0000000822227899 */ /* 0x000fe200080006ff */
[----:B------:R-:W-:Y:S11]  /*4670*/  BRA.U !UP3, `(.L_x_89) ;  /* 0x000000010b347547 */ /* 0x000ff6000b800000 */
[----:B------:R-:W-:Y:S01]  /*4680*/  UPLOP3.LUT UP0, UPT, UPT, UPT, UP2, 0x80, 0x8 ;  /* 0x000000000008789c */ /* 0x000fe20003f0f020 */
[----:B--2---:R-:W-:Y:S02]  /*4690*/  HFMA2 R0, -RZ, RZ, 0, 5.9604644775390625e-08 ;  /* 0x00000001ff007431 */ /* 0x004fe400000001ff */
[----:B------:R-:W-:Y:S03]  /*46a0*/  IMAD.MOV.U32 R174, RZ, RZ, 0x1 ;  /* 0x00000001ffae7424 */ /* 0x000fe600078e00ff */
[----:B------:R-:W-:Y:S05]  /*46b0*/  PLOP3.LUT P0, PT, PT, PT, UP0, 0x80, 0x8 ;  /* 0x000000000008781c */ /* 0x000fea0003f0f008 */
[----:B------:R-:W2:Y:S01]  /*46c0*/  @UP0 LDCU.64 UR10, c[0x0][0x888] ;  /* 0x00011100ff0a07ac */ /* 0x000ea20008000a00 */
[----:B------:R-:W-:Y:S07]  /*46d0*/  @UP0 UIMAD UR8, UR36, UR4, URZ ;  /* 0x00000004240802a4 */ /* 0x000fee000f8e02ff */
[----:B------:R-:W-:Y:S01]  /*46e0*/  @!P0 PRMT R174, R0, 0x7610, R174 ;  /* 0x0000761000ae8816 */ /* 0x000fe200000000ae */
[----:B--2---:R-:W-:Y:S03]  /*46f0*/  @UP0 UIMAD.WIDE UR10, UR8, 0x4, UR10 ;  /* 0x00000004080a08a5 */ /* 0x004fe6000f8e020a */
[----:B------:R-:W2:Y:S03]  /*4700*/  @!UP0 LDCU UR8, c[0x0][0x880] ;  /* 0x00011000ff0887ac */ /* 0x000ea60008000800 */
[----:B------:R-:W-:Y:S01]  /*4710*/  IMAD.U32 R10, RZ, RZ, UR10 ;  /* 0x0000000aff0a7e24 */ /* 0x000fe2000f8e00ff */
[----:B------:R-:W-:Y:S05]  /*4720*/  MOV R11, UR11 ;  /* 0x0000000b000b7c02 */ /* 0x000fea0008000f00 */
[----:B-----5:R4:W5:Y:S02]  /*4730*/  @P0 LDG.E R138, desc[UR38][R10.64] ;  /* 0x000000260a8a0981 */ /* 0x020964000c1e1900 */
[----:B--2-4-:R-:W-:Y:S07]  /*4740*/  @!P0 IMAD.U32 R138, RZ, RZ, UR8 ;  /* 0x00000008ff8a8e24 */ /* 0x014fee000f8e00ff */
.L_x_89:
[----:B-----5:R-:W-:Y:S01]  /*4750*/  @!P2 FSETP.EQ.AND P0, PT, R138, RZ, PT ;  /* 0x000000ff8a00a20b */ /* 0x020fe20003f02000 */
[----:B------:R-:W-:Y:S01]  /*4760*/  @!UPT UIADD3 URZ, UPT, UPT, URZ, URZ, URZ ;  /* 0x000000fffffff290 */ /* 0x000fe2000fffe0ff */
[----:B------:R-:W-:Y:S11]  /*4770*/  @!P2 BRA `(.L_x_90) ;  /* 0x000000000014a947 */ /* 0x000ff60003800000 */
[----:B------:R-:W-:Y:S02]  /*4780*/  LOP3.LUT P2, RZ, R174, 0xff, RZ, 0xc0, !PT ;  /* 0x000000ffaeff7812 */ /* 0x000fe4000784c0ff */
[----:B------:R-:W-:Y:S04]  /*4790*/  PLOP3.LUT P0, PT, PT, PT, UP0, 0x80, 0x8 ;  /* 0x000000000008781c */ /* 0x000fe80003f0f008 */
[----:B------:R-:W-:Y:S07]  /*47a0*/  PLOP3.LUT P0, PT, P0, PT, PT, 0x8, 0x80 ;  /* 0x000000000080781c */ /* 0x000fee000070e170 */
[----:B------:R-:W-:Y:S11]  /*47b0*/  @P2 FSETP.EQ.AND P0, PT, R138, RZ, PT ;  /* 0x000000ff8a00220b */ /* 0x000ff60003f02000 */
[----:B------:R-:W-:Y:S02]  /*47c0*/  @!UPT UIADD3 URZ, UPT, UPT, URZ, URZ, URZ ;  /* 0x000000fffffff290 */ /* 0x000fe4000fffe0ff */
.L_x_90:
[----:B------:R-:W4:Y:S01]  /*47d0*/  SYNCS.PHASECHK.TRANS64.TRYWAIT P2, [UR7+0x70], R12 ;  /* 0x0000700cff0075a7 */ /* 0x000f220008041107 */
[----:B------:R-:W-:Y:S04]  /*47e0*/  ELECT P4, URZ, PT ;  /* 0x0000000000ff782f */ /* 0x000fe80003880000 */
[----:B------:R-:W-:Y:S11]  /*47f0*/  PLOP3.LUT P4, PT, P0, P4, PT, 0xf2, 0x2f ;  /* 0x00000000002f781c */ /* 0x000ff60000789e72 */
[----:B------:R-:W-:Y:S02]  /*4800*/  @!UPT UIADD3 URZ, UPT, UPT, URZ, URZ, URZ ;  /* 0x000000fffffff290 */ /* 0x000fe4000fffe0ff */
[----:B-1----:R-:W-:Y:S05]  /*4810*/  @!P4 IADD3 R9, P0, PT, R32, 0x580, RZ ;  /* 0x000005802009c810 */ /* 0x002fea0007f1e0ff */
[----:B--2---:R-:W-:Y:S01]  /*4820*/  @!P4 IMAD.X R0, RZ, RZ, R33, P0 ;  /* 0x000000ffff00c224 */ /* 0x004fe200000e0621 */
[----:B----4-:R-:W-:Y:S07]  /*4830*/  @!P2 BRA `(.L_x_91) ;  /* 0x0000009c00cca947 */ /* 0x010fee0003800000 */
.L_x_163:
[----:B------:R-:W-:Y:S01]  /*4840*/  @!P4 R2UR UR8, R0 ;  /* 0x000000000008c2ca */ /* 0x000fe200000e0000 */
[----:B------:R-:W-:Y:S01]  /*4850*/  VOTEU.ALL UP1, P4 ;  /* 0x0000000000ff7886 */ /* 0x000fe20002020000 */
[----:B------:R-:W-:Y:S01]  /*4860*/  @!P4 R2UR UR9, R9 ;  /* 0x000000000909c2ca */ /* 0x000fe200000e0000 */
[----:B------:R-:W-:Y:S01]  /*4870*/  @!P4 IMAD.MOV.U32 R0, RZ, RZ, 0x4000 ;  /* 0x00004000ff00c424 */ /* 0x000fe200078e00ff */
[----:B------:R-:W-:Y:S01]  /*4880*/  UMOV UR10, 0x0 ;  /* 0x00000000000a7882 */ /* 0x000fe20000000000 */
[----:B------:R-:W-:Y:S01]  /*4890*/  UMOV UR11, 0x10000000 ;  /* 0x10000000000b7882 */ /* 0x000fe20000000000 */
[----:B------:R-:W-:Y:S01]  /*48a0*/  @!UP1 UIADD3 UR32, UPT, UPT, UR7, 0x400, URZ ;  /* 0x0000040007209890 */ /* 0x000fe2000fffe0ff */
[----:B------:R-:W-:Y:S01]  /*48b0*/  @!P4 IADD3 R9, P0, PT, R32, 0x580, RZ ;  /* 0x000005802009c810 */ /* 0x000fe20007f1e0ff */
[----:B------:R-:W-:Y:S05]  /*48c0*/  VOTEU.ALL UP1, P4 ;  /* 0x0000000000ff7886 */ /* 0x000fea0002020000 */
[----:B------:R-:W-:Y:S01]  /*48d0*/  IMAD.U32 R11, RZ, RZ, UR8 ;  /* 0x00000008ff0b7e24 */ /* 0x000fe2000f8e00ff */
[----:B------:R-:W-:Y:S01]  /*48e0*/  UPRMT UR8, UR37, 0x654, UR33 ;  /* 0x0000065425087896 */ /* 0x000fe20008000021 */
[----:B------:R-:W-:Y:S03]  /*48f0*/  IMAD.U32 R10, RZ, RZ, UR9 ;  /* 0x00000009ff0a7e24 */ /* 0x000fe6000f8e00ff */
[----:B------:R-:W-:Y:S02]  /*4900*/  @!P4 R2UR UR15, R11 ;  /* 0x000000000b0fc2ca */ /* 0x000fe400000e0000 */
[----:B------:R-:W-:Y:S11]  /*4910*/  @!P4 R2UR UR14, R10 ;  /* 0x000000000a0ec2ca */ /* 0x000ff600000e0000 */
[----:B------:R-:W-:Y:S02]  /*4920*/  @!UPT UIADD3 URZ, UPT, UPT, URZ, URZ, URZ ;  /* 0x000000fffffff290 */ /* 0x000fe4000fffe0ff */
[----:B------:R2:W-:Y:S01]  /*4930*/  @!UP1 UTMALDG.3D [UR32], [UR14], desc[UR10] ;  /* 0x00000a200e0095b4 */ /* 0x0005e20008011000 */
[----:B------:R4:W-:Y:S01]  /*4940*/  @!P4 SYNCS.ARRIVE.TRANS64.RED.A0TR RZ, [UR7+0x50], R0 ;  /* 0x00005000ffffc9a7 */ /* 0x0009e20008300407 */
[----:B------:R-:W-:Y:S01]  /*4950*/  SYNCS.ARRIVE.TRANS64.RED.A1T0 RZ, [UR8], RZ ;  /* 0x000000ffffff79a7 */ /* 0x000fe20008100408 */
[----:B----4-:R-:W-:Y:S01]  /*4960*/  @!P4 IMAD.X R0, RZ, RZ, R33, P0 ;  /* 0x000000ffff00c224 */ /* 0x010fe200000e0621 */
[----:B------:R-:W4:Y:S02]  /*4970*/  SYNCS.PHASECHK.TRANS64.TRYWAIT P2, [UR7+0x78], R12 ;  /* 0x0000780cff0075a7 */ /* 0x000f240008041107 */
[----:B--2-4-:R-:W-:Y:S05]  /*4980*/  @!P2 BRA `(.L_x_92) ;  /* 0x0000009c0090a947 */ /* 0x014fea0003800000 */
.L_x_165:
        /* <DEDUP_REMOVED lines=8> */
[----:B------:R-:W-:Y:S01]  /*4a10*/  @!UP1 UIADD3 UR24, UPT, UPT, UR7, 0x4400, URZ ;  /* 0x0000440007189890 */ /* 0x000fe2000fffe0ff */
[----:B------:R-:W-:Y:S01]  /*4a20*/  VOTEU.ALL UP1, P4 ;  /* 0x0000000000ff7886 */ /* 0x000fe20002020000 */
[----:B------:R-:W-:Y:S01]  /*4a30*/  UMOV UR27, UR35 ;  /* 0x00000023001b7c82 */ /* 0x000fe20008000000 */
[----:B------:R-:W-:Y:S02]  /*4a40*/  UMOV UR28, UR36 ;  /* 0x00000024001c7c82 */ /* 0x000fe40008000000 */
[----:B------:R-:W-:Y:S01]  /*4a50*/  IMAD.U32 R11, RZ, RZ, UR8 ;  /* 0x00000008ff0b7e24 */ /* 0x000fe2000f8e00ff */
[----:B------:R-:W-:Y:S01]  /*4a60*/  UPRMT UR8, UR37, 0x654, UR25 ;  /* 0x0000065425087896 */ /* 0x000fe20008000019 */
[----:B------:R-:W-:Y:S02]  /*4a70*/  IMAD.U32 R10, RZ, RZ, UR9 ;  /* 0x00000009ff0a7e24 */ /* 0x000fe4000f8e00ff */
[----:B------:R-:W-:Y:S01]  /*4a80*/  @!P4 IMAD.X R18, RZ, RZ, R33, P0 ;  /* 0x000000ffff12c224 */ /* 0x000fe200000e0621 */
[----:B------:R-:W-:Y:S02]  /*4a90*/  @!P4 R2UR UR15, R11 ;  /* 0x000000000b0fc2ca */ /* 0x000fe400000e0000 */
[----:B------:R-:W-:Y:S11]  /*4aa0*/  @!P4 R2UR UR14, R10 ;  /* 0x000000000a0ec2ca */ /* 0x000ff600000e0000 */
[----:B------:R-:W-:Y:S02]  /*4ab0*/  @!UPT UIADD3 URZ, UPT, UPT, URZ, URZ, URZ ;  /* 0x000000fffffff290 */ /* 0x000fe4000fffe0ff */
[----:B------:R2:W-:Y:S01]  /*4ac0*/  @!UP1 UTMALDG.3D [UR24], [UR14], desc[UR10] ;  /* 0x00000a180e0095b4 */ /* 0x0005e20008011000 */
[----:B------:R2:W-:Y:S01]  /*4ad0*/  @!P4 SYNCS.ARRIVE.TRANS64.RED.A0TR RZ, [UR7+0x58], R0 ;  /* 0x00005800ffffc9a7 */ /* 0x0005e20008300407 */
[----:B------:R-:W-:Y:S01]  /*4ae0*/  SYNCS.ARRIVE.TRANS64.RED.A1T0 RZ, [UR8], RZ ;  /* 0x000000ffffff79a7 */ /* 0x000fe20008100408 */
[----:B------:R-:W4:Y:S02]  /*4af0*/  SYNCS.PHASECHK.TRANS64.TRYWAIT P2, [UR7+0x80], R12 ;  /* 0x0000800cff0075a7 */ /* 0x000f240008041107 */
[----:B--2-4-:R-:W-:Y:S05]  /*4b00*/  @!P2 BRA `(.L_x_93) ;  /* 0x0000009c0048a947 */ /* 0x014fea0003800000 */
.L_x_167:
[----:B------:R-:W2:Y:S01]  /*4b10*/  LDC.64 R14, c[0x0][0xb10] ;  /* 0x0002c400ff0e7b82 */ /* 0x000ea20000000a00 */
[----:B------:R-:W-:Y:S01]  /*4b20*/  @!P4 R2UR UR8, R18 ;  /* 0x000000001208c2ca */ /* 0x000fe200000e0000 */
[----:B------:R-:W-:Y:S01]  /*4b30*/  VOTEU.ALL UP1, P4 ;  /* 0x0000000000ff7886 */ /* 0x000fe20002020000 */
[----:B------:R-:W-:Y:S01]  /*4b40*/  @!P4 R2UR UR9, R19 ;  /* 0x000000001309c2ca */ /* 0x000fe200000e0000 */
[----:B------:R-:W-:Y:S01]  /*4b50*/  UMOV UR10, 0x0 ;  /* 0x00000000000a7882 */ /* 0x000fe20000000000 */
[----:B------:R-:W-:Y:S03]  /*4b60*/  UMOV UR11, 0x10000000 ;  /* 0x10000000000b7882 */ /* 0x000fe60000000000 */
[----:B------:R-:W4:Y:S01]  /*4b70*/  LDC.64 R10, c[0x0][0xb18] ;  /* 0x0002c600ff0a7b82 */ /* 0x000f220000000a00 */
[----:B------:R-:W-:Y:S01]  /*4b80*/  @!UP1 UIADD3 UR18, UPT, UPT, UR34, 0x80, URZ ;  /* 0x0000008022129890 */ /* 0x000fe2000fffe0ff */
[----:B------:R-:W-:Y:S01]  /*4b90*/  @P3 SHF.R.U32.HI R28, RZ, 0x10, R21 ;  /* 0x00000010ff1c3819 */ /* 0x000fe20000011615 */
[----:B------:R-:W-:Y:S01]  /*4ba0*/  @!UP1 UIADD3 UR16, UPT, UPT, UR7, 0x8400, URZ ;  /* 0x0000840007109890 */ /* 0x000fe2000fffe0ff */
[----:B------:R-:W-:Y:S01]  /*4bb0*/  VIADD R30, R30, 0x1 ;  /* 0x000000011e1e7836 */ /* 0x000fe20000000000 */
[----:B------:R-:W-:Y:S03]  /*4bc0*/  VOTEU.ALL UP1, P4 ;  /* 0x0000000000ff7886 */ /* 0x000fe60002020000 */
[----:B------:R-:W5:Y:S01]  /*4bd0*/  @!P1 LDC R0, c[0x0][0xb20] ;  /* 0x0002c800ff009b82 */ /* 0x000f620000000800 */
[----:B------:R-:W-:Y:S01]  /*4be0*/  UMOV UR19, UR35 ;  /* 0x0000002300137c82 */ /* 0x000fe20008000000 */
[----:B------:R-:W-:Y:S01]  /*4bf0*/  IMAD.U32 R19, RZ, RZ, UR8 ;  /* 0x00000008ff137e24 */ /* 0x000fe2000f8e00ff */
[----:B------:R-:W-:Y:S05]  /*4c00*/  UMOV UR20, UR36 ;  /* 0x0000002400147c82 */ /* 0x000fea0008000000 */
[----:B-1----:R-:W1:Y:S01]  /*4c10*/  @!P1 LDC R3, c[0x0][0xb0c] ;  /* 0x0002c300ff039b82 */ /* 0x002e620000000800 */
[----:B------:R-:W-:Y:S01]  /*4c20*/  IMAD.U32 R18, RZ, RZ, UR9 ;  /* 0x00000009ff127e24 */ /* 0x000fe2000f8e00ff */
[----:B------:R-:W-:Y:S01]  /*4c30*/  UPRMT UR8, UR37, 0x654, UR17 ;  /* 0x0000065425087896 */ /* 0x000fe20008000011 */
[----:B------:R-:W-:Y:S03]  /*4c40*/  @!P4 R2UR UR15, R19 ;  /* 0x00000000130fc2ca */ /* 0x000fe600000e0000 */
[----:B------:R-:W-:Y:S01]  /*4c50*/  @!P4 R2UR UR14, R18 ;  /* 0x00000000120ec2ca */ /* 0x000fe200000e0000 */
[----:B------:R-:W-:Y:S11]  /*4c60*/  @!P4 IMAD.MOV.U32 R18, RZ, RZ, 0x4000 ;  /* 0x00004000ff12c424 */ /* 0x000ff600078e00ff */
[----:B------:R-:W-:Y:S01]  /*4c70*/  @!UPT UIADD3 URZ, UPT, UPT, URZ, URZ, URZ ;  /* 0x000000fffffff290 */ /* 0x000fe2000fffe0ff */
[----:B------:R1:W-:Y:S01]  /*4c80*/  @!UP1 UTMALDG.3D [UR16], [UR14], desc[UR10] ;  /* 0x00000a100e0095b4 */ /* 0x0003e20008011000 */
[----:B------:R1:W-:Y:S02]  /*4c90*/  @!P4 SYNCS.ARRIVE.TRANS64.RED.A0TR RZ, [UR7+0x60], R18 ;  /* 0x00006012ffffc9a7 */ /* 0x0003e40008300407 */
[----:B-1----:R-:W-:Y:S01]  /*4ca0*/  @!P1 ISETP.NE.AND P2, PT, R3, 0x1, PT ;  /* 0x000000010300980c */ /* 0x002fe20003f45270 */
[C---:B--2---:R-:W-:Y:S01]  /*4cb0*/  @!P1 IMAD.HI.U32 R14, R13.reuse, R14, RZ ;  /* 0x0000000e0d0e9227 */ /* 0x044fe200078e00ff */
[----:B----4-:R-:W-:Y:S03]  /*4cc0*/  @!P1 ISETP.NE.AND P0, PT, R10, 0x1, PT ;  /* 0x000000010a00980c */ /* 0x010fe60003f05270 */
[C---:B------:R-:W-:Y:S01]  /*4cd0*/  @!P1 IMAD.HI.U32 R11, R8.reuse, R11, RZ ;  /* 0x0000000b080b9227 */ /* 0x040fe200078e00ff */
[----:B------:R-:W-:Y:S04]  /*4ce0*/  @!P1 SHF.R.U32.HI R14, RZ, R15, R14 ;  /* 0x0000000fff0e9219 */ /* 0x000fe8000001160e */
[----:B-----5:R-:W-:Y:S01]  /*4cf0*/  @!P1 SHF.R.U32.HI R9, RZ, R0, R11 ;  /* 0x00000000ff099219 */ /* 0x020fe2000001160b */
[----:B------:R-:W-:Y:S01]  /*4d00*/  SYNCS.ARRIVE.TRANS64.RED.A1T0 RZ, [UR8], RZ ;  /* 0x000000ffffff79a7 */ /* 0x000fe20008100408 */
[----:B------:R-:W-:Y:S02]  /*4d10*/  @!P1 SEL R14, R13, R14, !P2 ;  /* 0x0000000e0d0e9207 */ /* 0x000fe40005000000 */
[----:B------:R-:W-:Y:S01]  /*4d20*/  @!P1 SEL R9, R8, R9, !P0 ;  /* 0x0000000908099207 */ /* 0x000fe20004000000 */
[----:B------:R-:W1:Y:S04]  /*4d30*/  SYNCS.PHASECHK.TRANS64.TRYWAIT P5, [UR7+0x88], R12 ;  /* 0x0000880cff0075a7 */ /* 0x000e6800080a1107 */
[----:B------:R-:W-:Y:S02]  /*4d40*/  @!P1 IMAD.IADD R0, R9, 0x1, -R14 ;  /* 0x0000000109009824 */ /* 0x000fe400078e0a0e */
[----:B------:R-:W-:Y:S02]  /*4d50*/  @!P1 IMAD.IADD R9, R14, 0x1, -R9 ;  /* 0x000000010e099824 */ /* 0x000fe400078e0a09 */
[----:B------:R-:W-:Y:S02]  /*4d60*/  @!P1 IMAD R13, R0, R3, R13 ;  /* 0x00000003000d9224 */ /* 0x000fe400078e020d */
[----:B------:R-:W-:Y:S01]  /*4d70*/  @!P1 IMAD R8, R9, R10, R8 ;  /* 0x0000000a09089224 */ /* 0x000fe200078e0208 */
[----:B-1----:R-:W-:Y:S06]  /*4d80*/  @!P5 BRA `(.L_x_94) ;  /* 0x0000009800c0d947 */ /* 0x002fec0003800000 */
.L_x_169:
[----:B-1----:R-:W-:Y:S01]  /*4d90*/  @!P4 IADD3 R3, P0, PT, R32, 0x580, RZ ;  /* 0x000005802003c810 */ /* 0x002fe20007f1e0ff */
[----:B------:R-:W-:Y:S01]  /*4da0*/  VOTEU.ALL UP1, P4 ;  /* 0x0000000000ff7886 */ /* 0x000fe20002020000 */
[----:B------:R-:W-:Y:S01]  /*4db0*/  UMOV UR18, 0x0 ;  /* 0x0000000000127882 */ /* 0x000fe20000000000 */
[----:B------:R-:W-:Y:S01]  /*4dc0*/  UMOV UR19, 0x10000000 ;  /* 0x1000000000137882 */ /* 0x000fe20000000000 */
[----:B------:R-:W-:Y:S01]  /*4dd0*/  @!P4 R2UR UR9, R3 ;  /* 0x000000000309c2ca */ /* 0x000fe200000e0000 */
[----:B------:R-:W-:Y:S01]  /*4de0*/  @!P4 IMAD.X R0, RZ, RZ, R33, P0 ;  /* 0x000000ffff00c224 */ /* 0x000fe200000e0621 */
[----:B------:R-:W-:Y:S01]  /*4df0*/  @!UP1 UIADD3 UR10, UPT, UPT, UR34, 0xc0, URZ ;  /* 0x000000c0220a9890 */ /* 0x000fe2000fffe0ff */
[----:B------:R-:W-:Y:S01]  /*4e00*/  ISETP.NE.AND P0, PT, R30, 0x2, PT ;  /* 0x000000021e00780c */ /* 0x000fe20003f05270 */
[----:B------:R-:W-:Y:S01]  /*4e10*/  UMOV UR11, UR35 ;  /* 0x00000023000b7c82 */ /* 0x000fe20008000000 */
[----:B------:R-:W-:Y:S01]  /*4e20*/  UMOV UR12, UR36 ;  /* 0x00000024000c7c82 */ /* 0x000fe20008000000 */
[----:B------:R-:W-:Y:S01]  /*4e30*/  @!P4 R2UR UR8, R0 ;  /* 0x000000000008c2ca */ /* 0x000fe200000e0000 */
[----:B------:R-:W-:Y:S01]  /*4e40*/  IMAD.IADD R18, R8, 0x1, R173 ;  /* 0x0000000108127824 */ /* 0x000fe200078e02ad */
[----:B------:R-:W-:Y:S01]  /*4e50*/  @P3 R2UR UR36, R28 ;  /* 0x000000001c2432ca */ /* 0x000fe200000e0000 */
[----:B------:R-:W-:Y:S01]  /*4e60*/  IMAD.IADD R19, R13, 0x1, R172 ;  /* 0x000000010d137824 */ /* 0x000fe200078e02ac */
[----:B------:R-:W-:Y:S02]  /*4e70*/  SEL R0, RZ, 0x1, P0 ;  /* 0x00000001ff007807 */ /* 0x000fe40000000000 */
[----:B------:R-:W-:Y:S01]  /*4e80*/  LOP3.LUT R31, R31, 0x1, RZ, 0x3c, !PT ;  /* 0x000000011f1f7812 */ /* 0x000fe200078e3cff */
[----:B------:R-:W-:Y:S01]  /*4e90*/  IMAD.U32 R10, RZ, RZ, UR9 ;  /* 0x00000009ff0a7e24 */ /* 0x000fe2000f8e00ff */
[----:B------:R-:W-:Y:S01]  /*4ea0*/  @!UP1 UIADD3 UR9, UPT, UPT, UR7, 0x68, URZ ;  /* 0x0000006807099890 */ /* 0x000fe2000fffe0ff */
[----:B------:R-:W-:Y:S02]  /*4eb0*/  LOP3.LUT R29, R29, R0, RZ, 0x3c, !PT ;  /* 0x000000001d1d7212 */ /* 0x000fe400078e3cff */
[----:B------:R-:W-:Y:S02]  /*4ec0*/  SEL R30, R30, RZ, P0 ;  /* 0x000000ff1e1e7207 */ /* 0x000fe40000000000 */
[----:B------:R-:W-:Y:S01]  /*4ed0*/  IMAD.U32 R11, RZ, RZ, UR8 ;  /* 0x00000008ff0b7e24 */ /* 0x000fe2000f8e00ff */
[----:B------:R-:W-:Y:S01]  /*4ee0*/  @!P4 R2UR UR14, R10 ;  /* 0x000000000a0ec2ca */ /* 0x000fe200000e0000 */
[----:B------:R-:W-:Y:S01]  /*4ef0*/  @!UP1 UIADD3 UR8, UPT, UPT, UR7, 0xc400, URZ ;  /* 0x0000c40007089890 */ /* 0x000fe2000fffe0ff */
[----:B------:R-:W-:Y:S02]  /*4f00*/  VOTEU.ALL UP1, P4 ;  /* 0x0000000000ff7886 */ /* 0x000fe40002020000 */
[----:B------:R-:W-:Y:S11]  /*4f10*/  @!P4 R2UR UR15, R11 ;  /* 0x000000000b0fc2ca */ /* 0x000ff600000e0000 */
[----:B------:R-:W-:Y:S02]  /*4f20*/  @!UPT UIADD3 URZ, UPT, UPT, URZ, URZ, URZ ;  /* 0x000000fffffff290 */ /* 0x000fe4000fffe0ff */
[----:B------:R2:W-:Y:S01]  /*4f30*/  @!UP1 UTMALDG.3D [UR8], [UR14], desc[UR18] ;  /* 0x000012080e0095b4 */ /* 0x0005e20008011000 */
[----:B------:R2:W-:Y:S01]  /*4f40*/  @!P4 SYNCS.ARRIVE.TRANS64.RED.A0TR RZ, [UR7+0x68], R27 ;  /* 0x0000681bffffc9a7 */ /* 0x0005e20008300407 */
[----:B------:R-:W-:Y:S01]  /*4f50*/  UPLOP3.LUT UP1, UPT, UPT, UPT, UPT, 0x80, 0x8 ;  /* 0x000000000008789c */ /* 0x000fe20003f2f070 */
[----:B------:R-:W-:Y:S01]  /*4f60*/  SYNCS.ARRIVE.TRANS64.RED.A1T0 RZ, [UR13], RZ ;  /* 0x000000ffffff79a7 */ /* 0x000fe2000810040d */
[----:B------:R-:W-:Y:S09]  /*4f70*/  @P3 BRA `(.L_x_95) ;  /* 0xfffffff000943947 */ /* 0x000ff2000383ffff */
[----:B------:R-:W-:-:S04]  /*4f80*/  SHF.L.U32 R3, R31, 0x1f, RZ ;  /* 0x0000001f1f037819 */ /* 0x000fc800000006ff */
[----:B------:R-:W1:Y:S02]  /*4f90*/  SYNCS.PHASECHK.TRANS64.TRYWAIT P0, [UR7+0x70], R3 ;  /* 0x00007003ff0075a7 */ /* 0x000e640008001107 */
[----:B-1----:R-:W-:Y:S05]  /*4fa0*/  @!P0 BRA `(.L_x_96) ;  /* 0x0000009800508947 */ /* 0x002fea0003800000 */
.L_x_171:
[----:B------:R-:W4:Y:S02]  /*4fb0*/  SYNCS.PHASECHK.TRANS64.TRYWAIT P0, [UR7+0x78], R3 ;  /* 0x00007803ff0075a7 */ /* 0x000f240008001107 */
[----:B----4-:R-:W-:Y:S05]  /*4fc0*/  @!P0 BRA `(.L_x_97) ;  /* 0x0000009800608947 */ /* 0x010fea0003800000 */
.L_x_173:
[----:B------:R-:W4:Y:S02]  /*4fd0*/  SYNCS.PHASECHK.TRANS64.TRYWAIT P0, [UR7+0x80], R3 ;  /* 0x00008003ff0075a7 */ /* 0x000f240008001107 */
[----:B----4-:R-:W-:Y:S05]  /*4fe0*/  @!P0 BRA `(.L_x_98) ;  /* 0x0000009800708947 */ /* 0x010fea0003800000 */
.L_x_175:
[----:B-1----:R-:W-:-:S07]  /*4ff0*/  MOV R0, UR7 ;  /* 0x0000000700007c02 */ /* 0x002fce0008000f00 */
.L_x_99:
[----:B-1----:R-:W-:-:S04]  /*5000*/  SHF.L.U32 R3, R31, 0x1f, RZ ;  /* 0x0000001f1f037819 */ /* 0x002fc800000006ff */
[----:B------:R1:W4:Y:S03]  /*5010*/  SYNCS.PHASECHK.TRANS64.TRYWAIT P0, [R0+URZ+0x88], R3 ;  /* 0x00008803000075a7 */ /* 0x00032600080011ff */
[----:B----4-:R-:W-:Y:S05]  /*5020*/  @!P0 NANOSLEEP.SYNCS 0x989680 ;  /* 0x009896800000895d */ /* 0x010fea0003900000 */
[----:B------:R-:W4:Y:S02]  /*5030*/  @!P0 SYNCS.PHASECHK.TRANS64 P0, [R0+URZ+0x88], R3 ;  /* 0x00008803000085a7 */ /* 0x000f2400080010ff */
[----:B--2-4-:R-:W-:Y:S05]  /*5040*/  @P0 EXIT ;  /* 0x000000000000094d */ /* 0x014fea0003800000 */
[----:B------:R-:W-:Y:S05]  /*5050*/  BRA `(.L_x_99) ;  /* 0xfffffffc00e87947 */ /* 0x000fea000383ffff */
.L_x_84:
[----:B------:R-:W-:-:S06]  /*5060*/  UISETP.GE.AND UP1, UPT, UR10, 0x4, UPT ;  /* 0x000000040a00788c */ /* 0x000fcc000bf26270 */
[----:B------:R-:W-:-:S13]  /*5070*/  PLOP3.LUT P0, PT, PT, PT, UP1, 0x80, 0x8 ;  /* 0x000000000008781c */ /* 0x000fda0003f0f018 */
[----:B------:R-:W-:Y:S05]  /*5080*/  @!P0 EXIT ;  /* 0x000000000000894d */ /* 0x000fea0003800000 */
[----:B------:R-:W-:Y:S01]  /*5090*/  BAR.SYNC.DEFER_BLOCKING 0x6, 0xa0 ;  /* 0x0182800000007b1d */ /* 0x000fe20000010000 */
[C---:B------:R-:W-:Y:S01]  /*50a0*/  IMAD.SHL.U32 R5, R196.reuse, 0x40, RZ ;  /* 0x00000040c4057824 */ /* 0x040fe200078e00ff */
[C---:B------:R-:W-:Y:S01]  /*50b0*/  LOP3.LUT R195, R196.reuse, 0x1, RZ, 0xc0, !PT ;  /* 0x00000001c4c37812 */ /* 0x040fe200078ec0ff */
[C---:B------:R-:W-:Y:S01]  /*50c0*/  IMAD.U32 R126, R196.reuse, 0x10000, RZ ;  /* 0x00010000c47e7824 */ /* 0x040fe200078e00ff */
[----:B------:R-:W-:Y:S01]  /*50d0*/  CS2R R190, SRZ ;  /* 0x0000000000be7805 */ /* 0x000fe2000001ff00 */
[----:B------:R-:W-:Y:S01]  /*50e0*/  IMAD.SHL.U32 R194, R196, 0x8, RZ ;  /* 0x00000008c4c27824 */ /* 0x000fe200078e00ff */
[----:B------:R-:W-:Y:S02]  /*50f0*/  UMOV UR41, 0x400 ;  /* 0x0000040000297882 */ /* 0x000fe40000000000 */
[----:B------:R-:W1:Y:S01]  /*5100*/  LDC R179, c[0x0][0x370] ;  /* 0x0000dc00ffb37b82 */ /* 0x000e620000000800 */
[----:B------:R-:W-:Y:S01]  /*5110*/  ULEA UR41, UR37, UR41, 0x18 ;  /* 0x0000002925297291 */ /* 0x000fe2000f8ec0ff */
[----:B------:R-:W-:Y:S01]  /*5120*/  ISETP.NE.U32.AND P0, PT, R195, 0x1, PT ;  /* 0x00000001c300780c */ /* 0x000fe20003f05070 */
[----:B------:R-:W-:Y:S01]  /*5130*/  IMAD.MOV.U32 R193, RZ, RZ, 0x2 ;  /* 0x00000002ffc17424 */ /* 0x000fe200078e00ff */
[----:B------:R-:W-:Y:S01]  /*5140*/  LOP3.LUT R7, R5, 0x1c0, RZ, 0xc0, !PT ;  /* 0x000001c005077812 */ /* 0x000fe200078ec0ff */
[----:B------:R-:W-:Y:S01]  /*5150*/  IMAD.MOV.U32 R192, RZ, RZ, 0x4 ;  /* 0x00000004ffc07424 */ /* 0x000fe200078e00ff */
[----:B------:R-:W-:Y:S01]  /*5160*/  LOP3.LUT R126, R126, 0x600000, RZ, 0xc0, !PT ;  /* 0x006000007e7e7812 */ /* 0x000fe200078ec0ff */
[----:B------:R-:W-:Y:S01]  /*5170*/  IMAD.MOV.U32 R125, RZ, RZ, RZ ;  /* 0x000000ffff7d7224 */ /* 0x000fe200078e00ff */
[----:B------:R-:W2:Y:S01]  /*5180*/  LDC R182, c[0x0][0x374] ;  /* 0x0000dd00ffb67b82 */ /* 0x000ea20000000800 */
[----:B------:R-:W-:Y:S01]  /*5190*/  R2P PR, R196, 0x6 ;  /* 0x00000006c4007804 */ /* 0x000fe20000000000 */
[----:B------:R-:W-:Y:S01]  /*51a0*/  IMAD.MOV.U32 R177, RZ, RZ, RZ ;  /* 0x000000ffffb17224 */ /* 0x000fe200078e00ff */
[----:B------:R-:W-:Y:S01]  /*51b0*/  LOP3.LUT R194, R7, 0x38, R194, 0xf8, !PT ;  /* 0x0000003807c27812 */ /* 0x000fe200078ef8c2 */
[----:B------:R-:W-:Y:S01]  /*51c0*/  IMAD.MOV.U32 R189, RZ, RZ, RZ ;  /* 0x000000ffffbd7224 */ /* 0x000fe200078e00ff */
[----:B------:R-:W-:Y:S01]  /*51d0*/  P2R R0, PR, RZ, 0x1 ;  /* 0x00000001ff007803 */ /* 0x000fe20000000000 */
[----:B------:R-:W3:Y:S01]  /*51e0*/  LDCU.64 UR46, c[0x0][0x348] ;  /* 0x00006900ff2e77ac */ /* 0x000ee20008000a00 */
[----:B------:R-:W-:Y:S01]  /*51f0*/  LOP3.LUT R194, R194, 0x1e00, R5, 0xf8, !PT ;  /* 0x00001e00c2c27812 */ /* 0x000fe200078ef805 */
[----:B------:R-:W4:Y:S01]  /*5200*/  LDS R3, [UR41+0x130] ;  /* 0x00013029ff037984 */ /* 0x000f220008000800 */
[----:B------:R-:W-:Y:S01]  /*5210*/  LOP3.LUT R196, R196, 0x60, RZ, 0xc0, !PT ;  /* 0x00000060c4c47812 */ /* 0x000fe200078ec0ff */
[----:B------:R-:W-:Y:S01]  /*5220*/  UMOV UR44, 0x1 ;  /* 0x00000001002c7882 */ /* 0x000fe20000000000 */
[----:B------:R-:W-:Y:S01]  /*5230*/  SEL R193, R193, 0xfffffffe, !P1 ;  /* 0xfffffffec1c17807 */ /* 0x000fe20004800000 */
[----:B------:R-:W-:Y:S01]  /*5240*/  UIADD3 UR40, UPT, UPT, UR41, 0x400, URZ ;  /* 0x0000040029287890 */ /* 0x000fe2000fffe0ff */
[----:B------:R-:W-:Y:S01]  /*5250*/  SEL R192, R192, 0xfffffffc, !P2 ;  /* 0xfffffffcc0c07807 */ /* 0x000fe20005000000 */
[----:B------:R-:W-:Y:S01]  /*5260*/  UMOV UR43, URZ ;  /* 0x000000ff002b7c82 */ /* 0x000fe20008000000 */
[----:B------:R-:W-:Y:S01]  /*5270*/  UMOV UR42, URZ ;  /* 0x000000ff002a7c82 */ /* 0x000fe20008000000 */
[----:B-1234-:R-:W-:-:S08]  /*5280*/  IMAD.IADD R126, R3, 0x1, R126 ;  /* 0x00000001037e7824 */ /* 0x01efd000078e027e */
.L_x_127:
[C---:B------:R-:W-:Y:S02]  /*5290*/  LEA R0, R177.reuse, UR41, 0x3 ;  /* 0x00000029b1007c11 */ /* 0x040fe4000f8e18ff */
[----:B------:R-:W-:Y:S02]  /*52a0*/  SHF.L.U32 R3, R190, 0x1f, RZ ;  /* 0x0000001fbe037819 */ /* 0x000fe400000006ff */
[----:B------:R-:W-:Y:S02]  /*52b0*/  LEA R8, R177, UR41, 0x4 ;  /* 0x00000029b1087c11 */ /* 0x000fe4000f8e20ff */
[----:B------:R-:W1:Y:S02]  /*52c0*/  SYNCS.PHASECHK.TRANS64.TRYWAIT P0, [R0+URZ+0xa0], R3 ;  /* 0x0000a003000075a7 */ /* 0x000e6400080011ff */
[----:B-1----:R-:W-:Y:S05]  /*52d0*/  @!P0 BRA `(.L_x_100) ;  /* 0x0000009400cc8947 */ /* 0x002fea0003800000 */
.L_x_176:
        /* <DEDUP_REMOVED lines=11> */
[----:B--2---:R-:W-:-:S04]  /*5390*/  LOP3.LUT P3, RZ, R10, 0x1, RZ, 0xc0, !PT ;  /* 0x000000010aff7812 */ /* 0x004fc8000786c0ff */
[----:B------:R-:W-:-:S09]  /*53a0*/  P2R R199, PR, RZ, 0x8 ;  /* 0x00000008ffc77803 */ /* 0x000fd20000000000 */
[----:B------:R-:W-:Y:S02]  /*53b0*/  @P3 MOV R187, R8 ;  /* 0x0000000800bb3202 */ /* 0x000fe40000000f00 */
[----:B------:R-:W-:Y:S01]  /*53c0*/  @P3 LOP3.LUT R186, R9, 0xffff, RZ, 0xc0, !PT ;  /* 0x0000ffff09ba3812 */ /* 0x000fe200078ec0ff */
[----:B-1----:R-:W-:Y:S06]  /*53d0*/  @!P0 BRA `(.L_x_101) ;  /* 0x0000000000b88947 */ /* 0x002fec0003800000 */
[----:B------:R-:W1:Y:S01]  /*53e0*/  LDC.64 R4, c[0x0][0xb18] ;  /* 0x0002c600ff047b82 */ /* 0x000e620000000a00 */
[----:B------:R-:W-:-:S07]  /*53f0*/  ISETP.NE.AND P0, PT, R122, 0x1, PT ;  /* 0x000000017a00780c */ /* 0x000fce0003f05270 */
[----:B------:R-:W2:Y:S08]  /*5400*/  LDC.64 R6, c[0x0][0xb10] ;  /* 0x0002c400ff067b82 */ /* 0x000eb00000000a00 */
[----:B------:R-:W3:Y:S08]  /*5410*/  LDC R0, c[0x0][0xb20] ;  /* 0x0002c800ff007b82 */ /* 0x000ef00000000800 */
[----:B------:R-:W4:Y:S01]  /*5420*/  LDC R12, c[0x0][0xb0c] ;  /* 0x0002c300ff0c7b82 */ /* 0x000f220000000800 */
[----:B-1----:R-:W-:Y:S01]  /*5430*/  IMAD.HI.U32 R13, R182, R5, RZ ;  /* 0x00000005b60d7227 */ /* 0x002fe200078e00ff */
[----:B------:R-:W-:-:S03]  /*5440*/  ISETP.NE.AND P1, PT, R4, 0x1, PT ;  /* 0x000000010400780c */ /* 0x000fc60003f25270 */
[----:B------:R-:W-:-:S03]  /*5450*/  IMAD.HI.U32 R5, R186, R5, RZ ;  /* 0x00000005ba057227 */ /* 0x000fc600078e00ff */
[----:B------:R-:W1:Y:S01]  /*5460*/  LDC.64 R2, c[0x0][0xb28] ;  /* 0x0002ca00ff027b82 */ /* 0x000e620000000a00 */
[----:B--2---:R-:W-:-:S04]  /*5470*/  IMAD.HI.U32 R14, R179, R6, RZ ;  /* 0x00000006b30e7227 */ /* 0x004fc800078e00ff */
[----:B------:R-:W-:Y:S01]  /*5480*/  IMAD.HI.U32 R16, R187, R6, RZ ;  /* 0x00000006bb107227 */ /* 0x000fe200078e00ff */
[----:B------:R-:W-:Y:S02]  /*5490*/  SHF.R.U32.HI R14, RZ, R7, R14 ;  /* 0x00000007ff0e7219 */ /* 0x000fe4000001160e */
[-C--:B---3--:R-:W-:Y:S02]  /*54a0*/  SHF.R.U32.HI R13, RZ, R0.reuse, R13 ;  /* 0x00000000ff0d7219 */ /* 0x088fe4000001160d */
[----:B------:R-:W-:Y:S02]  /*54b0*/  SHF.R.U32.HI R5, RZ, R0, R5 ;  /* 0x00000000ff057219 */ /* 0x000fe40000011605 */
[----:B------:R-:W-:Y:S02]  /*54c0*/  SEL R13, R182, R13, !P1 ;  /* 0x0000000db60d7207 */ /* 0x000fe40004800000 */
[----:B------:R-:W-:Y:S02]  /*54d0*/  SHF.R.U32.HI R16, RZ, R7, R16 ;  /* 0x00000007ff107219 */ /* 0x000fe40000011610 */
[----:B----4-:R-:W-:-:S02]  /*54e0*/  ISETP.NE.AND P2, PT, R12, 0x1, PT ;  /* 0x000000010c00780c */ /* 0x010fc40003f45270 */
[----:B------:R-:W-:Y:S02]  /*54f0*/  SEL R5, R186, R5, !P1 ;  /* 0x00000005ba057207 */ /* 0x000fe40004800000 */
[----:B------:R-:W-:Y:S02]  /*5500*/  SEL R15, R179, R14, !P2 ;  /* 0x0000000eb30f7207 */ /* 0x000fe40005000000 */
[----:B------:R-:W-:Y:S01]  /*5510*/  SEL R7, R187, R16, !P2 ;  /* 0x00000010bb077207 */ /* 0x000fe20005000000 */
[----:B-1----:R-:W-:-:S04]  /*5520*/  IMAD.HI.U32 R14, R13, R2, RZ ;  /* 0x000000020d0e7227 */ /* 0x002fc800078e00ff */
[----:B------:R-:W-:Y:S01]  /*5530*/  IMAD.HI.U32 R6, R15, R2, RZ ;  /* 0x000000020f067227 */ /* 0x000fe200078e00ff */
[----:B------:R-:W-:-:S04]  /*5540*/  @P0 SHF.R.U32.HI R13, RZ, R3, R14 ;  /* 0x00000003ff0d0219 */ /* 0x000fc8000001160e */
[----:B------:R-:W-:Y:S01]  /*5550*/  @P0 SHF.R.U32.HI R15, RZ, R3, R6 ;  /* 0x00000003ff0f0219 */ /* 0x000fe20000011606 */
[----:B------:R-:W-:-:S04]  /*5560*/  IMAD R13, R122, R13, RZ ;  /* 0x0000000d7a0d7224 */ /* 0x000fc800078e02ff */
[----:B------:R-:W-:Y:S01]  /*5570*/  IMAD R0, R122, R15, RZ ;  /* 0x0000000f7a007224 */ /* 0x000fe200078e02ff */
[C---:B------:R-:W-:Y:S02]  /*5580*/  ISETP.GE.AND P1, PT, R5.reuse, R13, PT ;  /* 0x0000000d0500720c */ /* 0x040fe40003f26270 */
[----:B------:R-:W-:Y:S02]  /*5590*/  IADD3 R13, PT, PT, -R5, RZ, RZ ;  /* 0x000000ff050d7210 */ /* 0x000fe40007ffe1ff */
[----:B------:R-:W-:Y:S01]  /*55a0*/  ISETP.GE.OR P1, PT, R7, R0, P1 ;  /* 0x000000000700720c */ /* 0x000fe20000f26670 */
[----:B------:R-:W-:-:S04]  /*55b0*/  IMAD.HI.U32 R0, R5, R2, RZ ;  /* 0x0000000205007227 */ /* 0x000fc800078e00ff */
[----:B------:R-:W-:Y:S01]  /*55c0*/  IMAD R13, R4, R13, R186 ;  /* 0x0000000d040d7224 */ /* 0x000fe200078e02ba */
        /* <DEDUP_REMOVED lines=15> */
.L_x_101:
[----:B------:R-:W1:Y:S02]  /*56c0*/  LDCU UR4, c[0x0][0xb30] ;  /* 0x00016600ff0477ac */ /* 0x000e640008000800 */
[----:B-1----:R-:W-:-:S09]  /*56d0*/  UISETP.NE.AND UP0, UPT, UR4, 0x1, UPT ;  /* 0x000000010400788c */ /* 0x002fd2000bf05270 */
[----:B------:R-:W-:Y:S05]  /*56e0*/  BRA.U UP0, `(.L_x_102) ;  /* 0x0000000100407547 */ /* 0x000fea000b800000 */
[----:B------:R-:W1:Y:S08]  /*56f0*/  LDC.64 R2, c[0x0][0xb18] ;  /* 0x0002c600ff027b82 */ /* 0x000e700000000a00 */
[----:B------:R-:W2:Y:S08]  /*5700*/  LDC.64 R4, c[0x0][0xb10] ;  /* 0x0002c400ff047b82 */ /* 0x000eb00000000a00 */
[----:B------:R-:W3:Y:S08]  /*5710*/  LDC R0, c[0x0][0xb20] ;  /* 0x0002c800ff007b82 */ /* 0x000ef00000000800 */
[----:B------:R-:W4:Y:S01]  /*5720*/  LDC R6, c[0x0][0xb0c] ;  /* 0x0002c300ff067b82 */ /* 0x000f220000000800 */
[----:B-1----:R-:W-:Y:S01]  /*5730*/  IMAD.HI.U32 R3, R186, R3, RZ ;  /* 0x00000003ba037227 */ /* 0x002fe200078e00ff */
[----:B------:R-:W-:-:S03]  /*5740*/  ISETP.NE.AND P0, PT, R2, 0x1, PT ;  /* 0x000000010200780c */ /* 0x000fc60003f05270 */
[----:B--2---:R-:W-:-:S05]  /*5750*/  IMAD.HI.U32 R4, R187, R4, RZ ;  /* 0x00000004bb047227 */ /* 0x004fca00078e00ff */
[----:B------:R-:W-:Y:S02]  /*5760*/  SHF.R.U32.HI R4, RZ, R5, R4 ;  /* 0x00000005ff047219 */ /* 0x000fe40000011604 */
        /* <DEDUP_REMOVED lines=8> */
.L_x_102:
[----:B------:R-:W-:Y:S01]  /*57f0*/  ULOP3.LUT UP0, URZ, UR40, 0x3f0, URZ, 0xc0, !UPT ;  /* 0x000003f028ff7892 */ /* 0x000fe2000f80c0ff */
[----:B------:R-:W-:Y:S02]  /*5800*/  IADD3 R177, PT, PT, R177, 0x1, RZ ;  /* 0x00000001b1b17810 */ /* 0x000fe40007ffe0ff */
[----:B------:R-:W-:-:S06]  /*5810*/  @P3 SHF.R.U32.HI R188, RZ, 0x10, R9 ;  /* 0x00000010ffbc3819 */ /* 0x000fcc0000011609 */
[----:B------:R-:W-:Y:S05]  /*5820*/  BRA.U !UP0, `(.L_x_103) ;  /* 0x00000001087c7547 */ /* 0x000fea000b800000 */
[----:B------:R-:W-:Y:S01]  /*5830*/  MOV R2, 0x0 ;  /* 0x0000000000027802 */ /* 0x000fe20000000f00 */
[----:B------:R-:W1:Y:S01]  /*5840*/  LDCU.64 UR8, c[0x4][0x80] ;  /* 0x01001000ff0877ac */ /* 0x000e620008000a00 */
[----:B------:R-:W-:Y:S02]  /*5850*/  HFMA2 R12, -RZ, RZ, 0, 5.9604644775390625e-08 ;  /* 0x00000001ff0c7431 */ /* 0x000fe400000001ff */
[----:B------:R-:W-:Y:S01]  /*5860*/  IMAD.MOV.U32 R8, RZ, RZ, 0x70 ;  /* 0x00000070ff087424 */ /* 0x000fe200078e00ff */
[----:B------:R2:W3:Y:S01]  /*5870*/  LDC.64 R14, c[0x4][R2] ;  /* 0x01000000020e7b82 */ /* 0x0004e20000000a00 */
[----:B------:R-:W4:Y:S01]  /*5880*/  LDCU.64 UR6, c[0x4][0x88] ;  /* 0x01001100ff0677ac */ /* 0x000f220008000a00 */
[----:B------:R-:W-:Y:S01]  /*5890*/  IMAD.MOV.U32 R13, RZ, RZ, RZ ;  /* 0x000000ffff0d7224 */ /* 0x000fe200078e00ff */
[----:B------:R-:W2:Y:S01]  /*58a0*/  LDCU.64 UR4, c[0x4][0x8] ;  /* 0x01000100ff0477ac */ /* 0x000ea20008000a00 */
[----:B-1----:R-:W-:Y:S01]  /*58b0*/  IMAD.U32 R4, RZ, RZ, UR8 ;  /* 0x00000008ff047e24 */ /* 0x002fe2000f8e00ff */
[----:B------:R-:W-:Y:S01]  /*58c0*/  MOV R5, UR9 ;  /* 0x0000000900057c02 */ /* 0x000fe20008000f00 */
[----:B----4-:R-:W-:Y:S01]  /*58d0*/  IMAD.U32 R6, RZ, RZ, UR6 ;  /* 0x00000006ff067e24 */ /* 0x010fe2000f8e00ff */
[----:B------:R-:W-:Y:S01]  /*58e0*/  MOV R7, UR7 ;  /* 0x0000000700077c02 */ /* 0x000fe20008000f00 */
[----:B--2---:R-:W-:Y:S01]  /*58f0*/  IMAD.U32 R10, RZ, RZ, UR4 ;  /* 0x00000004ff0a7e24 */ /* 0x004fe2000f8e00ff */
[----:B------:R-:W-:-:S02]  /*5900*/  MOV R11, UR5 ;  /* 0x00000005000b7c02 */ /* 0x000fc40008000f00 */
[----:B------:R-:W-:-:S07]  /*5910*/  LEPC R20, `(.L_x_104) ;  /* 0x000000001014794e */ /* 0x000fce0000000000 */
[----:B---3-5:R-:W-:Y:S05]  /*5920*/  CALL.ABS.NOINC R14 ;  /* 0x000000000e007343 */ /* 0x028fea0003c00000 */
.L_x_104:
[----:B------:R-:W1:Y:S01]  /*5930*/  LDC.64 R2, c[0x4][R2] ;  /* 0x0100000002027b82 */ /* 0x000e620000000a00 */
[----:B------:R-:W2:Y:S01]  /*5940*/  LDCU.64 UR8, c[0x4][0x80] ;  /* 0x01001000ff0877ac */ /* 0x000ea20008000a00 */
[----:B------:R-:W-:Y:S02]  /*5950*/  HFMA2 R12, -RZ, RZ, 0, 5.9604644775390625e-08 ;  /* 0x00000001ff0c7431 */ /* 0x000fe400000001ff */
[----:B------:R-:W-:Y:S01]  /*5960*/  IMAD.MOV.U32 R8, RZ, RZ, 0x70 ;  /* 0x00000070ff087424 */ /* 0x000fe200078e00ff */
[----:B------:R-:W3:Y:S01]  /*5970*/  LDCU.64 UR6, c[0x4][0x88] ;  /* 0x01001100ff0677ac */ /* 0x000ee20008000a00 */
[----:B------:R-:W-:Y:S01]  /*5980*/  IMAD.MOV.U32 R13, RZ, RZ, RZ ;  /* 0x000000ffff0d7224 */ /* 0x000fe200078e00ff */
[----:B------:R-:W4:Y:S01]  /*5990*/  LDCU.64 UR4, c[0x4][0x8] ;  /* 0x01000100ff0477ac */ /* 0x000f220008000a00 */
[----:B--2---:R-:W-:Y:S02]  /*59a0*/  MOV R4, UR8 ;  /* 0x0000000800047c02 */ /* 0x004fe40008000f00 */
[----:B------:R-:W-:Y:S01]  /*59b0*/  MOV R5, UR9 ;  /* 0x0000000900057c02 */ /* 0x000fe20008000f00 */
[----:B---3--:R-:W-:Y:S01]  /*59c0*/  IMAD.U32 R6, RZ, RZ, UR6 ;  /* 0x00000006ff067e24 */ /* 0x008fe2000f8e00ff */
[----:B------:R-:W-:Y:S01]  /*59d0*/  MOV R7, UR7 ;  /* 0x0000000700077c02 */ /* 0x000fe20008000f00 */
[----:B----4-:R-:W-:Y:S01]  /*59e0*/  IMAD.U32 R10, RZ, RZ, UR4 ;  /* 0x00000004ff0a7e24 */ /* 0x010fe2000f8e00ff */
[----:B------:R-:W-:-:S02]  /*59f0*/  MOV R11, UR5 ;  /* 0x00000005000b7c02 */ /* 0x000fc40008000f00 */
[----:B------:R-:W-:-:S07]  /*5a00*/  LEPC R20, `(.L_x_103) ;  /* 0x000000001014794e */ /* 0x000fce0000000000 */
[----:B-1----:R-:W-:Y:S05]  /*5a10*/  CALL.ABS.NOINC R2 ;  /* 0x0000000002007343 */ /* 0x002fea0003c00000 */
.L_x_103:
[----:B------:R-:W1:Y:S01]  /*5a20*/  LDC.64 R2, c[0x0][0x890] ;  /* 0x00022400ff027b82 */ /* 0x000e620000000a00 */
[----:B------:R-:W-:-:S06]  /*5a30*/  ULOP3.LUT UR4, UR44, 0x1, URZ, 0x3c, !UPT ;  /* 0x000000012c047892 */ /* 0x000fcc000f8e3cff */
[----:B------:R-:W-:Y:S01]  /*5a40*/  IMAD.U32 R185, RZ, RZ, UR4 ;  /* 0x00000004ffb97e24 */ /* 0x000fe2000f8e00ff */
[----:B-1----:R-:W-:-:S04]  /*5a50*/  ISETP.NE.U32.AND P3, PT, R2, RZ, PT ;  /* 0x000000ff0200720c */ /* 0x002fc80003f65070 */
[----:B------:R-:W-:-:S13]  /*5a60*/  ISETP.NE.AND.EX P3, PT, R3, RZ, PT, P3 ;  /* 0x000000ff0300720c */ /* 0x000fda0003f65330 */
[----:B------:R-:W-:Y:S05]  /*5a70*/  @!P3 BRA `(.L_x_105) ;  /* 0x000000000034b947 */ /* 0x000fea0003800000 */
[----:B------:R-:W1:Y:S02]  /*5a80*/  LDCU.64 UR4, c[0x0][0x888] ;  /* 0x00011100ff0477ac */ /* 0x000e640008000a00 */
[----:B-1----:R-:W-:-:S04]  /*5a90*/  UISETP.NE.U32.AND UP0, UPT, UR4, URZ, UPT ;  /* 0x000000ff0400728c */ /* 0x002fc8000bf05070 */
[----:B------:R-:W-:-:S09]  /*5aa0*/  UISETP.NE.AND.EX UP0, UPT, UR5, URZ, UPT, UP0 ;  /* 0x000000ff0500728c */ /* 0x000fd2000bf05300 */
[----:B------:R-:W-:Y:S05]  /*5ab0*/  BRA.U !UP0, `(.L_x_106) ;  /* 0x0000000108187547 */ /* 0x000fea000b800000 */
[----:B------:R-:W1:Y:S01]  /*5ac0*/  LDC.64 R4, c[0x0][0x888] ;  /* 0x00022200ff047b82 */ /* 0x000e620000000a00 */
[----:B------:R-:W-:-:S04]  /*5ad0*/  IMAD R0, R2, UR36, RZ ;  /* 0x0000002402007c24 */ /* 0x000fc8000f8e02ff */
[----:B-1----:R-:W-:-:S05]  /*5ae0*/  IMAD.WIDE R4, R0, 0x4, R4 ;  /* 0x0000000400047825 */ /* 0x002fca00078e0204 */
[----:B-----5:R1:W5:Y:S01]  /*5af0*/  LDG.E R138, desc[UR38][R4.64] ;  /* 0x00000026048a7981 */ /* 0x020362000c1e1900 */
[----:B------:R-:W-:Y:S01]  /*5b00*/  MOV R174, 0x1 ;  /* 0x0000000100ae7802 */ /* 0x000fe20000000f00 */
[----:B------:R-:W-:Y:S06]  /*5b10*/  BRA `(.L_x_105) ;  /* 0x00000000000c7947 */ /* 0x000fec0003800000 */
.L_x_106:
[----:B------:R-:W1:Y:S01]  /*5b20*/  LDCU UR4, c[0x0][0x880] ;  /* 0x00011000ff0477ac */ /* 0x000e620008000800 */
[----:B------:R-:W-:Y:S01]  /*5b30*/  HFMA2 R174, -RZ, RZ, 0, 5.9604644775390625e-08 ;  /* 0x00000001ffae7431 */ /* 0x000fe200000001ff */
[----:B-1---5:R-:W-:Y:S02]  /*5b40*/  MOV R138, UR4 ;  /* 0x00000004008a7c02 */ /* 0x022fe40008000f00 */
.L_x_105:
[----:B-1----:R-:W1:Y:S02]  /*5b50*/  LDC.64 R4, c[0x0][0x8b0] ;  /* 0x00022c00ff047b82 */ /* 0x002e640000000a00 */
        /* <DEDUP_REMOVED lines=11> */
[----:B------:R-:W-:Y:S05]  /*5c10*/  BRA `(.L_x_107) ;  /* 0x0000000000087947 */ /* 0x000fea0003800000 */
.L_x_108:
[----:B------:R-:W1:Y:S02]  /*5c20*/  LDCU UR4, c[0x0][0x8a0] ;  /* 0x00011400ff0477ac */ /* 0x000e640008000800 */
[----:B-1---5:R-:W-:Y:S02]  /*5c30*/  MOV R127, UR4 ;  /* 0x00000004007f7c02 */ /* 0x022fe40008000f00 */
.L_x_107:
[----:B------:R-:W-:Y:S01]  /*5c40*/  UISETP.NE.AND UP0, UPT, UR45, URZ, UPT ;  /* 0x000000ff2d00728c */ /* 0x000fe2000bf05270 */
[----:B------:R-:W-:-:S04]  /*5c50*/  PLOP3.LUT P0, PT, PT, PT, PT, 0x8, 0x80 ;  /* 0x000000000080781c */ /* 0x000fc80003f0e170 */
[----:B------:R-:W-:-:S04]  /*5c60*/  P2R R200, PR, RZ, 0x1 ;  /* 0x00000001ffc87803 */ /* 0x000fc80000000000 */
[----:B------:R-:W-:Y:S05]  /*5c70*/  BRA.U !UP0, `(.L_x_109) ;  /* 0x00000001083c7547 */ /* 0x000fea000b800000 */
[----:B------:R-:W-:-:S04]  /*5c80*/  ISETP.NE.U32.AND P0, PT, R2, RZ, PT ;  /* 0x000000ff0200720c */ /* 0x000fc80003f05070 */
[----:B------:R-:W-:-:S13]  /*5c90*/  ISETP.NE.AND.EX P0, PT, R3, RZ, PT, P0 ;  /* 0x000000ff0300720c */ /* 0x000fda0003f05300 */
[----:B-----5:R-:W-:-:S04]  /*5ca0*/  @!P0 FSETP.EQ.AND P1, PT, R138, RZ, PT ;  /* 0x000000ff8a00820b */ /* 0x020fc80003f22000 */
[----:B------:R-:W-:Y:S01]  /*5cb0*/  P2R R200, PR, RZ, 0x2 ;  /* 0x00000002ffc87803 */ /* 0x000fe20000000000 */
[----:B------:R-:W-:Y:S08]  /*5cc0*/  @!P0 BRA `(.L_x_109) ;  /* 0x0000000000288947 */ /* 0x000ff00003800000 */
[----:B------:R-:W2:Y:S01]  /*5cd0*/  LDCU.64 UR4, c[0x0][0x888] ;  /* 0x00011100ff0477ac */ /* 0x000ea20008000a00 */
[----:B------:R-:W-:Y:S02]  /*5ce0*/  LOP3.LUT P1, RZ, R174, 0xff, RZ, 0xc0, !PT ;  /* 0x000000ffaeff7812 */ /* 0x000fe4000782c0ff */
[----:B------:R-:W-:-:S04]  /*5cf0*/  FSETP.NEU.AND P0, PT, R138, RZ, PT ;  /* 0x000000ff8a00720b */ /* 0x000fc80003f0d000 */
[----:B------:R-:W-:Y:S02]  /*5d00*/  SEL R0, RZ, 0xffffffff, P0 ;  /* 0xffffffffff007807 */ /* 0x000fe40000000000 */
[----:B--2---:R-:W-:-:S04]  /*5d10*/  ISETP.NE.U32.AND P2, PT, RZ, UR4, PT ;  /* 0x00000004ff007c0c */ /* 0x004fc8000bf45070 */
[----:B------:R-:W-:-:S04]  /*5d20*/  ISETP.NE.AND.EX P2, PT, RZ, UR5, PT, P2 ;  /* 0x00000005ff007c0c */ /* 0x000fc8000bf45320 */
[----:B------:R-:W-:-:S04]  /*5d30*/  @!P1 SEL R0, RZ, 0xffffffff, P2 ;  /* 0xffffffffff009807 */ /* 0x000fc80001000000 */
[----:B------:R-:W-:-:S04]  /*5d40*/  LOP3.LUT R0, R0, 0x1, RZ, 0xc0, !PT ;  /* 0x0000000100007812 */ /* 0x000fc800078ec0ff */
[----:B------:R-:W-:-:S04]  /*5d50*/  ISETP.EQ.U32.AND P0, PT, R0, 0x1, PT ;  /* 0x000000010000780c */ /* 0x000fc80003f02070 */
[----:B------:R-:W-:-:S09]  /*5d60*/  P2R R200, PR, RZ, 0x1 ;  /* 0x00000001ffc87803 */ /* 0x000fd20000000000 */
.L_x_109:
[----:B------:R-:W-:Y:S01]  /*5d70*/  ISETP.NE.AND P4, PT, R200, RZ, PT ;  /* 0x000000ffc800720c */ /* 0x000fe20003f85270 */
[----:B------:R-:W-:Y:S01]  /*5d80*/  IMAD.MOV.U32 R184, RZ, RZ, 0x1 ;  /* 0x00000001ffb87424 */ /* 0x000fe200078e00ff */
[----:B------:R-:W-:Y:S01]  /*5d90*/  LEA R5, R125, UR41, 0x3 ;  /* 0x000000297d057c11 */ /* 0x000fe2000f8e18ff */
[----:B------:R-:W-:Y:S01]  /*5da0*/  IMAD.SHL.U32 R178, R18, 0x100, RZ ;  /* 0x0000010012b27824 */ /* 0x000fe200078e00ff */
[----:B------:R-:W-:Y:S01]  /*5db0*/  SHF.L.U32 R2, R191, 0x1f, RZ ;  /* 0x0000001fbf027819 */ /* 0x000fe200000006ff */
[----:B------:R-:W-:Y:S01]  /*5dc0*/  IMAD.SHL.U32 R176, R19, 0x80, RZ ;  /* 0x0000008013b07824 */ /* 0x000fe200078e00ff */
[----:B------:R-:W-:Y:S01]  /*5dd0*/  CS2R R170, SRZ ;  /* 0x0000000000aa7805 */ /* 0x000fe2000001ff00 */
[----:B------:R-:W-:Y:S01]  /*5de0*/  IMAD R124, R125, 0x100, R126 ;  /* 0x000001007d7c7824 */ /* 0x000fe200078e027e */
[----:B------:R-:W-:Y:S01]  /*5df0*/  CS2R R168, SRZ ;  /* 0x0000000000a87805 */ /* 0x000fe2000001ff00 */
[----:B------:R-:W-:Y:S01]  /*5e00*/  IMAD.MOV.U32 R123, RZ, RZ, RZ ;  /* 0x000000ffff7b7224 */ /* 0x000fe200078e00ff */
[----:B------:R-:W-:Y:S01]  /*5e10*/  CS2R R166, SRZ ;  /* 0x0000000000a67805 */ /* 0x000fe2000001ff00 */
[----:B------:R-:W-:Y:S01]  /*5e20*/  IMAD.U32 R183, RZ, RZ, UR42 ;  /* 0x0000002affb77e24 */ /* 0x000fe2000f8e00ff */
[----:B------:R-:W-:Y:S01]  /*5e30*/  CS2R R164, SRZ ;  /* 0x0000000000a47805 */ /* 0x000fe2000001ff00 */
[----:B------:R-:W-:Y:S01]  /*5e40*/  VOTEU.ALL UP0, P4 ;  /* 0x0000000000ff7886 */ /* 0x000fe20002000000 */
[----:B------:R-:W-:Y:S01]  /*5e50*/  @!P4 SHF.L.U32 R4, R185, 0x1f, RZ ;  /* 0x0000001fb904c819 */ /* 0x000fe200000006ff */
[----:B------:R-:W-:Y:S01]  /*5e60*/  IMAD.U32 R181, RZ, RZ, UR43 ;  /* 0x0000002bffb57e24 */ /* 0x000fe2000f8e00ff */
[----:B------:R-:W-:-:S02]  /*5e70*/  CS2R R162, SRZ ;  /* 0x0000000000a27805 */ /* 0x000fc4000001ff00 */
[----:B------:R-:W-:Y:S01]  /*5e80*/  CS2R R160, SRZ ;  /* 0x0000000000a07805 */ /* 0x000fe2000001ff00 */
[----:B------:R-:W-:Y:S01]  /*5e90*/  @!UP0 ULEA UR4, UR43, UR41, 0x3 ;  /* 0x000000292b048291 */ /* 0x000fe2000f8e18ff */
[----:B------:R-:W-:Y:S02]  /*5ea0*/  CS2R R158, SRZ ;  /* 0x00000000009e7805 */ /* 0x000fe4000001ff00 */
[----:B------:R-:W-:Y:S02]  /*5eb0*/  CS2R R156, SRZ ;  /* 0x00000000009c7805 */ /* 0x000fe4000001ff00 */
[----:B------:R-:W-:Y:S02]  /*5ec0*/  CS2R R154, SRZ ;  /* 0x00000000009a7805 */ /* 0x000fe4000001ff00 */
[----:B------:R-:W-:Y:S02]  /*5ed0*/  CS2R R152, SRZ ;  /* 0x0000000000987805 */ /* 0x000fe4000001ff00 */
[----:B------:R-:W-:-:S02]  /*5ee0*/  CS2R R150, SRZ ;  /* 0x0000000000967805 */ /* 0x000fc4000001ff00 */
[----:B------:R-:W-:Y:S02]  /*5ef0*/  CS2R R148, SRZ ;  /* 0x0000000000947805 */ /* 0x000fe4000001ff00 */
[----:B------:R-:W-:Y:S02]  /*5f00*/  CS2R R146, SRZ ;  /* 0x0000000000927805 */ /* 0x000fe4000001ff00 */
[----:B------:R-:W-:Y:S01]  /*5f10*/  CS2R R144, SRZ ;  /* 0x0000000000907805 */ /* 0x000fe2000001ff00 */
[----:B------:R-:W2:Y:S01]  /*5f20*/  @!P4 SYNCS.PHASECHK.TRANS64.TRYWAIT P1, [UR4+0x50], R4 ;  /* 0x00005004ff00c5a7 */ /* 0x000ea20008021104 */
[----:B------:R-:W-:Y:S01]  /*5f30*/  CS2R R142, SRZ ;  /* 0x00000000008e7805 */ /* 0x000fe2000001ff00 */
[----:B------:R-:W3:Y:S01]  /*5f40*/  LDCU.64 UR4, c[0x0][0x888] ;  /* 0x00011100ff0477ac */ /* 0x000ee20008000a00 */
[----:B------:R-:W-:Y:S01]  /*5f50*/  CS2R R140, SRZ ;  /* 0x00000000008c7805 */ /* 0x000fe2000001ff00 */
[----:B------:R-:W4:Y:S01]  /*5f60*/  SYNCS.PHASECHK.TRANS64.TRYWAIT P0, [R5+URZ+0xc0], R2 ;  /* 0x0000c002050075a7 */ /* 0x000f2200080011ff */
[----:B---3--:R-:W-:-:S04]  /*5f70*/  ISETP.NE.U32.AND P2, PT, RZ, UR4, PT ;  /* 0x00000004ff007c0c */ /* 0x008fc8000bf45070 */
[----:B------:R-:W-:-:S04]  /*5f80*/  ISETP.NE.AND.EX P2, PT, RZ, UR5, PT, P2 ;  /* 0x00000005ff007c0c */ /* 0x000fc8000bf45320 */
[----:B------:R-:W-:Y:S02]  /*5f90*/  SEL R3, RZ, 0xffffffff, P2 ;  /* 0xffffffffff037807 */ /* 0x000fe40001000000 */
[----:B-----5:R-:W-:-:S04]  /*5fa0*/  FSETP.NEU.AND P2, PT, R138, RZ, PT ;  /* 0x000000ff8a00720b */ /* 0x020fc80003f4d000 */
[----:B------:R-:W-:Y:S02]  /*5fb0*/  SEL R0, RZ, 0xffffffff, P2 ;  /* 0xffffffffff007807 */ /* 0x000fe40001000000 */
[----:B------:R-:W-:-:S04]  /*5fc0*/  LOP3.LUT P2, R175, R174, 0xff, RZ, 0xc0, !PT ;  /* 0x000000ffaeaf7812 */ /* 0x000fc8000784c0ff */
[----:B------:R-:W-:-:S04]  /*5fd0*/  @P3 SEL R0, R3, R0, !P2 ;  /* 0x0000000003003207 */ /* 0x000fc80005000000 */
[----:B------:R-:W-:-:S04]  /*5fe0*/  LOP3.LUT R0, R0, 0x1, RZ, 0xc0, !PT ;  /* 0x0000000100007812 */ /* 0x000fc800078ec0ff */
[----:B------:R-:W-:-:S04]  /*5ff0*/  ISETP.NE.U32.AND P2, PT, R0, 0x1, PT ;  /* 0x000000010000780c */ /* 0x000fc80003f45070 */
[----:B------:R-:W-:Y:S02]  /*6000*/  P2R R198, PR, RZ, 0x4 ;  /* 0x00000004ffc67803 */ /* 0x000fe40000000000 */
[----:B--2---:R-:W-:Y:S02]  /*6010*/  @!P4 SEL R184, RZ, 0x1, !P1 ;  /* 0x00000001ffb8c807 */ /* 0x004fe40004800000 */
[----:B----4-:R-:W-:-:S07]  /*6020*/  SEL R180, RZ, 0x1, !P0 ;  /* 0x00000001ffb47807 */ /* 0x010fce0004000000 */
.L_x_126:
[----:B------:R-:W-:Y:S01]  /*6030*/  ISETP.NE.AND P0, PT, R200, RZ, PT ;  /* 0x000000ffc800720c */ /* 0x000fe20003f05270 */
[----:B------:R-:W-:Y:S05]  /*6040*/  YIELD ;  /* 0x0000000000007946 */ /* 0x000fea0003800000 */
[----:B------:R-:W-:Y:S07]  /*6050*/  BSSY B1, `(.L_x_110) ;  /* 0x0000027000017945 */ /* 0x000fee0003800000 */
[----:B------:R-:W-:Y:S05]  /*6060*/  @P0 BRA `(.L_x_111) ;  /* 0x0000000000940947 */ /* 0x000fea0003800000 */
[----:B------:R-:W-:Y:S01]  /*6070*/  ISETP.NE.AND P1, PT, R198, RZ, PT ;  /* 0x000000ffc600720c */ /* 0x000fe20003f25270 */
[----:B------:R-:W-:Y:S01]  /*6080*/  BSSY B0, `(.L_x_112) ;  /* 0x0000010000007945 */ /* 0x000fe20003800000 */
[----:B------:R-:W-:Y:S02]  /*6090*/  ISETP.NE.AND P0, PT, R184, RZ, PT ;  /* 0x000000ffb800720c */ /* 0x000fe40003f05270 */
[----:B------:R-:W-:Y:S09]  /*60a0*/  ISETP.NE.U32.AND P2, PT, R195, 0x1, PT ;  /* 0x00000001c300780c */ /* 0x000ff20003f45070 */
[----:B------:R-:W-:Y:S02]  /*60b0*/  @P1 IMAD R8, R181, 0x2000, R194 ;  /* 0x00002000b5081824 */ /* 0x000fe400078e02c2 */
[----:B------:R-:W-:Y:S03]  /*60c0*/  @P1 IMAD.MOV.U32 R5, RZ, RZ, 0x10 ;  /* 0x00000010ff051424 */ /* 0x000fe600078e00ff */
[----:B------:R-:W-:Y:S02]  /*60d0*/  @P1 LEA R8, R8, UR41, 0x1 ;  /* 0x0000002908081c11 */ /* 0x000fe4000f8e08ff */
[----:B------:R-:W-:Y:S02]  /*60e0*/  @P1 SEL R5, R5, 0xfffffff0, P2 ;  /* 0xfffffff005051807 */ /* 0x000fe40001000000 */
[----:B------:R-:W-:Y:S01]  /*60f0*/  @P1 LEA R2, R193, R8, 0x4 ;  /* 0x00000008c1021211 */ /* 0x000fe200078e20ff */
[C---:B------:R-:W-:Y:S02]  /*6100*/  @P1 VIADD R3, R8.reuse, 0x400 ;  /* 0x0000040008031836 */ /* 0x040fe40000000000 */
[----:B------:R-:W-:Y:S03]  /*6110*/  @P1 IMAD.IADD R4, R8, 0x1, R5 ;  /* 0x0000000108041824 */ /* 0x000fe600078e0205 */
[----:B-1----:R-:W-:Y:S01]  /*6120*/  @P1 LEA R6, R192, R3, 0x4 ;  /* 0x00000003c0061211 */ /* 0x002fe200078e20ff */
[----:B------:R-:W-:Y:S06]  /*6130*/  @P0 BRA `(.L_x_113) ;  /* 0x0000000000100947 */ /* 0x000fec0003800000 */
[----:B------:R-:W-:Y:S02]  /*6140*/  LEA R3, R181, UR41, 0x3 ;  /* 0x00000029b5037c11 */ /* 0x000fe4000f8e18ff */
[----:B------:R-:W-:Y:S04]  /*6150*/  SHF.L.U32 R0, R185, 0x1f, RZ ;  /* 0x0000001fb9007819 */ /* 0x000fe800000006ff */
[----:B------:R-:W1:Y:S02]  /*6160*/  SYNCS.PHASECHK.TRANS64.TRYWAIT P0, [R3+URZ+0x50], R0 ;  /* 0x00005000030075a7 */ /* 0x000e6400080011ff */
[----:B-1----:R-:W-:Y:S05]  /*6170*/  @!P0 BRA `(.L_x_114) ;  /* 0x0000008800388947 */ /* 0x002fea0003800000 */
.L_x_113:
[----:B------:R-:W-:Y:S05]  /*6180*/  BSYNC B0 ;  /* 0x0000000000007941 */ /* 0x000fea0003800000 */
.L_x_112:
[----:B------:R-:W-:Y:S02]  /*6190*/  ISETP.NE.AND P0, PT, R198, RZ, PT ;  /* 0x000000ffc600720c */ /* 0x000fe40003f05270 */
[----:B------:R-:W-:Y:S11]  /*61a0*/  IADD3 R181, PT, PT, R181, 0x1, RZ ;  /* 0x00000001b5b57810 */ /* 0x000ff60007ffe0ff */
[----:B------:R2:W3:Y:S01]  /*61b0*/  @P0 LDS.128 R144, [R4+0x400] ;  /* 0x0004000004900984 */ /* 0x0004e20000000c00 */
[----:B------:R-:W-:Y:S01]  /*61c0*/  @P0 IMAD R10, R193, 0x10, R6 ;  /* 0x00000010c10a0824 */ /* 0x000fe200078e0206 */
[C---:B------:R-:W-:Y:S01]  /*61d0*/  @P0 IADD3 R6, PT, PT, R5.reuse, R6, RZ ;  /* 0x0000000605060210 */ /* 0x040fe20007ffe0ff */
[C---:B-1----:R-:W-:Y:S01]  /*61e0*/  @P0 IMAD.IADD R0, R5.reuse, 0x1, R2 ;  /* 0x0000000105000824 */ /* 0x042fe200078e0202 */
[----:B------:R4:W1:Y:S01]  /*61f0*/  @P0 LDS.128 R140, [R8+0x400] ;  /* 0x00040000088c0984 */ /* 0x0008620000000c00 */
[----:B------:R-:W-:Y:S02]  /*6200*/  @P0 IMAD R3, R192, 0x10, R8 ;  /* 0x00000010c0030824 */ /* 0x000fe400078e0208 */
[----:B------:R-:W-:Y:S01]  /*6210*/  @P0 IMAD.IADD R5, R5, 0x1, R10 ;  /* 0x0000000105050824 */ /* 0x000fe200078e020a */
[----:B------:R4:W1:Y:S04]  /*6220*/  @P0 LDS.128 R148, [R2+0x400] ;  /* 0x0004000002940984 */ /* 0x0008680000000c00 */
[----:B------:R4:W1:Y:S04]  /*6230*/  @P0 LDS.128 R152, [R0+0x400] ;  /* 0x0004000000980984 */ /* 0x0008680000000c00 */
[----:B------:R4:W1:Y:S04]  /*6240*/  @P0 LDS.128 R156, [R3+0x400] ;  /* 0x00040000039c0984 */ /* 0x0008680000000c00 */
[----:B------:R4:W1:Y:S04]  /*6250*/  @P0 LDS.128 R160, [R6] ;  /* 0x0000000006a00984 */ /* 0x0008680000000c00 */
[----:B------:R4:W1:Y:S04]  /*6260*/  @P0 LDS.128 R164, [R10] ;  /* 0x000000000aa40984 */ /* 0x0008680000000c00 */
[----:B------:R4:W1:Y:S01]  /*6270*/  @P0 LDS.128 R168, [R5] ;  /* 0x0000000005a80984 */ /* 0x0008620000000c00 */
[C---:B------:R-:W-:Y:S04]  /*6280*/  ISETP.NE.AND P0, PT, R181.reuse, 0x4, PT ;  /* 0x00000004b500780c */ /* 0x040fe80003f05270 */
[----:B--2---:R-:W-:Y:S02]  /*6290*/  SEL R4, RZ, 0x1, P0 ;  /* 0x00000001ff047807 */ /* 0x004fe40000000000 */
[----:B------:R-:W-:Y:S02]  /*62a0*/  SEL R181, R181, RZ, P0 ;  /* 0x000000ffb5b57207 */ /* 0x000fe40000000000 */
[----:B------:R-:W-:Y:S02]  /*62b0*/  LOP3.LUT R185, R185, R4, RZ, 0x3c, !PT ;  /* 0x00000004b9b97212 */ /* 0x000fe400078e3cff */
.L_x_111:
[----:B------:R-:W-:Y:S05]  /*62c0*/  BSYNC B1 ;  /* 0x0000000000017941 */ /* 0x000fea0003800000 */
.L_x_110:
[C---:B------:R-:W-:Y:S01]  /*62d0*/  LOP3.LUT P1, RZ, R123.reuse, R180, RZ, 0xfc, !PT ;  /* 0x000000b47bff7212 */ /* 0x040fe2000782fcff */
[----:B------:R-:W-:Y:S01]  /*62e0*/  IMAD.SHL.U32 R121, R123, 0x40, RZ ;  /* 0x000000407b797824 */ /* 0x000fe200078e00ff */
[----:B------:R-:W-:Y:S01]  /*62f0*/  LEA R201, R125, UR41, 0x3 ;  /* 0x000000297dc97c11 */ /* 0x000fe2000f8e18ff */
[----:B------:R-:W-:Y:S02]  /*6300*/  BSSY B0, `(.L_x_115) ;  /* 0x0000009000007945 */ /* 0x000fe40003800000 */
[----:B------:R-:W-:Y:S05]  /*6310*/  IMAD.IADD R16, R124, 0x1, R121 ;  /* 0x000000017c107824 */ /* 0x000fea00078e0279 */
[----:B----4-:R-:W-:Y:S04]  /*6320*/  SHF.R.U32.HI R0, RZ, 0x15, R16 ;  /* 0x00000015ff007819 */ /* 0x010fe80000011610 */
[----:B------:R-:W-:Y:S01]  /*6330*/  LOP3.LUT P0, RZ, R0, 0x3, R197, 0x48, !PT ;  /* 0x0000000300ff7812 */ /* 0x000fe200078048c5 */
[----:B------:R-:W-:Y:S01]  /*6340*/  @!UPT UIADD3 URZ, UPT, UPT, URZ, URZ, URZ ;  /* 0x000000fffffff290 */ /* 0x000fe2000fffe0ff */
[----:B------:R-:W-:Y:S11]  /*6350*/  @P1 BRA `(.L_x_116) ;  /* 0x00000000000c1947 */ /* 0x000ff60003800000 */
[----:B------:R-:W-:Y:S04]  /*6360*/  SHF.L.U32 R0, R191, 0x1f, RZ ;  /* 0x0000001fbf007819 */ /* 0x000fe800000006ff */
[----:B------:R-:W2:Y:S02]  /*6370*/  SYNCS.PHASECHK.TRANS64.TRYWAIT P1, [R201+URZ+0xc0], R0 ;  /* 0x0000c000c90075a7 */ /* 0x000ea400080211ff */
[----:B--2---:R-:W-:Y:S05]  /*6380*/  @!P1 BRA `(.L_x_117) ;  /* 0x0000008400c89947 */ /* 0x004fea0003800000 */
.L_x_116:
[----:B------:R-:W-:Y:S05]  /*6390*/  BSYNC B0 ;  /* 0x0000000000007941 */ /* 0x000fea0003800000 */
.L_x_115:
[----:B------:R-:W-:Y:S05]  /*63a0*/  @!P0 BRA `(.L_x_118) ;  /* 0x0000000000408947 */ /* 0x000fea0003800000 */
[----:B------:R-:W4:Y:S01]  /*63b0*/  LDCU.64 UR8, c[0x4][0x70] ;  /* 0x01000e00ff0877ac */ /* 0x000f220008000a00 */
[----:B------:R-:W-:Y:S01]  /*63c0*/  MOV R3, 0x0 ;  /* 0x0000000000037802 */ /* 0x000fe20000000f00 */
[----:B------:R-:W-:Y:S02]  /*63d0*/  HFMA2 R12, -RZ, RZ, 0, 5.9604644775390625e-08 ;  /* 0x00000001ff0c7431 */ /* 0x000fe400000001ff */
[----:B------:R-:W-:Y:S02]  /*63e0*/  IMAD.MOV.U32 R8, RZ, RZ, 0x192 ;  /* 0x00000192ff087424 */ /* 0x000fe400078e00ff */
[----:B------:R-:W-:Y:S01]  /*63f0*/  IMAD.MOV.U32 R13, RZ, RZ, RZ ;  /* 0x000000ffff0d7224 */ /* 0x000fe200078e00ff */
[----:B------:R-:W1:Y:S01]  /*6400*/  LDCU.64 UR6, c[0x4][0x78] ;  /* 0x01000f00ff0677ac */ /* 0x000e620008000a00 */
[----:B------:R-:W2:Y:S01]  /*6410*/  LDC.64 R2, c[0x4][R3] ;  /* 0x0100000003027b82 */ /* 0x000ea20000000a00 */
[----:B------:R-:W5:Y:S01]  /*6420*/  LDCU.64 UR4, c[0x4][0x10] ;  /* 0x01000200ff0477ac */ /* 0x000f620008000a00 */
[----:B----4-:R-:W-:Y:S01]  /*6430*/  MOV R5, UR9 ;  /* 0x0000000900057c02 */ /* 0x010fe20008000f00 */
[----:B------:R-:W-:Y:S01]  /*6440*/  IMAD.U32 R4, RZ, RZ, UR8 ;  /* 0x00000008ff047e24 */ /* 0x000fe2000f8e00ff */
[----:B-1----:R-:W-:Y:S01]  /*6450*/  MOV R7, UR7 ;  /* 0x0000000700077c02 */ /* 0x002fe20008000f00 */
[----:B------:R-:W-:Y:S01]  /*6460*/  IMAD.U32 R6, RZ, RZ, UR6 ;  /* 0x00000006ff067e24 */ /* 0x000fe2000f8e00ff */
[----:B-----5:R-:W-:Y:S01]  /*6470*/  MOV R11, UR5 ;  /* 0x00000005000b7c02 */ /* 0x020fe20008000f00 */
[----:B------:R-:W-:Y:S02]  /*6480*/  IMAD.U32 R10, RZ, RZ, UR4 ;  /* 0x00000004ff0a7e24 */ /* 0x000fe4000f8e00ff */
[----:B------:R-:W-:Y:S07]  /*6490*/  LEPC R20, `(.L_x_118) ;  /* 0x000000001014794e */ /* 0x000fee0000000000 */
[----:B--23--:R-:W-:Y:S05]  /*64a0*/  CALL.ABS.NOINC R2 ;  /* 0x0000000002007343 */ /* 0x00cfea0003c00000 */
.L_x_118:
[----:B-1----:R-:W-:Y:S01]  /*64b0*/  SHF.L.U32 R69, R140, 0x10, RZ ;  /* 0x000000108c457819 */ /* 0x002fe200000006ff */
[----:B------:R-:W-:Y:S05]  /*64c0*/  WARPSYNC.ALL ;  /* 0x0000000000007948 */ /* 0x000fea0003800000 */
[----:B------:R-:W-:Y:S01]  /*64d0*/  R2UR UR4, R16 ;  /* 0x00000000100472ca */ /* 0x000fe200000e0000 */
[----:B------:R-:W-:Y:S01]  /*64e0*/  HFMA2 R133, -RZ, RZ, 0.8349609375, 5.424022674560546875e-06 ;  /* 0x3aae005bff857431 */ /* 0x000fe200000001ff */
[----:B------:R-:W-:Y:S01]  /*64f0*/  LOP3.LUT R71, R140, 0xffff0000, RZ, 0xc0, !PT ;  /* 0xffff00008c477812 */ /* 0x000fe200078ec0ff */
[----:B------:R-:W-:Y:S01]  /*6500*/  HFMA2 R132, -RZ, RZ, 1.28515625, -179.25 ;  /* 0x3d24d99aff847431 */ /* 0x000fe200000001ff */
[C---:B------:R-:W-:Y:S01]  /*6510*/  SHF.L.U32 R68, R141.reuse, 0x10, RZ ;  /* 0x000000108d447819 */ /* 0x040fe200000006ff */
[----:B------:R-:W-:Y:S01]  /*6520*/  HFMA2 R130, -RZ, RZ, 1.8525390625, -0.310791015625 ;  /* 0x3f69b4f9ff827431 */ /* 0x000fe200000001ff */
[----:B------:R-:W-:Y:S01]  /*6530*/  LOP3.LUT R70, R141, 0xffff0000, RZ, 0xc0, !PT ;  /* 0xffff00008d467812 */ /* 0x000fe200078ec0ff */
[----:B------:R-:W-:Y:S01]  /*6540*/  BSSY.RECONVERGENT B0, `(.L_x_119) ;  /* 0x000075b000007945 */ /* 0x000fe20003800200 */
[----:B------:R-:W-:Y:S02]  /*6550*/  LOP3.LUT R72, R142, 0xffff0000, RZ, 0xc0, !PT ;  /* 0xffff00008e487812 */ /* 0x000fe400078ec0ff */
[----:B------:R-:W-:Y:S02]  /*6560*/  MOV R139, 0x38eb4c3a ;  /* 0x38eb4c3a008b7802 */ /* 0x000fe40000000f00 */
[----:B------:R-:W-:Y:S01]  /*6570*/  MOV R128, 0x3c09919f ;  /* 0x3c09919f00807802 */ /* 0x000fe20000000f00 */
[----:B------:R-:W2:Y:S01]  /*6580*/  LDTM.x64 R4, tmem[UR4] ;  /* 0x00000004000479ee */ /* 0x000ea20008340000 */
[----:B------:R-:W-:Y:S02]  /*6590*/  MOV R131, 0x3e235519 ;  /* 0x3e23551900837802 */ /* 0x000fe40000000f00 */
[----:B------:R-:W-:Y:S02]  /*65a0*/  MOV R129, 0x3f210a14 ;  /* 0x3f210a1400817802 */ /* 0x000fe40000000f00 */
[----:B------:R-:W-:Y:S01]  /*65b0*/  ISETP.NE.U32.AND P6, PT, R195, 0x1, PT ;  /* 0x00000001c300780c */ /* 0x000fe20003fc5070 */
[C---:B--2---:R-:W-:Y:S01]  /*65c0*/  FMUL R0, R127.reuse, R4 ;  /* 0x000000047f007220 */ /* 0x044fe20000400000 */
[C---:B------:R-:W-:Y:S01]  /*65d0*/  FMUL R2, R127.reuse, R5 ;  /* 0x000000057f027220 */ /* 0x040fe20000400000 */
[C---:B------:R-:W-:Y:S01]  /*65e0*/  FMUL R3, R127.reuse, R6 ;  /* 0x000000067f037220 */ /* 0x040fe20000400000 */
[C---:B------:R-:W-:Y:S01]  /*65f0*/  FMUL R7, R127.reuse, R7 ;  /* 0x000000077f077220 */ /* 0x040fe20000400000 */
[----:B------:R-:W-:Y:S01]  /*6600*/  FFMA R0, R138, R69, R0 ;  /* 0x000000458a007223 */ /* 0x000fe20000000000 */
[----:B------:R-:W-:Y:S01]  /*6610*/  SHF.L.U32 R69, R142, 0x10, RZ ;  /* 0x000000108e457819 */ /* 0x000fe200000006ff */
[----:B------:R-:W-:Y:S01]  /*6620*/  FMUL R4, R127, R8 ;  /* 0x000000087f047220 */ /* 0x000fe20000400000 */
[C---:B------:R-:W-:Y:S01]  /*6630*/  FFMA R2, R138.reuse, R71, R2 ;  /* 0x000000478a027223 */ /* 0x040fe20000000002 */
[C---:B------:R-:W-:Y:S01]  /*6640*/  SHF.L.U32 R71, R143.reuse, 0x10, RZ ;  /* 0x000000108f477819 */ /* 0x040fe200000006ff */
[C---:B------:R-:W-:Y:S01]  /*6650*/  FFMA R3, R138.reuse, R68, R3 ;  /* 0x000000448a037223 */ /* 0x040fe20000000003 */
[----:B------:R-:W-:Y:S01]  /*6660*/  LOP3.LUT R68, R143, 0xffff0000, RZ, 0xc0, !PT ;  /* 0xffff00008f447812 */ /* 0x000fe200078ec0ff */
[C---:B------:R-:W-:Y:S01]  /*6670*/  FMUL R5, R127.reuse, R9 ;  /* 0x000000097f057220 */ /* 0x040fe20000400000 */
[C---:B------:R-:W-:Y:S01]  /*6680*/  FMUL R6, R127.reuse, R10 ;  /* 0x0000000a7f067220 */ /* 0x040fe20000400000 */
[----:B------:R-:W-:Y:S01]  /*6690*/  FFMA R7, R138, R70, R7 ;  /* 0x000000468a077223 */ /* 0x000fe20000000007 */
[----:B---3--:R-:W-:Y:S01]  /*66a0*/  LOP3.LUT R70, R144, 0xffff0000, RZ, 0xc0, !PT ;  /* 0xffff000090467812 */ /* 0x008fe200078ec0ff */
[----:B------:R-:W-:Y:S01]  /*66b0*/  FMUL R11, R127, R11 ;  /* 0x0000000b7f0b7220 */ /* 0x000fe20000400000 */
[----:B------:R-:W-:Y:S01]  /*66c0*/  FFMA R4, R138, R69, R4 ;  /* 0x000000458a047223 */ /* 0x000fe20000000004 */
[----:B------:R-:W-:Y:S01]  /*66d0*/  SHF.L.U32 R69, R144, 0x10, RZ ;  /* 0x0000001090457819 */ /* 0x000fe200000006ff */
[C---:B------:R-:W-:Y:S01]  /*66e0*/  FFMA R5, R138.reuse, R72, R5 ;  /* 0x000000488a057223 */ /* 0x040fe20000000005 */
[C---:B------:R-:W-:Y:S01]  /*66f0*/  FFMA R6, R138.reuse, R71, R6 ;  /* 0x000000478a067223 */ /* 0x040fe20000000006 */
[----:B------:R-:W-:Y:S01]  /*6700*/  SHF.L.U32 R71, R145, 0x10, RZ ;  /* 0x0000001091477819 */ /* 0x000fe200000006ff */
[----:B------:R-:W-:Y:S01]  /*6710*/  FMUL R8, R127, R12 ;  /* 0x0000000c7f087220 */ /* 0x000fe20000400000 */
[C---:B------:R-:W-:Y:S01]  /*6720*/  FFMA R11, R138.reuse, R68, R11 ;  /* 0x000000448a0b7223 */ /* 0x040fe2000000000b */
[----:B------:R-:W-:Y:S01]  /*6730*/  LOP3.LUT R68, R145, 0xffff0000, RZ, 0xc0, !PT ;  /* 0xffff000091447812 */ /* 0x000fe200078ec0ff */
[C---:B------:R-:W-:Y:S01]  /*6740*/  FMUL R9, R127.reuse, R13 ;  /* 0x0000000d7f097220 */ /* 0x040fe20000400000 */
[C---:B------:R-:W-:Y:S01]  /*6750*/  FMUL R10, R127.reuse, R14 ;  /* 0x0000000e7f0a7220 */ /* 0x040fe20000400000 */
[----:B------:R-:W-:Y:S01]  /*6760*/  FMUL R15, R127, R15 ;  /* 0x0000000f7f0f7220 */ /* 0x000fe20000400000 */
[----:B------:R-:W-:Y:S01]  /*6770*/  FFMA R8, R138, R69, R8 ;  /* 0x000000458a087223 */ /* 0x000fe20000000008 */
[----:B------:R-:W-:Y:S01]  /*6780*/  SHF.L.U32 R69, R146, 0x10, RZ ;  /* 0x0000001092457819 */ /* 0x000fe200000006ff */
[C---:B------:R-:W-:Y:S01]  /*6790*/  FFMA R9, R138.reuse, R70, R9 ;  /* 0x000000468a097223 */ /* 0x040fe20000000009 */
[C---:B------:R-:W-:Y:S01]  /*67a0*/  LOP3.LUT R70, R147.reuse, 0xffff0000, RZ, 0xc0, !PT ;  /* 0xffff000093467812 */ /* 0x040fe200078ec0ff */
[C---:B------:R-:W-:Y:S01]  /*67b0*/  FFMA R10, R138.reuse, R71, R10 ;  /* 0x000000478a0a7223 */ /* 0x040fe2000000000a */
[----:B------:R-:W-:Y:S01]  /*67c0*/  SHF.L.U32 R71, R147, 0x10, RZ ;  /* 0x0000001093477819 */ /* 0x000fe200000006ff */
[C---:B------:R-:W-:Y:S01]  /*67d0*/  FMUL R12, R127.reuse, R16 ;  /* 0x000000107f0c7220 */ /* 0x040fe20000400000 */
[----:B------:R-:W-:Y:S01]  /*67e0*/  FFMA R15, R138, R68, R15 ;  /* 0x000000448a0f7223 */ /* 0x000fe2000000000f */
[----:B------:R-:W-:Y:S01]  /*67f0*/  LOP3.LUT R68, R146, 0xffff0000, RZ, 0xc0, !PT ;  /* 0xffff000092447812 */ /* 0x000fe200078ec0ff */
[C---:B------:R-:W-:Y:S01]  /*6800*/  FMUL R13, R127.reuse, R17 ;  /* 0x000000117f0d7220 */ /* 0x040fe20000400000 */
[----:B------:R-:W-:Y:S01]  /*6810*/  FFMA R12, R138, R69, R12 ;  /* 0x000000458a0c7223 */ /* 0x000fe2000000000c */
[----:B------:R-:W-:Y:S01]  /*6820*/  SHF.L.U32 R69, R148, 0x10, RZ ;  /* 0x0000001094457819 */ /* 0x000fe200000006ff */
[C---:B------:R-:W-:Y:S01]  /*6830*/  FMUL R14, R127.reuse, R18 ;  /* 0x000000127f0e7220 */ /* 0x040fe20000400000 */
[C---:B------:R-:W-:Y:S01]  /*6840*/  FMUL R19, R127.reuse, R19 ;  /* 0x000000137f137220 */ /* 0x040fe20000400000 */
[----:B------:R-:W-:Y:S01]  /*6850*/  FMUL R16, R127, R20 ;  /* 0x000000147f107220 */ /* 0x000fe20000400000 */
[----:B------:R-:W-:Y:S01]  /*6860*/  FFMA R13, R138, R68, R13 ;  /* 0x000000448a0d7223 */ /* 0x000fe2000000000d */
[----:B------:R-:W-:Y:S01]  /*6870*/  LOP3.LUT R68, R148, 0xffff0000, RZ, 0xc0, !PT ;  /* 0xffff000094447812 */ /* 0x000fe200078ec0ff */
[----:B------:R-:W-:Y:S01]  /*6880*/  FFMA R14, R138, R71, R14 ;  /* 0x000000478a0e7223 */ /* 0x000fe2000000000e */
[----:B------:R-:W-:Y:S01]  /*6890*/  SHF.L.U32 R71, R150, 0x10, RZ ;  /* 0x0000001096477819 */ /* 0x000fe200000006ff */
[C---:B------:R-:W-:Y:S01]  /*68a0*/  FFMA R19, R138.reuse, R70, R19 ;  /* 0x000000468a137223 */ /* 0x040fe20000000013 */
[----:B------:R-:W-:Y:S01]  /*68b0*/  LOP3.LUT R70, R149, 0xffff0000, RZ, 0xc0, !PT ;  /* 0xffff000095467812 */ /* 0x000fe200078ec0ff */
[----:B------:R-:W-:Y:S01]  /*68c0*/  FMUL R17, R127, R21 ;  /* 0x000000157f117220 */ /* 0x000fe20000400000 */
[C---:B------:R-:W-:Y:S01]  /*68d0*/  FFMA R16, R138.reuse, R69, R16 ;  /* 0x000000458a107223 */ /* 0x040fe20000000010 */
[----:B------:R-:W-:Y:S01]  /*68e0*/  SHF.L.U32 R69, R149, 0x10, RZ ;  /* 0x0000001095457819 */ /* 0x000fe200000006ff */
[C---:B------:R-:W-:Y:S01]  /*68f0*/  FMUL R18, R127.reuse, R22 ;  /* 0x000000167f127220 */ /* 0x040fe20000400000 */
[----:B------:R-:W-:Y:S01]  /*6900*/  FFMA R17, R138, R68, R17 ;  /* 0x000000448a117223 */ /* 0x000fe20000000011 */
[----:B------:R-:W-:Y:S01]  /*6910*/  LOP3.LUT R68, R150, 0xffff0000, RZ, 0xc0, !PT ;  /* 0xffff000096447812 */ /* 0x000fe200078ec0ff */
[C---:B------:R-:W-:Y:S01]  /*6920*/  FMUL R23, R127.reuse, R23 ;  /* 0x000000177f177220 */ /* 0x040fe20000400000 */
[C---:B------:R-:W-:Y:S01]  /*6930*/  FMUL R20, R127.reuse, R24 ;  /* 0x000000187f147220 */ /* 0x040fe20000400000 */
[----:B------:R-:W-:Y:S01]  /*6940*/  FMUL R21, R127, R25 ;  /* 0x000000197f157220 */ /* 0x000fe20000400000 */
[C---:B------:R-:W-:Y:S01]  /*6950*/  FFMA R18, R138.reuse, R69, R18 ;  /* 0x000000458a127223 */ /* 0x040fe20000000012 */
[----:B------:R-:W-:Y:S01]  /*6960*/  SHF.L.U32 R69, R151, 0x10, RZ ;  /* 0x0000001097457819 */ /* 0x000fe200000006ff */
[----:B------:R-:W-:Y:S01]  /*6970*/  FFMA R23, R138, R70, R23 ;  /* 0x000000468a177223 */ /* 0x000fe20000000017 */
[----:B------:R-:W-:Y:S01]  /*6980*/  LOP3.LUT R70, R152, 0xffff0000, RZ, 0xc0, !PT ;  /* 0xffff000098467812 */ /* 0x000fe200078ec0ff */
[----:B------:R-:W-:Y:S01]  /*6990*/  FFMA R20, R138, R71, R20 ;  /* 0x000000478a147223 */ /* 0x000fe20000000014 */
[----:B------:R-:W-:Y:S01]  /*69a0*/  SHF.L.U32 R71, R152, 0x10, RZ ;  /* 0x0000001098477819 */ /* 0x000fe200000006ff */
[----:B------:R-:W-:Y:S01]  /*69b0*/  FMUL R22, R127, R26 ;  /* 0x0000001a7f167220 */ /* 0x000fe20000400000 */
[C---:B------:R-:W-:Y:S01]  /*69c0*/  FFMA R21, R138.reuse, R68, R21 ;  /* 0x000000448a157223 */ /* 0x040fe20000000015 */
[----:B------:R-:W-:Y:S01]  /*69d0*/  LOP3.LUT R68, R151, 0xffff0000, RZ, 0xc0, !PT ;  /* 0xffff000097447812 */ /* 0x000fe200078ec0ff */
[----:B------:R-:W-:Y:S01]  /*69e0*/  FMUL R27, R127, R27 ;  /* 0x0000001b7f1b7220 */ /* 0x000fe20000400000 */
[C---:B------:R-:W-:Y:S01]  /*69f0*/  FFMA R22, R138.reuse, R69, R22 ;  /* 0x000000458a167223 */ /* 0x040fe20000000016 */
[----:B------:R-:W-:Y:S01]  /*6a00*/  SHF.L.U32 R69, R153, 0x10, RZ ;  /* 0x0000001099457819 */ /* 0x000fe200000006ff */
[C---:B------:R-:W-:Y:S01]  /*6a10*/  FMUL R24, R127.reuse, R28 ;  /* 0x0000001c7f187220 */ /* 0x040fe20000400000 */
[C---:B------:R-:W-:Y:S01]  /*6a20*/  FMUL R25, R127.reuse, R29 ;  /* 0x0000001d7f197220 */ /* 0x040fe20000400000 */
[----:B------:R-:W-:Y:S01]  /*6a30*/  FMUL R26, R127, R30 ;  /* 0x0000001e7f1a7220 */ /* 0x000fe20000400000 */
[C---:B------:R-:W-:Y:S01]  /*6a40*/  FFMA R27, R138.reuse, R68, R27 ;  /* 0x000000448a1b7223 */ /* 0x040fe2000000001b */
[----:B------:R-:W-:Y:S01]  /*6a50*/  LOP3.LUT R68, R153, 0xffff0000, RZ, 0xc0, !PT ;  /* 0xffff000099447812 */ /* 0x000fe200078ec0ff */
[C---:B------:R-:W-:Y:S01]  /*6a60*/  FFMA R24, R138.reuse, R71, R24 ;  /* 0x000000478a187223 */ /* 0x040fe20000000018 */
[----:B------:R-:W-:Y:S01]  /*6a70*/  SHF.L.U32 R71, R155, 0x10, RZ ;  /* 0x000000109b477819 */ /* 0x000fe200000006ff */
[----:B------:R-:W-:Y:S01]  /*6a80*/  FFMA R25, R138, R70, R25 ;  /* 0x000000468a197223 */ /* 0x000fe20000000019 */
[----:B------:R-:W-:Y:S01]  /*6a90*/  LOP3.LUT R70, R154, 0xffff0000, RZ, 0xc0, !PT ;  /* 0xffff00009a467812 */ /* 0x000fe200078ec0ff */
[C---:B------:R-:W-:Y:S01]  /*6aa0*/  FMUL R31, R127.reuse, R31 ;  /* 0x0000001f7f1f7220 */ /* 0x040fe20000400000 */
[----:B------:R-:W-:Y:S01]  /*6ab0*/  FFMA R26, R138, R69, R26 ;  /* 0x000000458a1a7223 */ /* 0x000fe2000000001a */
        /* <DEDUP_REMOVED lines=89> */
[----:B------:R-:W-:Y:S01]  /*7050*/  FFMA R56, R138, R69, R56 ;  /* 0x000000458a387223 */ /* 0x000fe20000000038 */
[----:B------:R-:W-:Y:S01]  /*7060*/  SHF.L.U32 R69, R169, 0x10, RZ ;  /* 0x00000010a9457819 */ /* 0x000fe200000006ff */
[C---:B------:R-:W-:Y:S01]  /*7070*/  FMUL R58, R127.reuse, R62 ;  /* 0x0000003e7f3a7220 */ /* 0x040fe20000400000 */
[----:B------:R-:W-:Y:S01]  /*7080*/  FMUL R72, R0, 0.70710676908493041992 ;  /* 0x3f3504f300487820 */ /* 0x000fe20000400000 */
[----:B------:R-:W-:Y:S01]  /*7090*/  FFMA R57, R138, R68, R57 ;  /* 0x000000448a397223 */ /* 0x000fe20000000039 */
[----:B------:R-:W-:Y:S01]  /*70a0*/  LOP3.LUT R68, R170, 0xffff0000, RZ, 0xc0, !PT ;  /* 0xffff0000aa447812 */ /* 0x000fe200078ec0ff */
[C---:B------:R-:W-:Y:S01]  /*70b0*/  FMUL R63, R127.reuse, R63 ;  /* 0x0000003f7f3f7220 */ /* 0x040fe20000400000 */
[C---:B------:R-:W-:Y:S01]  /*70c0*/  FMUL R60, R127.reuse, R64 ;  /* 0x000000407f3c7220 */ /* 0x040fe20000400000 */
[----:B------:R-:W-:Y:S01]  /*70d0*/  FSETP.GE.AND P1, PT, |R72|, 1.0029599666595458984, PT ;  /* 0x3f8060fe4800780b */ /* 0x000fe20003f26200 */
[----:B------:R-:W-:Y:S01]  /*70e0*/  FMUL R61, R127, R65 ;  /* 0x000000417f3d7220 */ /* 0x000fe20000400000 */
[----:B------:R-:W-:Y:S01]  /*70f0*/  FFMA R58, R138, R69, R58 ;  /* 0x000000458a3a7223 */ /* 0x000fe2000000003a */
[----:B------:R-:W-:Y:S01]  /*7100*/  SHF.L.U32 R69, R171, 0x10, RZ ;  /* 0x00000010ab457819 */ /* 0x000fe200000006ff */
[----:B------:R-:W-:Y:S01]  /*7110*/  FMUL R65, R72, R72 ;  /* 0x0000004848417220 */ /* 0x000fe20000400000 */
[----:B------:R-:W-:Y:S01]  /*7120*/  FSEL R64, -R133, -0.00082130916416645050049, P1 ;  /* 0xba574d2085407808 */ /* 0x000fe20000800100 */
[C---:B------:R-:W-:Y:S01]  /*7130*/  FFMA R63, R138.reuse, R70, R63 ;  /* 0x000000468a3f7223 */ /* 0x040fe2000000003f */
[C---:B------:R-:W-:Y:S01]  /*7140*/  FFMA R60, R138.reuse, R71, R60 ;  /* 0x000000478a3c7223 */ /* 0x040fe2000000003c */
[----:B------:R-:W-:Y:S01]  /*7150*/  FSEL R71, R139, 8.4834944573231041431e-05, P1 ;  /* 0x38b1e96a8b477808 */ /* 0x000fe20000800000 */
[----:B------:R-:W-:Y:S01]  /*7160*/  FFMA R61, R138, R68, R61 ;  /* 0x000000448a3d7223 */ /* 0x000fe2000000003d */
[----:B------:R-:W-:Y:S01]  /*7170*/  LOP3.LUT R68, R171, 0xffff0000, RZ, 0xc0, !PT ;  /* 0xffff0000ab447812 */ /* 0x000fe200078ec0ff */
[C---:B------:R-:W-:Y:S01]  /*7180*/  FMUL R62, R127.reuse, R66 ;  /* 0x000000427f3e7220 */ /* 0x040fe20000400000 */
[----:B------:R-:W-:Y:S01]  /*7190*/  FSEL R73, |R72|, R65, P1 ;  /* 0x0000004148497208 */ /* 0x000fe20000800200 */
[----:B------:R-:W-:Y:S01]  /*71a0*/  FMUL R67, R127, R67 ;  /* 0x000000437f437220 */ /* 0x000fe20000400000 */
[----:B------:R-:W-:Y:S01]  /*71b0*/  FSEL R65, R128, 0.0052134888246655464172, P1 ;  /* 0x3baad5ea80417808 */ /* 0x000fe20000800000 */
[----:B------:R-:W-:Y:S01]  /*71c0*/  FFMA R62, R138, R69, R62 ;  /* 0x000000458a3e7223 */ /* 0x000fe2000000003e */
[----:B------:R-:W-:Y:S01]  /*71d0*/  FSEL R66, -R132, -0.026868773624300956726, P1 ;  /* 0xbcdc1be784427808 */ /* 0x000fe20000800100 */
[----:B------:R-:W-:Y:S01]  /*71e0*/  FFMA R67, R138, R68, R67 ;  /* 0x000000448a437223 */ /* 0x000fe20000000043 */
[----:B------:R-:W-:Y:S01]  /*71f0*/  FSEL R69, R131, 0.11284004896879196167, P1 ;  /* 0x3de718af83457808 */ /* 0x000fe20000800000 */
[-C--:B------:R-:W-:Y:S01]  /*7200*/  FFMA R64, R71, R73.reuse, R64 ;  /* 0x0000004947407223 */ /* 0x080fe20000000040 */
[C---:B------:R-:W-:Y:S01]  /*7210*/  FMUL R71, R2.reuse, 0.70710676908493041992 ;  /* 0x3f3504f302477820 */ /* 0x040fe20000400000 */
[----:B------:R-:W-:Y:S01]  /*7220*/  FMUL R2, R2, 0.5 ;  /* 0x3f00000002027820 */ /* 0x000fe20000400000 */
[----:B------:R-:W-:Y:S01]  /*7230*/  FMUL R206, R4, 0.5 ;  /* 0x3f00000004ce7820 */ /* 0x000fe20000400000 */
[-C--:B------:R-:W-:Y:S01]  /*7240*/  FFMA R65, R64, R73.reuse, R65 ;  /* 0x0000004940417223 */ /* 0x080fe20000000041 */
[----:B------:R-:W-:Y:S02]  /*7250*/  FSEL R64, R130, -0.37612664699554443359, P1 ;  /* 0xbec093ac82407808 */ /* 0x000fe40000800000 */
[----:B------:R-:W-:Y:S01]  /*7260*/  FSETP.GE.AND P0, PT, |R71|, 1.0029599666595458984, PT ;  /* 0x3f8060fe4700780b */ /* 0x000fe20003f06200 */
[-C--:B------:R-:W-:Y:S01]  /*7270*/  FFMA R66, R65, R73.reuse, R66 ;  /* 0x0000004941427223 */ /* 0x080fe20000000042 */
[----:B------:R-:W-:Y:S02]  /*7280*/  FSEL R65, R129, 0.12837915122509002686, P1 ;  /* 0x3e0375d381417808 */ /* 0x000fe40000800000 */
[----:B------:R-:W-:Y:S01]  /*7290*/  FSEL R68, -R132, -0.026868773624300956726, P0 ;  /* 0xbcdc1be784447808 */ /* 0x000fe20000000100 */
[----:B------:R-:W-:Y:S01]  /*72a0*/  FFMA R69, R66, R73, R69 ;  /* 0x0000004942457223 */ /* 0x000fe20000000045 */
[----:B------:R-:W-:Y:S03]  /*72b0*/  FMUL R66, R71, R71 ;  /* 0x0000004747427220 */ /* 0x000fe60000400000 */
[-C--:B------:R-:W-:Y:S01]  /*72c0*/  FFMA R64, R69, R73.reuse, R64 ;  /* 0x0000004945407223 */ /* 0x080fe20000000040 */
[----:B------:R-:W-:Y:S02]  /*72d0*/  FSEL R69, R139, 8.4834944573231041431e-05, P0 ;  /* 0x38b1e96a8b457808 */ /* 0x000fe40000000000 */
[----:B------:R-:W-:Y:S01]  /*72e0*/  FSEL R70, |R71|, R66, P0 ;  /* 0x0000004247467208 */ /* 0x000fe20000000200 */
[----:B------:R-:W-:Y:S01]  /*72f0*/  FFMA R65, R64, R73, R65 ;  /* 0x0000004940417223 */ /* 0x000fe20000000041 */
[----:B------:R-:W-:Y:S01]  /*7300*/  FSEL R66, -R73, R72, P1 ;  /* 0x0000004849427208 */ /* 0x000fe20000800100 */
[----:B------:R-:W-:Y:S01]  /*7310*/  FMUL R73, R3, 0.70710676908493041992 ;  /* 0x3f3504f303497820 */ /* 0x000fe20000400000 */
[----:B------:R-:W-:Y:S03]  /*7320*/  FSEL R64, -R133, -0.00082130916416645050049, P0 ;  /* 0xba574d2085407808 */ /* 0x000fe60000000100 */
[----:B------:R-:W-:Y:S01]  /*7330*/  FFMA R66, R65, R66, R66 ;  /* 0x0000004241427223 */ /* 0x000fe20000000042 */
[----:B------:R-:W-:Y:S01]  /*7340*/  FSEL R65, R128, 0.0052134888246655464172, P0 ;  /* 0x3baad5ea80417808 */ /* 0x000fe20000000000 */
[-C--:B------:R-:W-:Y:S01]  /*7350*/  FFMA R64, R69, R70.reuse, R64 ;  /* 0x0000004645407223 */ /* 0x080fe20000000040 */
[----:B------:R-:W-:Y:S01]  /*7360*/  FSEL R69, R131, 0.11284004896879196167, P0 ;  /* 0x3de718af83457808 */ /* 0x000fe20000000000 */
[----:B------:R-:W1:Y:S01]  /*7370*/  @P1 MUFU.EX2 R75, R66 ;  /* 0x00000042004b1308 */ /* 0x000e620000000800 */
[----:B------:R-:W-:Y:S01]  /*7380*/  FSETP.GE.AND P2, PT, |R73|, 1.0029599666595458984, PT ;  /* 0x3f8060fe4900780b */ /* 0x000fe20003f46200 */
[-C--:B------:R-:W-:Y:S01]  /*7390*/  FFMA R65, R64, R70.reuse, R65 ;  /* 0x0000004640417223 */ /* 0x080fe20000000041 */
[----:B------:R-:W-:Y:S03]  /*73a0*/  FSEL R64, R130, -0.37612664699554443359, P0 ;  /* 0xbec093ac82407808 */ /* 0x000fe60000000000 */
[-C--:B------:R-:W-:Y:S01]  /*73b0*/  FFMA R68, R65, R70.reuse, R68 ;  /* 0x0000004641447223 */ /* 0x080fe20000000044 */
[----:B------:R-:W-:Y:S03]  /*73c0*/  FSEL R65, R129, 0.12837915122509002686, P0 ;  /* 0x3e0375d381417808 */ /* 0x000fe60000000000 */
[-C--:B------:R-:W-:Y:S01]  /*73d0*/  FFMA R69, R68, R70.reuse, R69 ;  /* 0x0000004644457223 */ /* 0x080fe20000000045 */
[----:B------:R-:W-:Y:S03]  /*73e0*/  FMUL R68, R73, R73 ;  /* 0x0000004949447220 */ /* 0x000fe60000400000 */
[----:B------:R-:W-:Y:S01]  /*73f0*/  FFMA R64, R69, R70, R64 ;  /* 0x0000004645407223 */ /* 0x000fe20000000040 */
[----:B------:R-:W-:Y:S02]  /*7400*/  FSEL R69, R139, 8.4834944573231041431e-05, P2 ;  /* 0x38b1e96a8b457808 */ /* 0x000fe40001000000 */
[----:B------:R-:W-:Y:S01]  /*7410*/  FSEL R74, |R73|, R68, P2 ;  /* 0x00000044494a7208 */ /* 0x000fe20001000200 */
[----:B------:R-:W-:Y:S01]  /*7420*/  FFMA R65, R64, R70, R65 ;  /* 0x0000004640417223 */ /* 0x000fe20000000041 */
[----:B------:R-:W-:Y:S01]  /*7430*/  FSEL R64, -R70, R71, P0 ;  /* 0x0000004746407208 */ /* 0x000fe20000000100 */
[----:B-1----:R-:W-:Y:S01]  /*7440*/  @P1 FADD R77, -R75, 1 ;  /* 0x3f8000004b4d1421 */ /* 0x002fe20000000100 */
[----:B------:R-:W-:Y:S01]  /*7450*/  FSEL R68, -R133, -0.00082130916416645050049, P2 ;  /* 0xba574d2085447808 */ /* 0x000fe20001000100 */
[----:B------:R-:W-:Y:S01]  /*7460*/  FMUL R75, R7, 0.70710676908493041992 ;  /* 0x3f3504f3074b7820 */ /* 0x000fe20000400000 */
[----:B------:R-:W-:Y:S01]  /*7470*/  FSEL R70, -R132, -0.026868773624300956726, P2 ;  /* 0xbcdc1be784467808 */ /* 0x000fe20001000100 */
[----:B------:R-:W-:Y:S01]  /*7480*/  FFMA R64, R65, R64, R64 ;  /* 0x0000004041407223 */ /* 0x000fe20000000040 */
[----:B------:R-:W-:Y:S01]  /*7490*/  FSEL R65, R128, 0.0052134888246655464172, P2 ;  /* 0x3baad5ea80417808 */ /* 0x000fe20001000000 */
[-C--:B------:R-:W-:Y:S01]  /*74a0*/  FFMA R68, R69, R74.reuse, R68 ;  /* 0x0000004a45447223 */ /* 0x080fe20000000044 */
[----:B------:R-:W-:Y:S02]  /*74b0*/  FSEL R69, R131, 0.11284004896879196167, P2 ;  /* 0x3de718af83457808 */ /* 0x000fe40001000000 */
[----:B------:R-:W-:Y:S01]  /*74c0*/  @P1 LOP3.LUT R66, R77, 0x80000000, R72, 0xb8, !PT ;  /* 0x800000004d421812 */ /* 0x000fe200078eb848 */
[-C--:B------:R-:W-:Y:S01]  /*74d0*/  FFMA R65, R68, R74.reuse, R65 ;  /* 0x0000004a44417223 */ /* 0x080fe20000000041 */
[----:B------:R-:W-:Y:S02]  /*74e0*/  FSEL R68, R130, -0.37612664699554443359, P2 ;  /* 0xbec093ac82447808 */ /* 0x000fe40001000000 */
[----:B------:R-:W-:Y:S01]  /*74f0*/  FSETP.GE.AND P1, PT, |R75|, 1.0029599666595458984, PT ;  /* 0x3f8060fe4b00780b */ /* 0x000fe20003f26200 */
[-C--:B------:R-:W-:Y:S01]  /*7500*/  FFMA R70, R65, R74.reuse, R70 ;  /* 0x0000004a41467223 */ /* 0x080fe20000000046 */
[----:B------:R-:W-:Y:S01]  /*7510*/  FSEL R65, R129, 0.12837915122509002686, P2 ;  /* 0x3e0375d381417808 */ /* 0x000fe20001000000 */
[----:B------:R-:W-:Y:S01]  /*7520*/  FADD R205, R66, 1 ;  /* 0x3f80000042cd7421 */ /* 0x000fe20000000000 */
[----:B------:R-:W-:Y:S01]  /*7530*/  FSEL R72, R139, 8.4834944573231041431e-05, P1 ;  /* 0x38b1e96a8b487808 */ /* 0x000fe20000800000 */
[-C--:B------:R-:W-:Y:S01]  /*7540*/  FFMA R69, R70, R74.reuse, R69 ;  /* 0x0000004a46457223 */ /* 0x080fe20000000045 */
[----:B------:R-:W-:Y:S03]  /*7550*/  FMUL R70, R75, R75 ;  /* 0x0000004b4b467220 */ /* 0x000fe60000400000 */
[----:B------:R-:W-:Y:S01]  /*7560*/  FFMA R68, R69, R74, R68 ;  /* 0x0000004a45447223 */ /* 0x000fe20000000044 */
[----:B------:R-:W-:Y:S02]  /*7570*/  FSEL R69, -R133, -0.00082130916416645050049, P1 ;  /* 0xba574d2085457808 */ /* 0x000fe40000800100 */
[----:B------:R-:W-:Y:S01]  /*7580*/  FSEL R76, |R75|, R70, P1 ;  /* 0x000000464b4c7208 */ /* 0x000fe20000800200 */
[----:B------:R-:W-:Y:S01]  /*7590*/  FFMA R65, R68, R74, R65 ;  /* 0x0000004a44417223 */ /* 0x000fe20000000041 */
[----:B------:R-:W-:Y:S02]  /*75a0*/  FSEL R68, -R74, R73, P2 ;  /* 0x000000494a447208 */ /* 0x000fe40001000100 */
[----:B------:R-:W-:Y:S01]  /*75b0*/  FSEL R70, R128, 0.0052134888246655464172, P1 ;  /* 0x3baad5ea80467808 */ /* 0x000fe20000800000 */
[----:B------:R-:W1:Y:S02]  /*75c0*/  @P0 MUFU.EX2 R74, R64 ;  /* 0x00000040004a0308 */ /* 0x000e640000000800 */
[----:B------:R-:W-:Y:S01]  /*75d0*/  FFMA R68, R65, R68, R68 ;  /* 0x0000004441447223 */ /* 0x000fe20000000044 */
[----:B------:R-:W-:Y:S01]  /*75e0*/  FSEL R65, -R132, -0.026868773624300956726, P1 ;  /* 0xbcdc1be784417808 */ /* 0x000fe20000800100 */
[-C--:B------:R-:W-:Y:S01]  /*75f0*/  FFMA R69, R72, R76.reuse, R69 ;  /* 0x0000004c48457223 */ /* 0x080fe20000000045 */
[----:B------:R-:W-:Y:S03]  /*7600*/  FSEL R72, R131, 0.11284004896879196167, P1 ;  /* 0x3de718af83487808 */ /* 0x000fe60000800000 */
[-C--:B------:R-:W-:Y:S04]  /*7610*/  FFMA R70, R69, R76.reuse, R70 ;  /* 0x0000004c45467223 */ /* 0x080fe80000000046 */
[-C--:B------:R-:W-:Y:S01]  /*7620*/  FFMA R65, R70, R76.reuse, R65 ;  /* 0x0000004c46417223 */ /* 0x080fe20000000041 */
[----:B------:R-:W-:Y:S03]  /*7630*/  FSEL R70, R129, 0.12837915122509002686, P1 ;  /* 0x3e0375d381467808 */ /* 0x000fe60000800000 */
[-C--:B------:R-:W-:Y:S01]  /*7640*/  FFMA R72, R65, R76.reuse, R72 ;  /* 0x0000004c41487223 */ /* 0x080fe20000000048 */
[----:B------:R-:W-:Y:S01]  /*7650*/  FSEL R65, R130, -0.37612664699554443359, P1 ;  /* 0xbec093ac82417808 */ /* 0x000fe20000800000 */
[----:B-1----:R-:W-:Y:S01]  /*7660*/  @P0 FADD R78, -R74, 1 ;  /* 0x3f8000004a4e0421 */ /* 0x002fe20000000100 */
[----:B------:R-:W-:Y:S03]  /*7670*/  FMUL R74, R4, 0.70710676908493041992 ;  /* 0x3f3504f3044a7820 */ /* 0x000fe60000400000 */
[----:B------:R-:W-:Y:S01]  /*7680*/  FFMA R65, R72, R76, R65 ;  /* 0x0000004c48417223 */ /* 0x000fe20000000041 */
[----:B------:R-:W-:Y:S01]  /*7690*/  @P0 LOP3.LUT R64, R78, 0x80000000, R71, 0xb8, !PT ;  /* 0x800000004e400812 */ /* 0x000fe200078eb847 */
[C---:B------:R-:W-:Y:S01]  /*76a0*/  FMUL R69, R74.reuse, R74 ;  /* 0x0000004a4a457220 */ /* 0x040fe20000400000 */
[----:B------:R-:W-:Y:S01]  /*76b0*/  FSETP.GE.AND P0, PT, |R74|, 1.0029599666595458984, PT ;  /* 0x3f8060fe4a00780b */ /* 0x000fe20003f06200 */
[----:B------:R-:W-:Y:S01]  /*76c0*/  FFMA R70, R65, R76, R70 ;  /* 0x0000004c41467223 */ /* 0x000fe20000000046 */
[----:B------:R-:W-:Y:S01]  /*76d0*/  FSEL R65, -R76, R75, P1 ;  /* 0x0000004b4c417208 */ /* 0x000fe20000800100 */
[----:B------:R-:W-:Y:S01]  /*76e0*/  FADD R203, R64, 1 ;  /* 0x3f80000040cb7421 */ /* 0x000fe20000000000 */
[----:B------:R-:W-:Y:S01]  /*76f0*/  FSEL R77, |R74|, R69, P0 ;  /* 0x000000454a4d7208 */ /* 0x000fe20000000200 */
[----:B------:R-:W1:Y:S01]  /*7700*/  @P2 MUFU.EX2 R76, R68 ;  /* 0x00000044004c2308 */ /* 0x000e620000000800 */
[----:B------:R-:W-:Y:S01]  /*7710*/  FSEL R72, R139, 8.4834944573231041431e-05, P0 ;  /* 0x38b1e96a8b487808 */ /* 0x000fe20000000000 */
[----:B------:R-:W-:Y:S01]  /*7720*/  FMUL R203, R203, R2 ;  /* 0x00000002cbcb7220 */ /* 0x000fe20000400000 */
[----:B------:R-:W-:Y:S01]  /*7730*/  FSEL R69, -R133, -0.00082130916416645050049, P0 ;  /* 0xba574d2085457808 */ /* 0x000fe20000000100 */
[----:B------:R-:W-:Y:S01]  /*7740*/  FFMA R65, R70, R65, R65 ;  /* 0x0000004146417223 */ /* 0x000fe20000000041 */
[----:B------:R-:W-:Y:S01]  /*7750*/  FSEL R70, R128, 0.0052134888246655464172, P0 ;  /* 0x3baad5ea80467808 */ /* 0x000fe20000000000 */
[----:B------:R-:W-:Y:S01]  /*7760*/  FMUL R64, R53, 0.70710676908493041992 ;  /* 0x3f3504f335407820 */ /* 0x000fe20000400000 */
[----:B------:R-:W-:Y:S01]  /*7770*/  FSEL R71, -R132, -0.026868773624300956726, P0 ;  /* 0xbcdc1be784477808 */ /* 0x000fe20000000100 */
[-C--:B------:R-:W-:Y:S01]  /*7780*/  FFMA R69, R72, R77.reuse, R69 ;  /* 0x0000004d48457223 */ /* 0x080fe20000000045 */
[----:B------:R-:W-:Y:S01]  /*7790*/  FSEL R72, R131, 0.11284004896879196167, P0 ;  /* 0x3de718af83487808 */ /* 0x000fe20000000000 */
[----:B------:R-:W2:Y:S02]  /*77a0*/  @P1 MUFU.EX2 R78, R65 ;  /* 0x00000041004e1308 */ /* 0x000ea40000000800 */
[-C--:B------:R-:W-:Y:S01]  /*77b0*/  FFMA R70, R69, R77.reuse, R70 ;  /* 0x0000004d45467223 */ /* 0x080fe20000000046 */
[----:B------:R-:W-:Y:S03]  /*77c0*/  FSEL R69, R130, -0.37612664699554443359, P0 ;  /* 0xbec093ac82457808 */ /* 0x000fe60000000000 */
[-C--:B------:R-:W-:Y:S01]  /*77d0*/  FFMA R71, R70, R77.reuse, R71 ;  /* 0x0000004d46477223 */ /* 0x080fe20000000047 */
[----:B-1----:R-:W-:Y:S01]  /*77e0*/  @P2 FADD R70, -R76, 1 ;  /* 0x3f8000004c462421 */ /* 0x002fe20000000100 */
[----:B------:R-:W-:Y:S02]  /*77f0*/  FMUL R76, R5, 0.70710676908493041992 ;  /* 0x3f3504f3054c7820 */ /* 0x000fe40000400000 */
[-C--:B------:R-:W-:Y:S02]  /*7800*/  FFMA R72, R71, R77.reuse, R72 ;  /* 0x0000004d47487223 */ /* 0x080fe40000000048 */
[----:B------:R-:W-:Y:S01]  /*7810*/  @P2 LOP3.LUT R68, R70, 0x80000000, R73, 0xb8, !PT ;  /* 0x8000000046442812 */ /* 0x000fe200078eb849 */
[----:B------:R-:W-:Y:S01]  /*7820*/  FMUL R71, R76, R76 ;  /* 0x0000004c4c477220 */ /* 0x000fe20000400000 */
[----:B------:R-:W-:Y:S01]  /*7830*/  FSEL R70, R129, 0.12837915122509002686, P0 ;  /* 0x3e0375d381467808 */ /* 0x000fe20000000000 */
[-C--:B------:R-:W-:Y:S01]  /*7840*/  FFMA R69, R72, R77.reuse, R69 ;  /* 0x0000004d48457223 */ /* 0x080fe20000000045 */
[----:B------:R-:W-:Y:S01]  /*7850*/  FSETP.GE.AND P2, PT, |R76|, 1.0029599666595458984, PT ;  /* 0x3f8060fe4c00780b */ /* 0x000fe20003f46200 */
[----:B------:R-:W-:Y:S01]  /*7860*/  FADD R68, R68, 1 ;  /* 0x3f80000044447421 */ /* 0x000fe20000000000 */
[----:B--2---:R-:W-:Y:S01]  /*7870*/  @P1 FADD R80, -R78, 1 ;  /* 0x3f8000004e501421 */ /* 0x004fe20000000100 */
[----:B------:R-:W-:Y:S01]  /*7880*/  FFMA R70, R69, R77, R70 ;  /* 0x0000004d45467223 */ /* 0x000fe20000000046 */
[----:B------:R-:W-:Y:S01]  /*7890*/  FSEL R69, -R77, R74, P0 ;  /* 0x0000004a4d457208 */ /* 0x000fe20000000100 */
[----:B------:R-:W-:Y:S01]  /*78a0*/  FMUL R78, R6, 0.70710676908493041992 ;  /* 0x3f3504f3064e7820 */ /* 0x000fe20000400000 */
[----:B------:R-:W-:Y:S02]  /*78b0*/  FSEL R77, |R76|, R71, P2 ;  /* 0x000000474c4d7208 */ /* 0x000fe40001000200 */
[----:B------:R-:W-:Y:S01]  /*78c0*/  FSEL R72, R139, 8.4834944573231041431e-05, P2 ;  /* 0x38b1e96a8b487808 */ /* 0x000fe20001000000 */
[----:B------:R-:W-:Y:S01]  /*78d0*/  FFMA R69, R70, R69, R69 ;  /* 0x0000004546457223 */ /* 0x000fe20000000045 */
[----:B------:R-:W-:Y:S02]  /*78e0*/  FSEL R71, -R133, -0.00082130916416645050049, P2 ;  /* 0xba574d2085477808 */ /* 0x000fe40001000100 */
[----:B------:R-:W-:Y:S02]  /*78f0*/  FSEL R70, R128, 0.0052134888246655464172, P2 ;  /* 0x3baad5ea80467808 */ /* 0x000fe40001000000 */
[----:B------:R-:W-:Y:S01]  /*7900*/  FSEL R73, -R132, -0.026868773624300956726, P2 ;  /* 0xbcdc1be784497808 */ /* 0x000fe20001000100 */
[-C--:B------:R-:W-:Y:S01]  /*7910*/  FFMA R71, R72, R77.reuse, R71 ;  /* 0x0000004d48477223 */ /* 0x080fe20000000047 */
[----:B------:R-:W-:Y:S02]  /*7920*/  FSEL R72, R131, 0.11284004896879196167, P2 ;  /* 0x3de718af83487808 */ /* 0x000fe40001000000 */
[----:B------:R-:W-:Y:S01]  /*7930*/  @P1 LOP3.LUT R65, R80, 0x80000000, R75, 0xb8, !PT ;  /* 0x8000000050411812 */ /* 0x000fe200078eb84b */
[-C--:B------:R-:W-:Y:S01]  /*7940*/  FFMA R70, R71, R77.reuse, R70 ;  /* 0x0000004d47467223 */ /* 0x080fe20000000046 */
[----:B------:R-:W-:Y:S02]  /*7950*/  FSEL R71, R130, -0.37612664699554443359, P2 ;  /* 0xbec093ac82477808 */ /* 0x000fe40001000000 */
[----:B------:R-:W-:Y:S01]  /*7960*/  FSETP.GE.AND P1, PT, |R78|, 1.0029599666595458984, PT ;  /* 0x3f8060fe4e00780b */ /* 0x000fe20003f26200 */
[-C--:B------:R-:W-:Y:S01]  /*7970*/  FFMA R73, R70, R77.reuse, R73 ;  /* 0x0000004d46497223 */ /* 0x080fe20000000049 */
[----:B------:R-:W-:Y:S02]  /*7980*/  FSEL R70, R129, 0.12837915122509002686, P2 ;  /* 0x3e0375d381467808 */ /* 0x000fe40001000000 */
        /* <DEDUP_REMOVED lines=14> */
[-C--:B------:R-:W-:Y:S01]  /*7a70*/  FFMA R73, R72, R79.reuse, R73 ;  /* 0x0000004f48497223 */ /* 0x080fe20000000049 */
[----:B------:R-:W-:Y:S03]  /*7a80*/  FSEL R72, R130, -0.37612664699554443359, P1 ;  /* 0xbec093ac82487808 */ /* 0x000fe60000800000 */
[-C--:B------:R-:W-:Y:S04]  /*7a90*/  FFMA R70, R73, R79.reuse, R70 ;  /* 0x0000004f49467223 */ /* 0x080fe80000000046 */
[-C--:B------:R-:W-:Y:S01]  /*7aa0*/  FFMA R75, R70, R79.reuse, R75 ;  /* 0x0000004f464b7223 */ /* 0x080fe2000000004b */
[----:B------:R-:W-:Y:S01]  /*7ab0*/  FSEL R70, -R79, R78, P1 ;  /* 0x0000004e4f467208 */ /* 0x000fe20000800100 */
[----:B-1----:R-:W-:Y:S01]  /*7ac0*/  @P0 FADD R73, -R77, 1 ;  /* 0x3f8000004d490421 */ /* 0x002fe20000000100 */
[----:B------:R-:W-:Y:S01]  /*7ad0*/  FMUL R77, R11, 0.70710676908493041992 ;  /* 0x3f3504f30b4d7820 */ /* 0x000fe20000400000 */
[----:B------:R-:W-:Y:S03]  /*7ae0*/  FFMA R72, R75, R79, R72 ;  /* 0x0000004f4b487223 */ /* 0x000fe60000000048 */
[----:B------:R-:W-:Y:S01]  /*7af0*/  @P0 LOP3.LUT R69, R73, 0x80000000, R74, 0xb8, !PT ;  /* 0x8000000049450812 */ /* 0x000fe200078eb84a */
[----:B------:R-:W-:Y:S01]  /*7b00*/  FMUL R74, R77, R77 ;  /* 0x0000004d4d4a7220 */ /* 0x000fe20000400000 */
[----:B------:R-:W-:Y:S02]  /*7b10*/  FSEL R73, R129, 0.12837915122509002686, P1 ;  /* 0x3e0375d381497808 */ /* 0x000fe40000800000 */
[----:B------:R-:W-:Y:S01]  /*7b20*/  FSETP.GE.AND P0, PT, |R77|, 1.0029599666595458984, PT ;  /* 0x3f8060fe4d00780b */ /* 0x000fe20003f06200 */
[----:B------:R-:W-:Y:S02]  /*7b30*/  FADD R69, R69, 1 ;  /* 0x3f80000045457421 */ /* 0x000fe40000000000 */
[----:B------:R-:W-:Y:S01]  /*7b40*/  FFMA R73, R72, R79, R73 ;  /* 0x0000004f48497223 */ /* 0x000fe20000000049 */
[----:B------:R-:W-:Y:S01]  /*7b50*/  FSEL R80, |R77|, R74, P0 ;  /* 0x0000004a4d507208 */ /* 0x000fe20000000200 */
[----:B------:R-:W-:Y:S01]  /*7b60*/  FMUL R206, R69, R206 ;  /* 0x000000ce45ce7220 */ /* 0x000fe20000400000 */
[----:B------:R-:W-:Y:S01]  /*7b70*/  FSEL R75, R139, 8.4834944573231041431e-05, P0 ;  /* 0x38b1e96a8b4b7808 */ /* 0x000fe20000000000 */
[----:B------:R-:W-:Y:S01]  /*7b80*/  FMUL R69, R5, 0.5 ;  /* 0x3f00000005457820 */ /* 0x000fe20000400000 */
[----:B------:R-:W-:Y:S01]  /*7b90*/  FSEL R72, -R133, -0.00082130916416645050049, P0 ;  /* 0xba574d2085487808 */ /* 0x000fe20000000100 */
[----:B------:R-:W1:Y:S01]  /*7ba0*/  @P2 MUFU.EX2 R79, R71 ;  /* 0x00000047004f2308 */ /* 0x000e620000000800 */
[----:B------:R-:W-:Y:S01]  /*7bb0*/  FSEL R74, -R132, -0.026868773624300956726, P0 ;  /* 0xbcdc1be7844a7808 */ /* 0x000fe20000000100 */
[----:B------:R-:W-:Y:S01]  /*7bc0*/  FFMA R70, R73, R70, R70 ;  /* 0x0000004649467223 */ /* 0x000fe20000000046 */
[----:B------:R-:W-:Y:S01]  /*7bd0*/  FSEL R73, R128, 0.0052134888246655464172, P0 ;  /* 0x3baad5ea80497808 */ /* 0x000fe20000000000 */
[-C--:B------:R-:W-:Y:S01]  /*7be0*/  FFMA R72, R75, R80.reuse, R72 ;  /* 0x000000504b487223 */ /* 0x080fe20000000048 */
[----:B------:R-:W-:Y:S03]  /*7bf0*/  FSEL R75, R131, 0.11284004896879196167, P0 ;  /* 0x3de718af834b7808 */ /* 0x000fe60000000000 */
[-C--:B------:R-:W-:Y:S01]  /*7c00*/  FFMA R73, R72, R80.reuse, R73 ;  /* 0x0000005048497223 */ /* 0x080fe20000000049 */
[----:B------:R-:W-:Y:S03]  /*7c10*/  FSEL R72, R130, -0.37612664699554443359, P0 ;  /* 0xbec093ac82487808 */ /* 0x000fe60000000000 */
[-C--:B------:R-:W-:Y:S01]  /*7c20*/  FFMA R74, R73, R80.reuse, R74 ;  /* 0x00000050494a7223 */ /* 0x080fe2000000004a */
[----:B------:R-:W-:Y:S03]  /*7c30*/  FSEL R73, R129, 0.12837915122509002686, P0 ;  /* 0x3e0375d381497808 */ /* 0x000fe60000000000 */
[-C--:B------:R-:W-:Y:S01]  /*7c40*/  FFMA R75, R74, R80.reuse, R75 ;  /* 0x000000504a4b7223 */ /* 0x080fe2000000004b */
[----:B-1----:R-:W-:Y:S01]  /*7c50*/  @P2 FADD R81, -R79, 1 ;  /* 0x3f8000004f512421 */ /* 0x002fe20000000100 */
[----:B------:R-:W-:Y:S02]  /*7c60*/  FMUL R79, R8, 0.70710676908493041992 ;  /* 0x3f3504f3084f7820 */ /* 0x000fe40000400000 */
[-C--:B------:R-:W-:Y:S02]  /*7c70*/  FFMA R72, R75, R80.reuse, R72 ;  /* 0x000000504b487223 */ /* 0x080fe40000000048 */
[----:B------:R-:W-:Y:S01]  /*7c80*/  @P2 LOP3.LUT R71, R81, 0x80000000, R76, 0xb8, !PT ;  /* 0x8000000051472812 */ /* 0x000fe200078eb84c */
[C---:B------:R-:W-:Y:S01]  /*7c90*/  FMUL R74, R79.reuse, R79 ;  /* 0x0000004f4f4a7220 */ /* 0x040fe20000400000 */
[C---:B------:R-:W-:Y:S01]  /*7ca0*/  FSETP.GE.AND P2, PT, |R79|.reuse, 1.0029599666595458984, PT ;  /* 0x3f8060fe4f00780b */ /* 0x040fe20003f46200 */
[----:B------:R-:W1:Y:S01]  /*7cb0*/  @P1 MUFU.EX2 R81, R70 ;  /* 0x0000004600511308 */ /* 0x000e620000000800 */
[----:B------:R-:W-:Y:S01]  /*7cc0*/  FFMA R73, R72, R80, R73 ;  /* 0x0000005048497223 */ /* 0x000fe20000000049 */
[----:B------:R-:W-:Y:S02]  /*7cd0*/  FSEL R72, -R80, R77, P0 ;  /* 0x0000004d50487208 */ /* 0x000fe40000000100 */
[----:B------:R-:W-:Y:S02]  /*7ce0*/  FSEL R80, |R79|, R74, P2 ;  /* 0x0000004a4f507208 */ /* 0x000fe40001000200 */
[----:B------:R-:W-:Y:S01]  /*7cf0*/  FSEL R75, R139, 8.4834944573231041431e-05, P2 ;  /* 0x38b1e96a8b4b7808 */ /* 0x000fe20001000000 */
[----:B------:R-:W-:Y:S01]  /*7d00*/  FFMA R72, R73, R72, R72 ;  /* 0x0000004849487223 */ /* 0x000fe20000000048 */
[----:B------:R-:W-:Y:S02]  /*7d10*/  FSEL R74, -R133, -0.00082130916416645050049, P2 ;  /* 0xba574d20854a7808 */ /* 0x000fe40001000100 */
[----:B------:R-:W-:Y:S02]  /*7d20*/  FSEL R73, R128, 0.0052134888246655464172, P2 ;  /* 0x3baad5ea80497808 */ /* 0x000fe40001000000 */
[----:B------:R-:W-:Y:S01]  /*7d30*/  FSEL R76, -R132, -0.026868773624300956726, P2 ;  /* 0xbcdc1be7844c7808 */ /* 0x000fe20001000100 */
[-C--:B------:R-:W-:Y:S01]  /*7d40*/  FFMA R74, R75, R80.reuse, R74 ;  /* 0x000000504b4a7223 */ /* 0x080fe2000000004a */
[----:B------:R-:W-:Y:S03]  /*7d50*/  FSEL R75, R131, 0.11284004896879196167, P2 ;  /* 0x3de718af834b7808 */ /* 0x000fe60001000000 */
        /* <DEDUP_REMOVED lines=10> */
[C---:B------:R-:W-:Y:S01]  /*7e00*/  FSETP.GE.AND P1, PT, |R81|.reuse, 1.0029599666595458984, PT ;  /* 0x3f8060fe5100780b */ /* 0x040fe20003f26200 */
[----:B------:R-:W-:Y:S02]  /*7e10*/  FADD R207, R70, 1 ;  /* 0x3f80000046cf7421 */ /* 0x000fe40000000000 */
[----:B------:R-:W-:Y:S01]  /*7e20*/  FFMA R73, R74, R80, R73 ;  /* 0x000000504a497223 */ /* 0x000fe20000000049 */
[----:B------:R-:W-:Y:S02]  /*7e30*/  FSEL R74, -R80, R79, P2 ;  /* 0x0000004f504a7208 */ /* 0x000fe40001000100 */
[----:B------:R-:W-:Y:S01]  /*7e40*/  FSEL R82, |R81|, R76, P1 ;  /* 0x0000004c51527208 */ /* 0x000fe20000800200 */
[----:B------:R-:W1:Y:S01]  /*7e50*/  @P0 MUFU.EX2 R80, R72 ;  /* 0x0000004800500308 */ /* 0x000e620000000800 */
[----:B------:R-:W-:Y:S01]  /*7e60*/  FSEL R78, R139, 8.4834944573231041431e-05, P1 ;  /* 0x38b1e96a8b4e7808 */ /* 0x000fe20000800000 */
[----:B------:R-:W-:Y:S01]  /*7e70*/  FFMA R74, R73, R74, R74 ;  /* 0x0000004a494a7223 */ /* 0x000fe2000000004a */
[----:B------:R-:W-:Y:S02]  /*7e80*/  FSEL R75, -R133, -0.00082130916416645050049, P1 ;  /* 0xba574d20854b7808 */ /* 0x000fe40000800100 */
[----:B------:R-:W-:Y:S02]  /*7e90*/  FSEL R76, R128, 0.0052134888246655464172, P1 ;  /* 0x3baad5ea804c7808 */ /* 0x000fe40000800000 */
[----:B------:R-:W-:Y:S01]  /*7ea0*/  FSEL R73, -R132, -0.026868773624300956726, P1 ;  /* 0xbcdc1be784497808 */ /* 0x000fe20000800100 */
[-C--:B------:R-:W-:Y:S01]  /*7eb0*/  FFMA R75, R78, R82.reuse, R75 ;  /* 0x000000524e4b7223 */ /* 0x080fe2000000004b */
[----:B------:R-:W-:Y:S03]  /*7ec0*/  FSEL R78, R131, 0.11284004896879196167, P1 ;  /* 0x3de718af834e7808 */ /* 0x000fe60000800000 */
[-C--:B------:R-:W-:Y:S04]  /*7ed0*/  FFMA R76, R75, R82.reuse, R76 ;  /* 0x000000524b4c7223 */ /* 0x080fe8000000004c */
[-C--:B------:R-:W-:Y:S01]  /*7ee0*/  FFMA R73, R76, R82.reuse, R73 ;  /* 0x000000524c497223 */ /* 0x080fe20000000049 */
[----:B------:R-:W-:Y:S01]  /*7ef0*/  FSEL R76, R129, 0.12837915122509002686, P1 ;  /* 0x3e0375d3814c7808 */ /* 0x000fe20000800000 */
[----:B-1----:R-:W-:Y:S01]  /*7f00*/  @P0 FADD R84, -R80, 1 ;  /* 0x3f80000050540421 */ /* 0x002fe20000000100 */
[----:B------:R-:W-:Y:S01]  /*7f10*/  FMUL R80, R10, 0.70710676908493041992 ;  /* 0x3f3504f30a507820 */ /* 0x000fe20000400000 */
[----:B------:R-:W-:Y:S01]  /*7f20*/  FFMA R78, R73, R82, R78 ;  /* 0x00000052494e7223 */ /* 0x000fe2000000004e */
[----:B------:R-:W-:Y:S02]  /*7f30*/  FSEL R73, R130, -0.37612664699554443359, P1 ;  /* 0xbec093ac82497808 */ /* 0x000fe40000800000 */
[----:B------:R-:W-:Y:S01]  /*7f40*/  @P0 LOP3.LUT R72, R84, 0x80000000, R77, 0xb8, !PT ;  /* 0x8000000054480812 */ /* 0x000fe200078eb84d */
[C---:B------:R-:W-:Y:S01]  /*7f50*/  FMUL R75, R80.reuse, R80 ;  /* 0x00000050504b7220 */ /* 0x040fe20000400000 */
[----:B------:R-:W-:Y:S01]  /*7f60*/  FSETP.GE.AND P0, PT, |R80|, 1.0029599666595458984, PT ;  /* 0x3f8060fe5000780b */ /* 0x000fe20003f06200 */
[-C--:B------:R-:W-:Y:S02]  /*7f70*/  FFMA R73, R78, R82.reuse, R73 ;  /* 0x000000524e497223 */ /* 0x080fe40000000049 */
[----:B------:R-:W-:Y:S01]  /*7f80*/  FADD R70, R72, 1 ;  /* 0x3f80000048467421 */ /* 0x000fe20000000000 */
[----:B------:R-:W-:Y:S01]  /*7f90*/  FSEL R83, |R80|, R75, P0 ;  /* 0x0000004b50537208 */ /* 0x000fe20000000200 */
[----:B------:R-:W-:Y:S01]  /*7fa0*/  FFMA R76, R73, R82, R76 ;  /* 0x00000052494c7223 */ /* 0x000fe2000000004c */
[----:B------:R-:W-:Y:S01]  /*7fb0*/  FSEL R73, -R82, R81, P1 ;  /* 0x0000005152497208 */ /* 0x000fe20000800100 */
[----:B------:R-:W-:Y:S01]  /*7fc0*/  FMUL R72, R9, 0.5 ;  /* 0x3f00000009487820 */ /* 0x000fe20000400000 */
[----:B------:R-:W-:Y:S01]  /*7fd0*/  FSEL R78, R139, 8.4834944573231041431e-05, P0 ;  /* 0x38b1e96a8b4e7808 */ /* 0x000fe20000000000 */
[----:B------:R-:W1:Y:S01]  /*7fe0*/  @P2 MUFU.EX2 R82, R74 ;  /* 0x0000004a00522308 */ /* 0x000e620000000800 */
[----:B------:R-:W-:Y:S01]  /*7ff0*/  FSEL R75, -R133, -0.00082130916416645050049, P0 ;  /* 0xba574d20854b7808 */ /* 0x000fe20000000100 */
[----:B------:R-:W-:Y:S01]  /*8000*/  FFMA R73, R76, R73, R73 ;  /* 0x000000494c497223 */ /* 0x000fe20000000049 */
[----:B------:R-:W-:Y:S01]  /*8010*/  FSEL R76, R128, 0.0052134888246655464172, P0 ;  /* 0x3baad5ea804c7808 */ /* 0x000fe20000000000 */
[----:B------:R-:W-:Y:S01]  /*8020*/  FMUL R9, R59, 0.70710676908493041992 ;  /* 0x3f3504f33b097820 */ /* 0x000fe20000400000 */
[----:B------:R-:W-:Y:S01]  /*8030*/  FSEL R77, -R132, -0.026868773624300956726, P0 ;  /* 0xbcdc1be7844d7808 */ /* 0x000fe20000000100 */
[-C--:B------:R-:W-:Y:S01]  /*8040*/  FFMA R75, R78, R83.reuse, R75 ;  /* 0x000000534e4b7223 */ /* 0x080fe2000000004b */
[----:B------:R-:W-:Y:S03]  /*8050*/  FSEL R78, R131, 0.11284004896879196167, P0 ;  /* 0x3de718af834e7808 */ /* 0x000fe60000000000 */
[----:B------:R-:W2:Y:S01]  /*8060*/  @P1 MUFU.EX2 R84, R73 ;  /* 0x0000004900541308 */ /* 0x000ea20000000800 */
[-C--:B------:R-:W-:Y:S01]  /*8070*/  FFMA R76, R75, R83.reuse, R76 ;  /* 0x000000534b4c7223 */ /* 0x080fe2000000004c */
[----:B------:R-:W-:Y:S03]  /*8080*/  FSEL R75, R130, -0.37612664699554443359, P0 ;  /* 0xbec093ac824b7808 */ /* 0x000fe60000000000 */
[-C--:B------:R-:W-:Y:S01]  /*8090*/  FFMA R77, R76, R83.reuse, R77 ;  /* 0x000000534c4d7223 */ /* 0x080fe2000000004d */
[----:B-1----:R-:W-:Y:S03]  /*80a0*/  @P2 FADD R76, -R82, 1 ;  /* 0x3f800000524c2421 */ /* 0x002fe60000000100 */
[-C--:B------:R-:W-:Y:S01]  /*80b0*/  FFMA R78, R77, R83.reuse, R78 ;  /* 0x000000534d4e7223 */ /* 0x080fe2000000004e */
[----:B------:R-:W-:Y:S01]  /*80c0*/  FMUL R82, R15, 0.70710676908493041992 ;  /* 0x3f3504f30f527820 */ /* 0x000fe20000400000 */
[----:B------:R-:W-:Y:S02]  /*80d0*/  @P2 LOP3.LUT R74, R76, 0x80000000, R79, 0xb8, !PT ;  /* 0x800000004c4a2812 */ /* 0x000fe400078eb84f */
[-C--:B------:R-:W-:Y:S01]  /*80e0*/  FFMA R75, R78, R83.reuse, R75 ;  /* 0x000000534e4b7223 */ /* 0x080fe2000000004b */
[----:B------:R-:W-:Y:S01]  /*80f0*/  FSEL R76, R129, 0.12837915122509002686, P0 ;  /* 0x3e0375d3814c7808 */ /* 0x000fe20000000000 */
[C---:B------:R-:W-:Y:S01]  /*8100*/  FMUL R77, R82.reuse, R82 ;  /* 0x00000052524d7220 */ /* 0x040fe20000400000 */
        /* <DEDUP_REMOVED lines=23> */
[----:B------:R-:W-:Y:S01]  /*8280*/  FMUL R79, R84, R84 ;  /* 0x00000054544f7220 */ /* 0x000fe20000400000 */
[----:B------:R-:W-:Y:S01]  /*8290*/  FMUL R72, R73, R72 ;  /* 0x0000004849487220 */ /* 0x000fe20000400000 */
[----:B------:R-:W-:Y:S01]  /*82a0*/  FMUL R73, R10, 0.5 ;  /* 0x3f0000000a497820 */ /* 0x000fe20000400000 */
[----:B------:R-:W-:Y:S01]  /*82b0*/  FFMA R77, R78, R83, R77 ;  /* 0x000000534e4d7223 */ /* 0x000fe2000000004d */
[----:B------:R-:W-:Y:S01]  /*82c0*/  FSEL R78, -R133, -0.00082130916416645050049, P1 ;  /* 0xba574d20854e7808 */ /* 0x000fe20000800100 */
[----:B------:R-:W-:Y:S01]  /*82d0*/  FMUL R10, R56, 0.70710676908493041992 ;  /* 0x3f3504f3380a7820 */ /* 0x000fe20000400000 */
        /* <DEDUP_REMOVED lines=20> */
[C---:B------:R-:W-:Y:S03]  /*8420*/  FSETP.GE.AND P0, PT, |R83|.reuse, 1.0029599666595458984, PT ;  /* 0x3f8060fe5300780b */ /* 0x040fe60003f06200 */
[----:B------:R-:W-:Y:S01]  /*8430*/  FFMA R79, R78, R85, R79 ;  /* 0x000000554e4f7223 */ /* 0x000fe2000000004f */
        /* <DEDUP_REMOVED lines=12> */
[----:B------:R-:W-:Y:S01]  /*8500*/  FSEL R79, R129, 0.12837915122509002686, P0 ;  /* 0x3e0375d3814f7808 */ /* 0x000fe20000000000 */
[----:B-1----:R-:W-:Y:S01]  /*8510*/  @P2 FADD R87, -R85, 1 ;  /* 0x3f80000055572421 */ /* 0x002fe20000000100 */
[----:B------:R-:W-:Y:S01]  /*8520*/  FMUL R85, R14, 0.70710676908493041992 ;  /* 0x3f3504f30e557820 */ /* 0x000fe20000400000 */
[-C--:B------:R-:W-:Y:S03]  /*8530*/  FFMA R81, R80, R86.reuse, R81 ;  /* 0x0000005650517223 */ /* 0x080fe60000000051 */
[----:B------:R-:W-:Y:S01]  /*8540*/  @P2 LOP3.LUT R77, R87, 0x80000000, R82, 0xb8, !PT ;  /* 0x80000000574d2812 */ /* 0x000fe200078eb852 */
[-C--:B------:R-:W-:Y:S01]  /*8550*/  FFMA R78, R81, R86.reuse, R78 ;  /* 0x00000056514e7223 */ /* 0x080fe2000000004e */
[C---:B------:R-:W-:Y:S01]  /*8560*/  FSETP.GE.AND P2, PT, |R85|.reuse, 1.0029599666595458984, PT ;  /* 0x3f8060fe5500780b */ /* 0x040fe20003f46200 */
[C---:B------:R-:W-:Y:S01]  /*8570*/  FMUL R80, R85.reuse, R85 ;  /* 0x0000005555507220 */ /* 0x040fe20000400000 */
        /* <DEDUP_REMOVED lines=21> */
[C---:B------:R-:W-:Y:S03]  /*86d0*/  FSETP.GE.AND P1, PT, |R87|.reuse, 1.0029599666595458984, PT ;  /* 0x3f8060fe5700780b */ /* 0x040fe60003f26200 */
        /* <DEDUP_REMOVED lines=21> */
[-C--:B------:R-:W-:Y:S03]  /*8830*/  FFMA R79, R84, R88.reuse, R79 ;  /* 0x00000058544f7223 */ /* 0x080fe6000000004f */
[----:B------:R-:W-:Y:S01]  /*8840*/  FSEL R89, |R86|, R81, P0 ;  /* 0x0000005156597208 */ /* 0x000fe20000000200 */
[----:B------:R-:W-:Y:S01]  /*8850*/  FFMA R82, R79, R88, R82 ;  /* 0x000000584f527223 */ /* 0x000fe20000000052 */
[----:B------:R-:W-:Y:S02]  /*8860*/  FSEL R79, -R88, R87, P1 ;  /* 0x00000057584f7208 */ /* 0x000fe40000800100 */
[----:B------:R-:W-:Y:S01]  /*8870*/  FSEL R84, R139, 8.4834944573231041431e-05, P0 ;  /* 0x38b1e96a8b547808 */ /* 0x000fe20000000000 */
[----:B------:R-:W1:Y:S01]  /*8880*/  @P2 MUFU.EX2 R88, R80 ;  /* 0x0000005000582308 */ /* 0x000e620000000800 */
[----:B------:R-:W-:Y:S01]  /*8890*/  FSEL R81, -R133, -0.00082130916416645050049, P0 ;  /* 0xba574d2085517808 */ /* 0x000fe20000000100 */
[----:B------:R-:W-:Y:S01]  /*88a0*/  FFMA R79, R82, R79, R79 ;  /* 0x0000004f524f7223 */ /* 0x000fe2000000004f */
[----:B------:R-:W-:Y:S02]  /*88b0*/  FSEL R82, R128, 0.0052134888246655464172, P0 ;  /* 0x3baad5ea80527808 */ /* 0x000fe40000000000 */
        /* <DEDUP_REMOVED lines=150> */
[----:B--2---:R-:W-:Y:S01]  /*9220*/  @P1 FADD R98, -R96, 1 ;  /* 0x3f80000060621421 */ /* 0x004fe20000000100 */
[----:B------:R-:W-:Y:S01]  /*9230*/  FMUL R96, R24, 0.70710676908493041992 ;  /* 0x3f3504f318607820 */ /* 0x000fe20000400000 */
        /* <DEDUP_REMOVED lines=62> */
[----:B------:R-:W-:Y:S01]  /*9620*/  FMUL R92, R97, R97 ;  /* 0x00000061615c7220 */ /* 0x000fe20000400000 */
[----:B------:R-:W1:Y:S01]  /*9630*/  @P1 MUFU.EX2 R99, R88 ;  /* 0x0000005800631308 */ /* 0x000e620000000800 */
[----:B------:R-:W-:Y:S01]  /*9640*/  FFMA R91, R90, R98, R91 ;  /* 0x000000625a5b7223 */ /* 0x000fe2000000005b */
[----:B------:R-:W-:Y:S01]  /*9650*/  FSEL R90, -R98, R95, P0 ;  /* 0x0000005f625a7208 */ /* 0x000fe20000000100 */
[----:B------:R-:W-:Y:S01]  /*9660*/  FADD R89, R89, 1 ;  /* 0x3f80000059597421 */ /* 0x000fe20000000000 */
        /* <DEDUP_REMOVED lines=328> */
[----:B------:R-:W-:Y:S03]  /*aaf0*/  @P2 LOP3.LUT R104, R106, 0x80000000, R109, 0xb8, !PT ;  /* 0x800000006a682812 */ /* 0x000fe600078eb86d */
[----:B------:R-:W-:Y:S01]  /*ab00*/  FMUL R107, R112, R112 ;  /* 0x00000070706b7220 */ /* 0x000fe20000400000 */
[----:B------:R-:W-:Y:S01]  /*ab10*/  FSEL R106, R129, 0.12837915122509002686, P0 ;  /* 0x3e0375d3816a7808 */ /* 0x000fe20000000000 */
[-C--:B------:R-:W-:Y:S01]  /*ab20*/  FFMA R105, R108, R113.reuse, R105 ;  /* 0x000000716c697223 */ /* 0x080fe20000000069 */
        /* <DEDUP_REMOVED lines=202> */
[C---:B------:R-:W-:Y:S02]  /*b7d0*/  FMUL R116, R135.reuse, R135 ;  /* 0x0000008787747220 */ /* 0x040fe40000400000 */
        /* <DEDUP_REMOVED lines=18> */
[----:B------:R-:W-:Y:S02]  /*b900*/  @P1 LOP3.LUT R112, R115, 0x80000000, R120, 0xb8, !PT ;  /* 0x8000000073701812 */ /* 0x000fe400078eb878 */
[----:B------:R-:W-:Y:S01]  /*b910*/  FSEL R115, R129, 0.12837915122509002686, P2 ;  /* 0x3e0375d381737808 */ /* 0x000fe20001000000 */
[----:B------:R-:W-:Y:S01]  /*b920*/  FFMA R116, R117, R136, R116 ;  /* 0x0000008875747223 */ /* 0x000fe20000000074 */
[C---:B------:R-:W-:Y:S01]  /*b930*/  FSETP.GE.AND P1, PT, |R134|.reuse, 1.0029599666595458984, PT ;  /* 0x3f8060fe8600780b */ /* 0x040fe20003f26200 */
[----:B------:R-:W-:Y:S01]  /*b940*/  FMUL R117, R134, R134 ;  /* 0x0000008686757220 */ /* 0x000fe20000400000 */
[----:B------:R-:W-:Y:S01]  /*b950*/  FADD R112, R112, 1 ;  /* 0x3f80000070707421 */ /* 0x000fe20000000000 */
[----:B------:R-:W-:Y:S01]  /*b960*/  FFMA R115, R116, R136, R115 ;  /* 0x0000008874737223 */ /* 0x000fe20000000073 */
[----:B------:R-:W-:Y:S01]  /*b970*/  FSEL R116, -R136, R135, P2 ;  /* 0x0000008788747208 */ /* 0x000fe20001000100 */
[----:B--2---:R-:W-:Y:S01]  /*b980*/  @P0 FADD R202, -R137, 1 ;  /* 0x3f80000089ca0421 */ /* 0x004fe20000000100 */
        /* <DEDUP_REMOVED lines=10> */
[----:B------:R-:W-:Y:S03]  /*ba30*/  FSEL R117, R130, -0.37612664699554443359, P1 ;  /* 0xbec093ac82757808 */ /* 0x000fe60000800000 */
[-C--:B------:R-:W-:Y:S01]  /*ba40*/  FFMA R115, R118, R136.reuse, R115 ;  /* 0x0000008876737223 */ /* 0x080fe20000000073 */
[----:B------:R-:W-:Y:S03]  /*ba50*/  FSEL R118, R129, 0.12837915122509002686, P1 ;  /* 0x3e0375d381767808 */ /* 0x000fe60000800000 */
[----:B------:R-:W-:Y:S01]  /*ba60*/  FFMA R120, R115, R136, R120 ;  /* 0x0000008873787223 */ /* 0x000fe20000000078 */
[----:B------:R-:W-:Y:S03]  /*ba70*/  FSEL R115, -R136, R134, P1 ;  /* 0x0000008688737208 */ /* 0x000fe60000800100 */
[-C--:B------:R-:W-:Y:S01]  /*ba80*/  FFMA R117, R120, R136.reuse, R117 ;  /* 0x0000008878757223 */ /* 0x080fe20000000075 */
[----:B------:R-:W-:Y:S03]  /*ba90*/  FMUL R120, R52, 0.70710676908493041992 ;  /* 0x3f3504f334787820 */ /* 0x000fe60000400000 */
[----:B------:R-:W-:Y:S01]  /*baa0*/  FFMA R118, R117, R136, R118 ;  /* 0x0000008875767223 */ /* 0x000fe20000000076 */
[C---:B------:R-:W-:Y:S01]  /*bab0*/  FMUL R117, R120.reuse, R120 ;  /* 0x0000007878757220 */ /* 0x040fe20000400000 */
[----:B------:R-:W-:Y:S01]  /*bac0*/  FSETP.GE.AND P0, PT, |R120|, 1.0029599666595458984, PT ;  /* 0x3f8060fe7800780b */ /* 0x000fe20003f06200 */
[----:B------:R-:W-:Y:S01]  /*bad0*/  FMUL R136, R0, 0.5 ;  /* 0x3f00000000887820 */ /* 0x000fe20000400000 */
[----:B------:R-:W-:Y:S02]  /*bae0*/  FFMA R115, R118, R115, R115 ;  /* 0x0000007376737223 */ /* 0x000fe40000000073 */
[----:B------:R-:W-:Y:S01]  /*baf0*/  FSEL R137, |R120|, R117, P0 ;  /* 0x0000007578897208 */ /* 0x000fe20000000200 */
[----:B------:R-:W-:Y:S01]  /*bb00*/  FMUL R136, R205, R136 ;  /* 0x00000088cd887220 */ /* 0x000fe20000400000 */
[----:B------:R-:W-:Y:S01]  /*bb10*/  FSEL R119, R139, 8.4834944573231041431e-05, P0 ;  /* 0x38b1e96a8b777808 */ /* 0x000fe20000000000 */
[----:B------:R-:W1:Y:S01]  /*bb20*/  @P2 MUFU.EX2 R118, R116 ;  /* 0x0000007400762308 */ /* 0x000e620000000800 */
[----:B------:R-:W-:Y:S01]  /*bb30*/  FSEL R0, -R133, -0.00082130916416645050049, P0 ;  /* 0xba574d2085007808 */ /* 0x000fe20000000100 */
[----:B------:R-:W-:Y:S01]  /*bb40*/  FMUL R205, R3, 0.5 ;  /* 0x3f00000003cd7820 */ /* 0x000fe20000400000 */
[----:B------:R-:W-:Y:S02]  /*bb50*/  FSEL R117, R128, 0.0052134888246655464172, P0 ;  /* 0x3baad5ea80757808 */ /* 0x000fe40000000000 */
[----:B------:R-:W-:Y:S01]  /*bb60*/  FSEL R2, -R132, -0.026868773624300956726, P0 ;  /* 0xbcdc1be784027808 */ /* 0x000fe20000000100 */
[----:B------:R-:W-:Y:S01]  /*bb70*/  FFMA R0, R119, R137, R0 ;  /* 0x0000008977007223 */ /* 0x000fe20000000000 */
[----:B------:R-:W-:Y:S01]  /*bb80*/  FSEL R119, R131, 0.11284004896879196167, P0 ;  /* 0x3de718af83777808 */ /* 0x000fe20000000000 */
[----:B------:R-:W-:Y:S01]  /*bb90*/  FMUL R205, R68, R205 ;  /* 0x000000cd44cd7220 */ /* 0x000fe20000400000 */
[----:B------:R-:W-:Y:S01]  /*bba0*/  FSEL R3, R129, 0.12837915122509002686, P0 ;  /* 0x3e0375d381037808 */ /* 0x000fe20000000000 */
[-C--:B------:R-:W-:Y:S01]  /*bbb0*/  FFMA R117, R0, R137.reuse, R117 ;  /* 0x0000008900757223 */ /* 0x080fe20000000075 */
[----:B------:R-:W-:Y:S01]  /*bbc0*/  FSEL R0, R130, -0.37612664699554443359, P0 ;  /* 0xbec093ac82007808 */ /* 0x000fe20000000000 */
[----:B------:R-:W2:Y:S01]  /*bbd0*/  @P1 MUFU.EX2 R68, R115 ;  /* 0x0000007300441308 */ /* 0x000ea20000000800 */
[----:B------:R-:W-:Y:S01]  /*bbe0*/  F2FP.BF16.F32.PACK_AB R204, R203, R136 ;  /* 0x00000088cbcc723e */ /* 0x000fe200000010ff */
[-C--:B------:R-:W-:Y:S01]  /*bbf0*/  FFMA R2, R117, R137.reuse, R2 ;  /* 0x0000008975027223 */ /* 0x080fe20000000002 */
[----:B------:R-:W-:Y:S01]  /*bc00*/  FMUL R117, R64, R64 ;  /* 0x0000004040757220 */ /* 0x000fe20000400000 */
[----:B-1----:R-:W-:Y:S02]  /*bc10*/  @P2 FADD R118, -R118, 1 ;  /* 0x3f80000076762421 */ /* 0x002fe40000000100 */
[-C--:B------:R-:W-:Y:S03]  /*bc20*/  FFMA R119, R2, R137.reuse, R119 ;  /* 0x0000008902777223 */ /* 0x080fe60000000077 */
[----:B------:R-:W-:Y:S01]  /*bc30*/  @P2 LOP3.LUT R116, R118, 0x80000000, R135, 0xb8, !PT ;  /* 0x8000000076742812 */ /* 0x000fe200078eb887 */
[-C--:B------:R-:W-:Y:S01]  /*bc40*/  FFMA R0, R119, R137.reuse, R0 ;  /* 0x0000008977007223 */ /* 0x080fe20000000000 */
[----:B------:R-:W-:Y:S01]  /*bc50*/  FSETP.GE.AND P2, PT, |R64|, 1.0029599666595458984, PT ;  /* 0x3f8060fe4000780b */ /* 0x000fe20003f46200 */
[----:B------:R-:W-:Y:S01]  /*bc60*/  FMUL R118, R7, 0.5 ;  /* 0x3f00000007767820 */ /* 0x000fe20000400000 */
[----:B------:R-:W-:Y:S01]  /*bc70*/  FADD R135, R65, 1 ;  /* 0x3f80000041877421 */ /* 0x000fe20000000000 */
[----:B------:R-:W-:Y:S01]  /*bc80*/  FFMA R3, R0, R137, R3 ;  /* 0x0000008900037223 */ /* 0x000fe20000000003 */
[----:B------:R-:W-:Y:S01]  /*bc90*/  FSEL R0, -R137, R120, P0 ;  /* 0x0000007889007208 */ /* 0x000fe20000000100 */
[----:B------:R-:W-:Y:S01]  /*bca0*/  FADD R116, R116, 1 ;  /* 0x3f80000074747421 */ /* 0x000fe20000000000 */
[----:B------:R-:W-:Y:S01]  /*bcb0*/  FSEL R117, |R64|, R117, P2 ;  /* 0x0000007540757208 */ /* 0x000fe20001000200 */
[----:B------:R-:W-:Y:S01]  /*bcc0*/  FMUL R118, R135, R118 ;  /* 0x0000007687767220 */ /* 0x000fe20000400000 */
[----:B------:R-:W-:Y:S01]  /*bcd0*/  FSEL R119, R139, 8.4834944573231041431e-05, P2 ;  /* 0x38b1e96a8b777808 */ /* 0x000fe20001000000 */
[----:B------:R-:W-:Y:S01]  /*bce0*/  FFMA R0, R3, R0, R0 ;  /* 0x0000000003007223 */ /* 0x000fe20000000000 */
[----:B------:R-:W-:Y:S02]  /*bcf0*/  FSEL R2, -R133, -0.00082130916416645050049, P2 ;  /* 0xba574d2085027808 */ /* 0x000fe40001000100 */
[----:B------:R-:W-:Y:S02]  /*bd00*/  FSEL R3, R128, 0.0052134888246655464172, P2 ;  /* 0x3baad5ea80037808 */ /* 0x000fe40001000000 */
[----:B------:R-:W-:Y:S01]  /*bd10*/  FSEL R4, -R132, -0.026868773624300956726, P2 ;  /* 0xbcdc1be784047808 */ /* 0x000fe20001000100 */
[----:B------:R-:W-:Y:S01]  /*bd20*/  FFMA R2, R119, R117, R2 ;  /* 0x0000007577027223 */ /* 0x000fe20000000002 */
[----:B------:R-:W-:Y:S02]  /*bd30*/  FSEL R7, R131, 0.11284004896879196167, P2 ;  /* 0x3de718af83077808 */ /* 0x000fe40001000000 */
[----:B------:R-:W-:Y:S01]  /*bd40*/  F2FP.BF16.F32.PACK_AB R205, R118, R205 ;  /* 0x000000cd76cd723e */ /* 0x000fe200000010ff */
[-C--:B------:R-:W-:Y:S01]  /*bd50*/  FFMA R3, R2, R117.reuse, R3 ;  /* 0x0000007502037223 */ /* 0x080fe20000000003 */
[----:B------:R-:W-:Y:S01]  /*bd60*/  FSEL R2, R130, -0.37612664699554443359, P2 ;  /* 0xbec093ac82027808 */ /* 0x000fe20001000000 */
[----:B------:R-:W-:Y:S01]  /*bd70*/  FADD R118, R71, 1 ;  /* 0x3f80000047767421 */ /* 0x000fe20000000000 */
[----:B--2---:R-:W-:Y:S01]  /*bd80*/  @P1 FADD R71, -R68, 1 ;  /* 0x3f80000044471421 */ /* 0x004fe20000000100 */
[----:B------:R-:W-:Y:S01]  /*bd90*/  FFMA R4, R3, R117, R4 ;  /* 0x0000007503047223 */ /* 0x000fe20000000004 */
[----:B------:R-:W-:Y:S01]  /*bda0*/  FSEL R3, R129, 0.12837915122509002686, P2 ;  /* 0x3e0375d381037808 */ /* 0x000fe20001000000 */
[----:B------:R-:W-:Y:S01]  /*bdb0*/  FMUL R69, R118, R69 ;  /* 0x0000004576457220 */ /* 0x000fe20000400000 */
[----:B------:R-:W-:Y:S01]  /*bdc0*/  FMUL R68, R6, 0.5 ;  /* 0x3f00000006447820 */ /* 0x000fe20000400000 */
[----:B------:R-:W-:Y:S01]  /*bdd0*/  @P1 LOP3.LUT R115, R71, 0x80000000, R134, 0xb8, !PT ;  /* 0x8000000047731812 */ /* 0x000fe200078eb886 */
[-C--:B------:R-:W-:Y:S01]  /*bde0*/  FFMA R7, R4, R117.reuse, R7 ;  /* 0x0000007504077223 */ /* 0x080fe20000000007 */
[----:B------:R-:W-:Y:S01]  /*bdf0*/  FSEL R4, -R117, R64, P2 ;  /* 0x0000004075047208 */ /* 0x000fe20001000100 */
[----:B------:R-:W-:Y:S01]  /*be00*/  FMUL R207, R207, R68 ;  /* 0x00000044cfcf7220 */ /* 0x000fe20000400000 */
[----:B------:R-:W-:Y:S01]  /*be10*/  F2FP.BF16.F32.PACK_AB R206, R69, R206 ;  /* 0x000000ce45ce723e */ /* 0x000fe200000010ff */
[-C--:B------:R-:W-:Y:S01]  /*be20*/  FFMA R2, R7, R117.reuse, R2 ;  /* 0x0000007507027223 */ /* 0x080fe20000000002 */
[----:B------:R-:W-:Y:S01]  /*be30*/  FMUL R7, R54, 0.70710676908493041992 ;  /* 0x3f3504f336077820 */ /* 0x000fe20000400000 */
[----:B------:R-:W-:Y:S01]  /*be40*/  FMUL R71, R11, 0.5 ;  /* 0x3f0000000b477820 */ /* 0x000fe20000400000 */
[----:B------:R-:W-:Y:S01]  /*be50*/  FADD R118, R76, 1 ;  /* 0x3f8000004c767421 */ /* 0x000fe20000000000 */
[----:B------:R-:W-:Y:S01]  /*be60*/  FFMA R3, R2, R117, R3 ;  /* 0x0000007502037223 */ /* 0x000fe20000000003 */
[C---:B------:R-:W-:Y:S01]  /*be70*/  FMUL R2, R7.reuse, R7 ;  /* 0x0000000707027220 */ /* 0x040fe20000400000 */
[----:B------:R-:W-:Y:S01]  /*be80*/  FSETP.GE.AND P1, PT, |R7|, 1.0029599666595458984, PT ;  /* 0x3f8060fe0700780b */ /* 0x000fe20003f26200 */
[----:B------:R-:W-:Y:S01]  /*be90*/  FMUL R70, R70, R71 ;  /* 0x0000004746467220 */ /* 0x000fe20000400000 */
[----:B------:R-:W-:Y:S01]  /*bea0*/  FFMA R4, R3, R4, R4 ;  /* 0x0000000403047223 */ /* 0x000fe20000000004 */
[----:B------:R-:W-:Y:S01]  /*beb0*/  HFMA2 R117, -RZ, RZ, 0, 9.5367431640625e-07 ;  /* 0x00000010ff757431 */ /* 0x000fe200000001ff */
[----:B------:R-:W-:Y:S01]  /*bec0*/  FSEL R6, |R7|, R2, P1 ;  /* 0x0000000207067208 */ /* 0x000fe20000800200 */
[----:B------:R-:W1:Y:S01]  /*bed0*/  @P0 MUFU.EX2 R68, R0 ;  /* 0x0000000000440308 */ /* 0x000e620000000800 */
[----:B------:R-:W-:Y:S02]  /*bee0*/  FSEL R69, R139, 8.4834944573231041431e-05, P1 ;  /* 0x38b1e96a8b457808 */ /* 0x000fe40000800000 */
[----:B------:R-:W-:Y:S02]  /*bef0*/  FSEL R2, -R133, -0.00082130916416645050049, P1 ;  /* 0xba574d2085027808 */ /* 0x000fe40000800100 */
[----:B------:R-:W-:Y:S02]  /*bf00*/  FSEL R3, R128, 0.0052134888246655464172, P1 ;  /* 0x3baad5ea80037808 */ /* 0x000fe40000800000 */
[----:B------:R-:W-:Y:S01]  /*bf10*/  FSEL R5, R131, 0.11284004896879196167, P1 ;  /* 0x3de718af83057808 */ /* 0x000fe20000800000 */
[-C--:B------:R-:W-:Y:S01]  /*bf20*/  FFMA R2, R69, R6.reuse, R2 ;  /* 0x0000000645027223 */ /* 0x080fe20000000002 */
[----:B------:R-:W-:Y:S01]  /*bf30*/  F2FP.BF16.F32.PACK_AB R207, R70, R207 ;  /* 0x000000cf46cf723e */ /* 0x000fe200000010ff */
[----:B------:R-:W-:Y:S01]  /*bf40*/  FADD R70, R75, 1 ;  /* 0x3f8000004b467421 */ /* 0x000fe20000000000 */
[----:B------:R-:W-:Y:S01]  /*bf50*/  SEL R117, R117, 0xfffffff0, P6 ;  /* 0xfffffff075757807 */ /* 0x000fe20003000000 */
[-C--:B------:R-:W-:Y:S01]  /*bf60*/  FFMA R3, R2, R6.reuse, R3 ;  /* 0x0000000602037223 */ /* 0x080fe20000000003 */
[----:B------:R-:W-:Y:S01]  /*bf70*/  FSEL R2, -R132, -0.026868773624300956726, P1 ;  /* 0xbcdc1be784027808 */ /* 0x000fe20000800100 */
[----:B------:R-:W-:Y:S01]  /*bf80*/  FMUL R73, R70, R73 ;  /* 0x0000004946497220 */ /* 0x000fe20000400000 */
[----:B------:R-:W-:Y:S01]  /*bf90*/  FMUL R69, R8, 0.5 ;  /* 0x3f00000008457820 */ /* 0x000fe20000400000 */
[----:B------:R-:W2:Y:S01]  /*bfa0*/  @P2 MUFU.EX2 R70, R4 ;  /* 0x0000000400462308 */ /* 0x000ea20000000800 */
[----:B-1----:R-:W-:Y:S01]  /*bfb0*/  @P0 FADD R71, -R68, 1 ;  /* 0x3f80000044470421 */ /* 0x002fe20000000100 */
[-C--:B------:R-:W-:Y:S01]  /*bfc0*/  FFMA R2, R3, R6.reuse, R2 ;  /* 0x0000000603027223 */ /* 0x080fe20000000002 */
[----:B------:R-:W-:Y:S01]  /*bfd0*/  FSEL R3, R129, 0.12837915122509002686, P1 ;  /* 0x3e0375d381037808 */ /* 0x000fe20000800000 */
[----:B------:R-:W-:Y:S01]  /*bfe0*/  FMUL R69, R74, R69 ;  /* 0x000000454a457220 */ /* 0x000fe20000400000 */
[----:B------:R-:W-:Y:S01]  /*bff0*/  FMUL R75, R12, 0.5 ;  /* 0x3f0000000c4b7820 */ /* 0x000fe20000400000 */
[----:B------:R-:W-:Y:S01]  /*c000*/  @P0 LOP3.LUT R0, R71, 0x80000000, R120, 0xb8, !PT ;  /* 0x8000000047000812 */ /* 0x000fe200078eb878 */
[-C--:B------:R-:W-:Y:S01]  /*c010*/  FFMA R5, R2, R6.reuse, R5 ;  /* 0x0000000602057223 */ /* 0x080fe20000000005 */
[----:B------:R-:W-:Y:S01]  /*c020*/  FSEL R2, R130, -0.37612664699554443359, P1 ;  /* 0xbec093ac82027808 */ /* 0x000fe20000800000 */
[C---:B------:R-:W-:Y:S01]  /*c030*/  FMUL R8, R9.reuse, R9 ;  /* 0x0000000909087220 */ /* 0x040fe20000400000 */
[----:B------:R-:W-:Y:S01]  /*c040*/  FSETP.GE.AND P0, PT, |R9|, 1.0029599666595458984, PT ;  /* 0x3f8060fe0900780b */ /* 0x000fe20003f06200 */
[----:B------:R-:W-:Y:S01]  /*c050*/  FADD R120, R77, 1 ;  /* 0x3f8000004d787421 */ /* 0x000fe20000000000 */
[----:B------:R-:W-:Y:S01]  /*c060*/  F2FP.BF16.F32.PACK_AB R72, R72, R69 ;  /* 0x000000454848723e */ /* 0x000fe200000010ff */
[----:B------:R-:W-:Y:S01]  /*c070*/  FFMA R2, R5, R6, R2 ;  /* 0x0000000605027223 */ /* 0x000fe20000000002 */
[----:B------:R-:W-:Y:S01]  /*c080*/  FSEL R12, |R9|, R8, P0 ;  /* 0x00000008090c7208 */ /* 0x000fe20000000200 */
[----:B------:R-:W-:Y:S01]  /*c090*/  FMUL R75, R118, R75 ;  /* 0x0000004b764b7220 */ /* 0x000fe20000400000 */
[----:B------:R-:W-:Y:S01]  /*c0a0*/  FSEL R68, R139, 8.4834944573231041431e-05, P0 ;  /* 0x38b1e96a8b447808 */ /* 0x000fe20000000000 */
[----:B------:R-:W-:Y:S01]  /*c0b0*/  FFMA R3, R2, R6, R3 ;  /* 0x0000000602037223 */ /* 0x000fe20000000003 */
[----:B------:R-:W-:Y:S01]  /*c0c0*/  FSEL R2, -R6, R7, P1 ;  /* 0x0000000706027208 */ /* 0x000fe20000800100 */
[----:B------:R-:W-:Y:S01]  /*c0d0*/  FMUL R71, R15, 0.5 ;  /* 0x3f0000000f477820 */ /* 0x000fe20000400000 */
[----:B------:R-:W-:Y:S01]  /*c0e0*/  FSEL R5, -R133, -0.00082130916416645050049, P0 ;  /* 0xba574d2085057808 */ /* 0x000fe20000000100 */
[----:B------:R-:W-:Y:S01]  /*c0f0*/  FMUL R69, R19, 0.5 ;  /* 0x3f00000013457820 */ /* 0x000fe20000400000 */
[----:B------:R-:W-:Y:S01]  /*c100*/  FSEL R6, R128, 0.0052134888246655464172, P0 ;  /* 0x3baad5ea80067808 */ /* 0x000fe20000000000 */
[----:B------:R-:W-:Y:S01]  /*c110*/  FFMA R2, R3, R2, R2 ;  /* 0x0000000203027223 */ /* 0x000fe20000000002 */
[----:B------:R-:W-:Y:S01]  /*c120*/  FSEL R3, -R132, -0.026868773624300956726, P0 ;  /* 0xbcdc1be784037808 */ /* 0x000fe20000000100 */
[-C--:B------:R-:W-:Y:S01]  /*c130*/  FFMA R5, R68, R12.reuse, R5 ;  /* 0x0000000c44057223 */ /* 0x080fe20000000005 */
[----:B------:R-:W-:Y:S01]  /*c140*/  FSEL R8, R131, 0.11284004896879196167, P0 ;  /* 0x3de718af83087808 */ /* 0x000fe20000000000 */
[----:B------:R-:W1:Y:S01]  /*c150*/  @P1 MUFU.EX2 R68, R2 ;  /* 0x0000000200441308 */ /* 0x000e620000000800 */
[----:B------:R-:W-:Y:S01]  /*c160*/  FMUL R76, R120, R71 ;  /* 0x00000047784c7220 */ /* 0x000fe20000400000 */
[----:B--2---:R-:W-:Y:S01]  /*c170*/  @P2 FADD R71, -R70, 1 ;  /* 0x3f80000046472421 */ /* 0x004fe20000000100 */
[----:B------:R-:W-:Y:S01]  /*c180*/  FFMA R6, R5, R12, R6 ;  /* 0x0000000c05067223 */ /* 0x000fe20000000006 */
[----:B------:R-:W-:Y:S01]  /*c190*/  FMUL R74, R13, 0.5 ;  /* 0x3f0000000d4a7820 */ /* 0x000fe20000400000 */
[----:B------:R-:W-:Y:S01]  /*c1a0*/  FADD R77, R78, 1 ;  /* 0x3f8000004e4d7421 */ /* 0x000fe20000000000 */
[----:B------:R-:W-:Y:S01]  /*c1b0*/  F2FP.BF16.F32.PACK_AB R73, R76, R73 ;  /* 0x000000494c49723e */ /* 0x000fe200000010ff */
[----:B------:R-:W-:Y:S01]  /*c1c0*/  FADD R76, R79, 1 ;  /* 0x3f8000004f4c7421 */ /* 0x000fe20000000000 */
[----:B------:R-:W-:Y:S01]  /*c1d0*/  @P2 LOP3.LUT R4, R71, 0x80000000, R64, 0xb8, !PT ;  /* 0x8000000047042812 */ /* 0x000fe200078eb840 */
[----:B------:R-:W-:Y:S01]  /*c1e0*/  FMUL R74, R77, R74 ;  /* 0x0000004a4d4a7220 */ /* 0x000fe20000400000 */
[----:B------:R-:W-:Y:S01]  /*c1f0*/  ISETP.NE.AND P2, PT, R123, 0x3, PT ;  /* 0x000000037b00780c */ /* 0x000fe20003f45270 */
[-C--:B------:R-:W-:Y:S01]  /*c200*/  FFMA R3, R6, R12.reuse, R3 ;  /* 0x0000000c06037223 */ /* 0x080fe20000000003 */
[----:B------:R-:W-:Y:S01]  /*c210*/  FSEL R6, R129, 0.12837915122509002686, P0 ;  /* 0x3e0375d381067808 */ /* 0x000fe20000000000 */
[----:B------:R-:W-:Y:S01]  /*c220*/  FMUL R70, R76, R69 ;  /* 0x000000454c467220 */ /* 0x000fe20000400000 */
[----:B------:R-:W-:Y:S01]  /*c230*/  MOV R69, UR43 ;  /* 0x0000002b00457c02 */ /* 0x000fe20008000f00 */
[----:B------:R-:W-:Y:S01]  /*c240*/  FFMA R8, R3, R12, R8 ;  /* 0x0000000c03087223 */ /* 0x000fe20000000008 */
[----:B------:R-:W-:Y:S01]  /*c250*/  FSEL R3, R130, -0.37612664699554443359, P0 ;  /* 0xbec093ac82037808 */ /* 0x000fe20000000000 */
[----:B-1----:R-:W-:Y:S01]  /*c260*/  @P1 FADD R68, -R68, 1 ;  /* 0x3f80000044441421 */ /* 0x002fe20000000100 */
[----:B------:R-:W-:Y:S01]  /*c270*/  LEA R118, R69, R194, 0xd ;  /* 0x000000c245767211 */ /* 0x000fe200078e68ff */
[----:B------:R-:W-:Y:S01]  /*c280*/  FMUL R76, R16, 0.5 ;  /* 0x3f000000104c7820 */ /* 0x000fe20000400000 */
[----:B------:R-:W-:Y:S01]  /*c290*/  F2FP.BF16.F32.PACK_AB R74, R74, R75 ;  /* 0x0000004b4a4a723e */ /* 0x000fe200000010ff */
[----:B------:R-:W-:Y:S01]  /*c2a0*/  FFMA R3, R8, R12, R3 ;  /* 0x0000000c08037223 */ /* 0x000fe20000000003 */
[----:B------:R-:W-:Y:S01]  /*c2b0*/  @P1 LOP3.LUT R2, R68, 0x80000000, R7, 0xb8, !PT ;  /* 0x8000000044021812 */ /* 0x000fe200078eb807 */
[----:B------:R-:W-:Y:S01]  /*c2c0*/  @!P2 NOP ;  /* 0x000000000000a918 */ /* 0x000fe20000000000 */
[----:B------:R-:W-:Y:S01]  /*c2d0*/  @!P2 IADD3 R201, PT, PT, R201, 0xd0, RZ ;  /* 0x000000d0c9c9a810 */ /* 0x000fe20007ffe0ff */
[C---:B------:R-:W-:Y:S01]  /*c2e0*/  FMUL R5, R10.reuse, R10 ;  /* 0x0000000a0a057220 */ /* 0x040fe20000400000 */
[----:B------:R-:W-:Y:S01]  /*c2f0*/  FSETP.GE.AND P1, PT, |R10|, 1.0029599666595458984, PT ;  /* 0x3f8060fe0a00780b */ /* 0x000fe20003f26200 */
[----:B------:R-:W-:Y:S01]  /*c300*/  FMUL R75, R14, 0.5 ;  /* 0x3f0000000e4b7820 */ /* 0x000fe20000400000 */
[----:B------:R-:W-:Y:S01]  /*c310*/  LEA R118, R118, UR41, 0x1 ;  /* 0x0000002976767c11 */ /* 0x000fe2000f8e08ff */
[----:B------:R-:W-:Y:S01]  /*c320*/  FFMA R6, R3, R12, R6 ;  /* 0x0000000c03067223 */ /* 0x000fe20000000006 */
[----:B------:R-:W-:Y:S01]  /*c330*/  FSEL R3, -R12, R9, P0 ;  /* 0x000000090c037208 */ /* 0x000fe20000000100 */
[----:B------:R-:W-:Y:S01]  /*c340*/  FMUL R75, R80, R75 ;  /* 0x0000004b504b7220 */ /* 0x000fe20000400000 */
[----:B------:R-:W-:Y:S01]  /*c350*/  @!P2 LOP3.LUT R201, R201, 0xfefffff8, RZ, 0xc0, !PT ;  /* 0xfefffff8c9c9a812 */ /* 0x000fe200078ec0ff */
[----:B------:R-:W-:Y:S01]  /*c360*/  FMUL R76, R81, R76 ;  /* 0x0000004c514c7220 */ /* 0x000fe20000400000 */
[----:B------:R-:W-:Y:S01]  /*c370*/  FSEL R11, |R10|, R5, P1 ;  /* 0x000000050a0b7208 */ /* 0x000fe20000800200 */
[----:B------:R-:W-:Y:S01]  /*c380*/  FMUL R71, R17, 0.5 ;  /* 0x3f00000011477820 */ /* 0x000fe20000400000 */
[----:B------:R-:W-:Y:S01]  /*c390*/  FSEL R68, R139, 8.4834944573231041431e-05, P1 ;  /* 0x38b1e96a8b447808 */ /* 0x000fe20000800000 */
[----:B------:R1:W-:Y:S01]  /*c3a0*/  @!P2 SYNCS.ARRIVE.TRANS64.RED.A1T0 RZ, [R201+URZ], RZ ;  /* 0x000000ffc9ffa9a7 */ /* 0x0003e200081004ff */
[----:B------:R-:W-:Y:S01]  /*c3b0*/  FSEL R5, -R133, -0.00082130916416645050049, P1 ;  /* 0xba574d2085057808 */ /* 0x000fe20000800100 */
[----:B------:R-:W-:Y:S01]  /*c3c0*/  STS.128 [R118+0x400], R204 ;  /* 0x000400cc76007388 */ /* 0x000fe20000000c00 */
[----:B------:R-:W-:Y:S01]  /*c3d0*/  F2FP.BF16.F32.PACK_AB R75, R70, R75 ;  /* 0x0000004b464b723e */ /* 0x000fe200000010ff */
[----:B------:R-:W-:Y:S01]  /*c3e0*/  FFMA R3, R6, R3, R3 ;  /* 0x0000000306037223 */ /* 0x000fe20000000003 */
[----:B------:R-:W-:Y:S01]  /*c3f0*/  FSEL R6, R128, 0.0052134888246655464172, P1 ;  /* 0x3baad5ea80067808 */ /* 0x000fe20000800000 */
[----:B------:R-:W-:Y:S01]  /*c400*/  FADD R70, R83, 1 ;  /* 0x3f80000053467421 */ /* 0x000fe20000000000 */
[-C--:B------:R-:W-:Y:S01]  /*c410*/  IADD3 R69, PT, PT, R117, R118.reuse, RZ ;  /* 0x0000007675457210 */ /* 0x080fe20007ffe0ff */
[-C--:B------:R-:W-:Y:S01]  /*c420*/  FFMA R5, R68, R11.reuse, R5 ;  /* 0x0000000b44057223 */ /* 0x080fe20000000005 */
[----:B------:R-:W-:Y:S01]  /*c430*/  FSEL R7, -R132, -0.026868773624300956726, P1 ;  /* 0xbcdc1be784077808 */ /* 0x000fe20000800100 */
[----:B------:R-:W2:Y:S01]  /*c440*/  @P0 MUFU.EX2 R68, R3 ;  /* 0x0000000300440308 */ /* 0x000ea20000000800 */
[----:B------:R-:W-:Y:S01]  /*c450*/  FSEL R8, R129, 0.12837915122509002686, P1 ;  /* 0x3e0375d381087808 */ /* 0x000fe20000800000 */
[-C--:B------:R-:W-:Y:S01]  /*c460*/  FFMA R6, R5, R11.reuse, R6 ;  /* 0x0000000b05067223 */ /* 0x080fe20000000006 */
[----:B------:R-:W-:Y:S01]  /*c470*/  FSEL R5, R130, -0.37612664699554443359, P1 ;  /* 0xbec093ac82057808 */ /* 0x000fe20000800000 */
[----:B------:R3:W-:Y:S01]  /*c480*/  STS.128 [R69+0x400], R72 ;  /* 0x0004004845007388 */ /* 0x0007e20000000c00 */
[----:B------:R-:W-:Y:S01]  /*c490*/  LEA R120, R193, R118, 0x4 ;  /* 0x00000076c1787211 */ /* 0x000fe200078e20ff */
[----:B------:R-:W-:Y:S01]  /*c4a0*/  FFMA R7, R6, R11, R7 ;  /* 0x0000000b06077223 */ /* 0x000fe20000000007 */
[----:B------:R-:W-:Y:S01]  /*c4b0*/  FSEL R6, R131, 0.11284004896879196167, P1 ;  /* 0x3de718af83067808 */ /* 0x000fe20000800000 */
[----:B------:R-:W-:Y:S01]  /*c4c0*/  FMUL R12, R58, 0.70710676908493041992 ;  /* 0x3f3504f33a0c7820 */ /* 0x000fe20000400000 */
[----:B------:R-:W-:Y:S01]  /*c4d0*/  FMUL R71, R70, R71 ;  /* 0x0000004746477220 */ /* 0x000fe20000400000 */
[----:B------:R-:W-:Y:S01]  /*c4e0*/  FMUL R70, R18, 0.5 ;  /* 0x3f00000012467820 */ /* 0x000fe20000400000 */
[----:B------:R-:W-:Y:S01]  /*c4f0*/  FMUL R77, R23, 0.5 ;  /* 0x3f000000174d7820 */ /* 0x000fe20000400000 */
[-C--:B------:R-:W-:Y:S01]  /*c500*/  FFMA R6, R7, R11.reuse, R6 ;  /* 0x0000000b07067223 */ /* 0x080fe20000000006 */
[----:B------:R-:W-:Y:S01]  /*c510*/  FSEL R7, -R11, R10, P1 ;  /* 0x0000000a0b077208 */ /* 0x000fe20000800100 */
[----:B------:R-:W-:Y:S01]  /*c520*/  FMUL R78, R20, 0.5 ;  /* 0x3f000000144e7820 */ /* 0x000fe20000400000 */
[----:B------:R-:W-:Y:S01]  /*c530*/  F2FP.BF16.F32.PACK_AB R76, R71, R76 ;  /* 0x0000004c474c723e */ /* 0x000fe200000010ff */
[----:B------:R-:W-:Y:S01]  /*c540*/  FFMA R5, R6, R11, R5 ;  /* 0x0000000b06057223 */ /* 0x000fe20000000005 */
[----:B--2---:R-:W-:Y:S01]  /*c550*/  @P0 FADD R68, -R68, 1 ;  /* 0x3f80000044440421 */ /* 0x004fe20000000100 */
[----:B------:R-:W-:Y:S01]  /*c560*/  FMUL R77, R84, R77 ;  /* 0x0000004d544d7220 */ /* 0x000fe20000400000 */
[----:B------:R-:W-:Y:S01]  /*c570*/  FADD R71, R86, 1 ;  /* 0x3f80000056477421 */ /* 0x000fe20000000000 */
[----:B------:R-:W-:Y:S01]  /*c580*/  FFMA R8, R5, R11, R8 ;  /* 0x0000000b05087223 */ /* 0x000fe20000000008 */
[----:B------:R-:W-:Y:S01]  /*c590*/  FMUL R11, R57, 0.70710676908493041992 ;  /* 0x3f3504f3390b7820 */ /* 0x000fe20000400000 */
[----:B------:R-:W-:Y:S01]  /*c5a0*/  @P0 LOP3.LUT R3, R68, 0x80000000, R9, 0xb8, !PT ;  /* 0x8000000044030812 */ /* 0x000fe200078eb809 */
[----:B------:R-:W-:Y:S01]  /*c5b0*/  FMUL R78, R71, R78 ;  /* 0x0000004e474e7220 */ /* 0x000fe20000400000 */
[----:B------:R-:W-:Y:S01]  /*c5c0*/  FMUL R79, R22, 0.5 ;  /* 0x3f000000164f7820 */ /* 0x000fe20000400000 */
[C---:B------:R-:W-:Y:S01]  /*c5d0*/  FMUL R6, R11.reuse, R11 ;  /* 0x0000000b0b067220 */ /* 0x040fe20000400000 */
[----:B------:R-:W-:Y:S01]  /*c5e0*/  FSETP.GE.AND P0, PT, |R11|, 1.0029599666595458984, PT ;  /* 0x3f8060fe0b00780b */ /* 0x000fe20003f06200 */
[----:B------:R-:W-:Y:S01]  /*c5f0*/  FMUL R71, R21, 0.5 ;  /* 0x3f00000015477820 */ /* 0x000fe20000400000 */
[----:B------:R-:W-:Y:S01]  /*c600*/  FADD R80, R101, 1 ;  /* 0x3f80000065507421 */ /* 0x000fe20000000000 */
[----:B------:R-:W-:Y:S01]  /*c610*/  FMUL R83, R51, 0.5 ;  /* 0x3f00000033537820 */ /* 0x000fe20000400000 */
[----:B------:R-:W-:Y:S01]  /*c620*/  FSEL R14, |R11|, R6, P0 ;  /* 0x000000060b0e7208 */ /* 0x000fe20000000200 */
[----:B------:R-:W-:Y:S01]  /*c630*/  FADD R84, R113, 1 ;  /* 0x3f80000071547421 */ /* 0x000fe20000000000 */
[----:B------:R-:W-:Y:S01]  /*c640*/  FSEL R68, R139, 8.4834944573231041431e-05, P0 ;  /* 0x38b1e96a8b447808 */ /* 0x000fe20000000000 */
[----:B------:R-:W-:Y:S01]  /*c650*/  FMUL R81, R42, 0.5 ;  /* 0x3f0000002a517820 */ /* 0x000fe20000400000 */
[----:B------:R-:W-:Y:S01]  /*c660*/  FSEL R5, -R133, -0.00082130916416645050049, P0 ;  /* 0xba574d2085057808 */ /* 0x000fe20000000100 */
[----:B------:R-:W-:Y:S01]  /*c670*/  FFMA R7, R8, R7, R7 ;  /* 0x0000000708077223 */ /* 0x000fe20000000007 */
[----:B------:R-:W-:Y:S01]  /*c680*/  FSEL R6, R128, 0.0052134888246655464172, P0 ;  /* 0x3baad5ea80067808 */ /* 0x000fe20000000000 */
[----:B---3--:R-:W-:Y:S01]  /*c690*/  FADD R72, R85, 1 ;  /* 0x3f80000055487421 */ /* 0x008fe20000000000 */
[----:B------:R-:W-:Y:S01]  /*c6a0*/  FSEL R8, R131, 0.11284004896879196167, P0 ;  /* 0x3de718af83087808 */ /* 0x000fe20000000000 */
[----:B------:R-:W2:Y:S01]  /*c6b0*/  @P1 MUFU.EX2 R69, R7 ;  /* 0x0000000700451308 */ /* 0x000ea20000000800 */
[----:B------:R-:W-:Y:S01]  /*c6c0*/  FFMA R5, R68, R14, R5 ;  /* 0x0000000e44057223 */ /* 0x000fe20000000005 */
[----:B------:R-:W-:Y:S01]  /*c6d0*/  FADD R73, R82, 1 ;  /* 0x3f80000052497421 */ /* 0x000fe20000000000 */
[----:B------:R-:W-:Y:S01]  /*c6e0*/  FMUL R9, R12, R12 ;  /* 0x0000000c0c097220 */ /* 0x000fe20000400000 */
[----:B------:R-:W-:Y:S01]  /*c6f0*/  FMUL R71, R72, R71 ;  /* 0x0000004748477220 */ /* 0x000fe20000400000 */
[----:B------:R-:W-:Y:S01]  /*c700*/  FFMA R6, R5, R14, R6 ;  /* 0x0000000e05067223 */ /* 0x000fe20000000006 */
[----:B------:R-:W-:Y:S01]  /*c710*/  FSEL R5, -R132, -0.026868773624300956726, P0 ;  /* 0xbcdc1be784057808 */ /* 0x000fe20000000100 */
[----:B------:R-:W-:Y:S01]  /*c720*/  FMUL R68, R73, R70 ;  /* 0x0000004649447220 */ /* 0x000fe20000400000 */
[----:B------:R-:W-:Y:S01]  /*c730*/  FADD R70, R87, 1 ;  /* 0x3f80000057467421 */ /* 0x000fe20000000000 */
[----:B------:R-:W-:Y:S01]  /*c740*/  F2FP.BF16.F32.PACK_AB R78, R71, R78 ;  /* 0x0000004e474e723e */ /* 0x000fe200000010ff */
[----:B------:R-:W-:Y:S01]  /*c750*/  FMUL R83, R84, R83 ;  /* 0x0000005354537220 */ /* 0x000fe20000400000 */
[----:B------:R-:W-:Y:S01]  /*c760*/  FFMA R5, R6, R14, R5 ;  /* 0x0000000e06057223 */ /* 0x000fe20000000005 */
[----:B------:R-:W-:Y:S01]  /*c770*/  FSEL R6, R129, 0.12837915122509002686, P0 ;  /* 0x3e0375d381067808 */ /* 0x000fe20000000000 */
[----:B------:R-:W-:Y:S01]  /*c780*/  FMUL R79, R70, R79 ;  /* 0x0000004f464f7220 */ /* 0x000fe20000400000 */
[----:B------:R-:W-:Y:S01]  /*c790*/  F2FP.BF16.F32.PACK_AB R77, R77, R68 ;  /* 0x000000444d4d723e */ /* 0x000fe200000010ff */
[-C--:B------:R-:W-:Y:S01]  /*c7a0*/  FFMA R8, R5, R14.reuse, R8 ;  /* 0x0000000e05087223 */ /* 0x080fe20000000008 */
[----:B------:R-:W-:Y:S01]  /*c7b0*/  FSEL R5, R130, -0.37612664699554443359, P0 ;  /* 0xbec093ac82057808 */ /* 0x000fe20000000000 */
[----:B--2---:R-:W-:Y:S01]  /*c7c0*/  @P1 FADD R69, -R69, 1 ;  /* 0x3f80000045451421 */ /* 0x004fe20000000100 */
[----:B------:R-:W-:Y:S01]  /*c7d0*/  FMUL R81, R106, R81 ;  /* 0x000000516a517220 */ /* 0x000fe20000400000 */
[----:B------:R-:W-:Y:S01]  /*c7e0*/  FMUL R70, R27, 0.5 ;  /* 0x3f0000001b467820 */ /* 0x000fe20000400000 */
[----:B------:R-:W-:Y:S01]  /*c7f0*/  FADD R71, R90, 1 ;  /* 0x3f8000005a477421 */ /* 0x000fe20000000000 */
[----:B------:R-:W-:Y:S01]  /*c800*/  FFMA R5, R8, R14, R5 ;  /* 0x0000000e08057223 */ /* 0x000fe20000000005 */
[----:B------:R-:W-:Y:S01]  /*c810*/  @P1 LOP3.LUT R7, R69, 0x80000000, R10, 0xb8, !PT ;  /* 0x8000000045071812 */ /* 0x000fe200078eb80a */
[----:B------:R-:W-:Y:S01]  /*c820*/  FMUL R70, R89, R70 ;  /* 0x0000004659467220 */ /* 0x000fe20000400000 */
[----:B------:R-:W-:Y:S01]  /*c830*/  FSETP.GE.AND P1, PT, |R12|, 1.0029599666595458984, PT ;  /* 0x3f8060fe0c00780b */ /* 0x000fe20003f26200 */
[----:B------:R-:W-:Y:S01]  /*c840*/  FFMA R6, R5, R14, R6 ;  /* 0x0000000e05067223 */ /* 0x000fe20000000006 */
[----:B------:R-:W-:Y:S01]  /*c850*/  FSEL R5, -R14, R11, P0 ;  /* 0x0000000b0e057208 */ /* 0x000fe20000000100 */
[----:B------:R-:W-:Y:S01]  /*c860*/  FADD R74, R91, 1 ;  /* 0x3f8000005b4a7421 */ /* 0x000fe20000000000 */
[----:B------:R-:W-:Y:S01]  /*c870*/  FSEL R15, |R12|, R9, P1 ;  /* 0x000000090c0f7208 */ /* 0x000fe20000800200 */
[----:B------:R-:W-:Y:S01]  /*c880*/  FMUL R73, R26, 0.5 ;  /* 0x3f0000001a497820 */ /* 0x000fe20000400000 */
[----:B------:R-:W-:Y:S01]  /*c890*/  FSEL R69, R139, 8.4834944573231041431e-05, P1 ;  /* 0x38b1e96a8b457808 */ /* 0x000fe20000800000 */
[----:B------:R-:W-:Y:S01]  /*c8a0*/  FMUL R75, R30, 0.5 ;  /* 0x3f0000001e4b7820 */ /* 0x000fe20000400000 */
[----:B------:R-:W-:Y:S01]  /*c8b0*/  FSEL R8, -R133, -0.00082130916416645050049, P1 ;  /* 0xba574d2085087808 */ /* 0x000fe20000800100 */
[----:B------:R-:W-:Y:S01]  /*c8c0*/  FMUL R73, R92, R73 ;  /* 0x000000495c497220 */ /* 0x000fe20000400000 */
[----:B------:R-:W-:Y:S01]  /*c8d0*/  FSEL R9, R128, 0.0052134888246655464172, P1 ;  /* 0x3baad5ea80097808 */ /* 0x000fe20000800000 */
[----:B------:R-:W-:Y:S01]  /*c8e0*/  FFMA R5, R6, R5, R5 ;  /* 0x0000000506057223 */ /* 0x000fe20000000005 */
[----:B------:R-:W-:Y:S01]  /*c8f0*/  FSEL R6, -R132, -0.026868773624300956726, P1 ;  /* 0xbcdc1be784067808 */ /* 0x000fe20000800100 */
[----:B------:R-:W-:Y:S01]  /*c900*/  FFMA R8, R69, R15, R8 ;  /* 0x0000000f45087223 */ /* 0x000fe20000000008 */
[----:B------:R-:W-:Y:S01]  /*c910*/  F2FP.BF16.F32.PACK_AB R79, R70, R79 ;  /* 0x0000004f464f723e */ /* 0x000fe200000010ff */
[----:B------:R-:W2:Y:S01]  /*c920*/  @P0 MUFU.EX2 R68, R5 ;  /* 0x0000000500440308 */ /* 0x000ea20000000800 */
[----:B------:R-:W-:Y:S01]  /*c930*/  FMUL R69, R24, 0.5 ;  /* 0x3f00000018457820 */ /* 0x000fe20000400000 */
[----:B------:R-:W-:Y:S01]  /*c940*/  FFMA R9, R8, R15, R9 ;  /* 0x0000000f08097223 */ /* 0x000fe20000000009 */
[----:B------:R-:W-:Y:S01]  /*c950*/  FSEL R8, R130, -0.37612664699554443359, P1 ;  /* 0xbec093ac82087808 */ /* 0x000fe20000800000 */
[----:B------:R-:W-:Y:S01]  /*c960*/  FMUL R70, R25, 0.5 ;  /* 0x3f00000019467820 */ /* 0x000fe20000400000 */
[----:B------:R-:W-:Y:S01]  /*c970*/  FMUL R69, R88, R69 ;  /* 0x0000004558457220 */ /* 0x000fe20000400000 */
[----:B------:R-:W-:Y:S01]  /*c980*/  FFMA R6, R9, R15, R6 ;  /* 0x0000000f09067223 */ /* 0x000fe20000000006 */
[----:B------:R-:W-:Y:S01]  /*c990*/  FSEL R9, R131, 0.11284004896879196167, P1 ;  /* 0x3de718af83097808 */ /* 0x000fe20000800000 */
[----:B------:R-:W-:Y:S01]  /*c9a0*/  FMUL R70, R71, R70 ;  /* 0x0000004647467220 */ /* 0x000fe20000400000 */
[----:B------:R3:W-:Y:S01]  /*c9b0*/  STS.128 [R120+0x400], R76 ;  /* 0x0004004c78007388 */ /* 0x0007e20000000c00 */
[----:B------:R-:W-:Y:S01]  /*c9c0*/  FMUL R75, R94, R75 ;  /* 0x0000004b5e4b7220 */ /* 0x000fe20000400000 */
[----:B------:R-:W-:Y:S01]  /*c9d0*/  FMUL R71, R28, 0.5 ;  /* 0x3f0000001c477820 */ /* 0x000fe20000400000 */
[----:B------:R-:W-:Y:S01]  /*c9e0*/  FFMA R9, R6, R15, R9 ;  /* 0x0000000f06097223 */ /* 0x000fe20000000009 */
[----:B------:R-:W-:Y:S01]  /*c9f0*/  F2FP.BF16.F32.PACK_AB R72, R70, R69 ;  /* 0x000000454648723e */ /* 0x000fe200000010ff */
[----:B------:R-:W-:Y:S01]  /*ca00*/  FMUL R13, R63, 0.70710676908493041992 ;  /* 0x3f3504f33f0d7820 */ /* 0x000fe20000400000 */
[----:B------:R-:W-:Y:S01]  /*ca10*/  FSEL R6, -R15, R12, P1 ;  /* 0x0000000c0f067208 */ /* 0x000fe20000800100 */
[-C--:B------:R-:W-:Y:S01]  /*ca20*/  FFMA R8, R9, R15.reuse, R8 ;  /* 0x0000000f09087223 */ /* 0x080fe20000000008 */
[----:B------:R-:W-:Y:S01]  /*ca30*/  FSEL R9, R129, 0.12837915122509002686, P1 ;  /* 0x3e0375d381097808 */ /* 0x000fe20000800000 */
[----:B--2---:R-:W-:Y:S01]  /*ca40*/  @P0 FADD R70, -R68, 1 ;  /* 0x3f80000044460421 */ /* 0x004fe20000000100 */
[----:B------:R-:W-:Y:S01]  /*ca50*/  FMUL R69, R31, 0.5 ;  /* 0x3f0000001f457820 */ /* 0x000fe20000400000 */
[----:B------:R-:W-:Y:S01]  /*ca60*/  FADD R82, R103, 1 ;  /* 0x3f80000067527421 */ /* 0x000fe20000000000 */
[----:B------:R-:W-:Y:S01]  /*ca70*/  FMUL R84, R49, 0.5 ;  /* 0x3f00000031547820 */ /* 0x000fe20000400000 */
[----:B------:R-:W-:Y:S01]  /*ca80*/  FFMA R9, R8, R15, R9 ;  /* 0x0000000f08097223 */ /* 0x000fe20000000009 */
[----:B------:R-:W-:Y:S01]  /*ca90*/  @P0 LOP3.LUT R5, R70, 0x80000000, R11, 0xb8, !PT ;  /* 0x8000000046050812 */ /* 0x000fe200078eb80b */
[C---:B------:R-:W-:Y:S01]  /*caa0*/  FMUL R8, R13.reuse, R13 ;  /* 0x0000000d0d087220 */ /* 0x040fe20000400000 */
[----:B------:R-:W-:Y:S01]  /*cab0*/  FSETP.GE.AND P0, PT, |R13|, 1.0029599666595458984, PT ;  /* 0x3f8060fe0d00780b */ /* 0x000fe20003f06200 */
[----:B------:R-:W-:Y:S01]  /*cac0*/  FFMA R6, R9, R6, R6 ;  /* 0x0000000609067223 */ /* 0x000fe20000000006 */
[----:B------:R-:W-:Y:S01]  /*cad0*/  FMUL R68, R74, R69 ;  /* 0x000000454a447220 */ /* 0x000fe20000400000 */
[----:B------:R-:W-:Y:S01]  /*cae0*/  FMUL R74, R29, 0.5 ;  /* 0x3f0000001d4a7820 */ /* 0x000fe20000400000 */
[----:B------:R-:W-:Y:S01]  /*caf0*/  FSEL R15, |R13|, R8, P0 ;  /* 0x000000080d0f7208 */ /* 0x000fe20000000200 */
[----:B------:R-:W-:Y:S01]  /*cb00*/  FMUL R85, R55, 0.5 ;  /* 0x3f00000037557820 */ /* 0x000fe20000400000 */
[----:B------:R-:W-:Y:S01]  /*cb10*/  FSEL R69, R139, 8.4834944573231041431e-05, P0 ;  /* 0x38b1e96a8b457808 */ /* 0x000fe20000000000 */
[----:B------:R-:W-:Y:S01]  /*cb20*/  FMUL R74, R95, R74 ;  /* 0x0000004a5f4a7220 */ /* 0x000fe20000400000 */
[----:B------:R-:W-:Y:S01]  /*cb30*/  FSEL R8, -R133, -0.00082130916416645050049, P0 ;  /* 0xba574d2085087808 */ /* 0x000fe20000000100 */
[----:B------:R-:W2:Y:S01]  /*cb40*/  @P1 MUFU.EX2 R70, R6 ;  /* 0x0000000600461308 */ /* 0x000ea20000000800 */
[----:B------:R-:W-:Y:S01]  /*cb50*/  FSEL R9, R128, 0.0052134888246655464172, P0 ;  /* 0x3baad5ea80097808 */ /* 0x000fe20000000000 */
[----:B------:R-:W-:Y:S01]  /*cb60*/  FADD R86, R115, 1 ;  /* 0x3f80000073567421 */ /* 0x000fe20000000000 */
[----:B------:R-:W-:Y:S01]  /*cb70*/  FSEL R10, -R132, -0.026868773624300956726, P0 ;  /* 0xbcdc1be7840a7808 */ /* 0x000fe20000000100 */
[----:B------:R-:W-:Y:S01]  /*cb80*/  FFMA R8, R69, R15, R8 ;  /* 0x0000000f45087223 */ /* 0x000fe20000000008 */
[----:B------:R-:W-:Y:S01]  /*cb90*/  FSEL R11, R131, 0.11284004896879196167, P0 ;  /* 0x3de718af830b7808 */ /* 0x000fe20000000000 */
[----:B---3--:R-:W-:Y:S01]  /*cba0*/  FADD R76, R93, 1 ;  /* 0x3f8000005d4c7421 */ /* 0x008fe20000000000 */
[----:B------:R-:W-:Y:S01]  /*cbb0*/  F2FP.BF16.F32.PACK_AB R73, R68, R73 ;  /* 0x000000494449723e */ /* 0x000fe200000010ff */
[----:B------:R-:W-:Y:S01]  /*cbc0*/  FFMA R9, R8, R15, R9 ;  /* 0x0000000f08097223 */ /* 0x000fe20000000009 */
[----:B------:R-:W-:Y:S01]  /*cbd0*/  FSEL R8, R130, -0.37612664699554443359, P0 ;  /* 0xbec093ac82087808 */ /* 0x000fe20000000000 */
[----:B------:R-:W-:Y:S01]  /*cbe0*/  FMUL R71, R76, R71 ;  /* 0x000000474c477220 */ /* 0x000fe20000400000 */
[----:B------:R-:W-:Y:S01]  /*cbf0*/  IADD3 R120, PT, PT, R117, R120, RZ ;  /* 0x0000007875787210 */ /* 0x000fe20007ffe0ff */
[----:B------:R-:W-:Y:S01]  /*cc00*/  FFMA R10, R9, R15, R10 ;  /* 0x0000000f090a7223 */ /* 0x000fe2000000000a */
[----:B------:R-:W-:Y:S01]  /*cc10*/  FSEL R9, R129, 0.12837915122509002686, P0 ;  /* 0x3e0375d381097808 */ /* 0x000fe20000000000 */
[----:B------:R-:W-:Y:S01]  /*cc20*/  FMUL R14, R60, 0.70710676908493041992 ;  /* 0x3f3504f33c0e7820 */ /* 0x000fe20000400000 */
[----:B------:R-:W-:Y:S01]  /*cc30*/  F2FP.BF16.F32.PACK_AB R74, R74, R71 ;  /* 0x000000474a4a723e */ /* 0x000fe200000010ff */
[----:B------:R-:W-:Y:S01]  /*cc40*/  FFMA R11, R10, R15, R11 ;  /* 0x0000000f0a0b7223 */ /* 0x000fe2000000000b */
[----:B--2---:R-:W-:Y:S01]  /*cc50*/  @P1 FADD R69, -R70, 1 ;  /* 0x3f80000046451421 */ /* 0x004fe20000000100 */
[----:B------:R-:W-:Y:S01]  /*cc60*/  FADD R76, R97, 1 ;  /* 0x3f800000614c7421 */ /* 0x000fe20000000000 */
[----:B------:R-:W-:Y:S01]  /*cc70*/  FMUL R86, R86, R85 ;  /* 0x0000005556567220 */ /* 0x000fe20000400000 */
[-C--:B------:R-:W-:Y:S01]  /*cc80*/  FFMA R8, R11, R15.reuse, R8 ;  /* 0x0000000f0b087223 */ /* 0x080fe20000000008 */
[----:B------:R-:W-:Y:S01]  /*cc90*/  FMUL R68, R35, 0.5 ;  /* 0x3f00000023447820 */ /* 0x000fe20000400000 */
[----:B------:R-:W-:Y:S01]  /*cca0*/  @P1 LOP3.LUT R6, R69, 0x80000000, R12, 0xb8, !PT ;  /* 0x8000000045061812 */ /* 0x000fe200078eb80c */
[C---:B------:R-:W-:Y:S01]  /*ccb0*/  FMUL R11, R14.reuse, R14 ;  /* 0x0000000e0e0b7220 */ /* 0x040fe20000400000 */
[----:B------:R-:W-:Y:S01]  /*ccc0*/  FSETP.GE.AND P1, PT, |R14|, 1.0029599666595458984, PT ;  /* 0x3f8060fe0e00780b */ /* 0x000fe20003f26200 */
[----:B------:R-:W-:Y:S01]  /*ccd0*/  FADD R71, R96, 1 ;  /* 0x3f80000060477421 */ /* 0x000fe20000000000 */
[----:B------:R-:W-:Y:S01]  /*cce0*/  FFMA R9, R8, R15, R9 ;  /* 0x0000000f08097223 */ /* 0x000fe20000000009 */
[----:B------:R-:W-:Y:S01]  /*ccf0*/  FSEL R8, -R15, R13, P0 ;  /* 0x0000000d0f087208 */ /* 0x000fe20000000100 */
[----:B------:R-:W-:Y:S01]  /*cd00*/  FMUL R70, R32, 0.5 ;  /* 0x3f00000020467820 */ /* 0x000fe20000400000 */
[----:B------:R-:W-:Y:S01]  /*cd10*/  FSEL R11, |R14|, R11, P1 ;  /* 0x0000000b0e0b7208 */ /* 0x000fe20000800200 */
[----:B------:R-:W-:Y:S01]  /*cd20*/  FMUL R68, R71, R68 ;  /* 0x0000004447447220 */ /* 0x000fe20000400000 */
[----:B------:R-:W-:Y:S01]  /*cd30*/  FSEL R69, R139, 8.4834944573231041431e-05, P1 ;  /* 0x38b1e96a8b457808 */ /* 0x000fe20000800000 */
[----:B------:R-:W-:Y:S01]  /*cd40*/  FMUL R71, R33, 0.5 ;  /* 0x3f00000021477820 */ /* 0x000fe20000400000 */
[----:B------:R-:W-:Y:S01]  /*cd50*/  FSEL R10, -R133, -0.00082130916416645050049, P1 ;  /* 0xba574d20850a7808 */ /* 0x000fe20000800100 */
[----:B------:R-:W-:Y:S01]  /*cd60*/  FFMA R8, R9, R8, R8 ;  /* 0x0000000809087223 */ /* 0x000fe20000000008 */
[----:B------:R-:W-:Y:S01]  /*cd70*/  FSEL R9, R128, 0.0052134888246655464172, P1 ;  /* 0x3baad5ea80097808 */ /* 0x000fe20000800000 */
[----:B------:R-:W-:Y:S01]  /*cd80*/  FMUL R71, R76, R71 ;  /* 0x000000474c477220 */ /* 0x000fe20000400000 */
[----:B------:R-:W-:Y:S01]  /*cd90*/  F2FP.BF16.F32.PACK_AB R75, R68, R75 ;  /* 0x0000004b444b723e */ /* 0x000fe200000010ff */
[-C--:B------:R-:W-:Y:S01]  /*cda0*/  FFMA R10, R69, R11.reuse, R10 ;  /* 0x0000000b450a7223 */ /* 0x080fe2000000000a */
[----:B------:R-:W-:Y:S01]  /*cdb0*/  FSEL R12, -R132, -0.026868773624300956726, P1 ;  /* 0xbcdc1be7840c7808 */ /* 0x000fe20000800100 */
[----:B------:R-:W2:Y:S01]  /*cdc0*/  @P0 MUFU.EX2 R68, R8 ;  /* 0x0000000800440308 */ /* 0x000ea20000000800 */
[----:B------:R-:W-:Y:S01]  /*cdd0*/  FMUL R15, R61, 0.70710676908493041992 ;  /* 0x3f3504f33d0f7820 */ /* 0x000fe20000400000 */
[-C--:B------:R-:W-:Y:S01]  /*cde0*/  FFMA R9, R10, R11.reuse, R9 ;  /* 0x0000000b0a097223 */ /* 0x080fe20000000009 */
[----:B------:R-:W-:Y:S01]  /*cdf0*/  FSEL R10, R130, -0.37612664699554443359, P1 ;  /* 0xbec093ac820a7808 */ /* 0x000fe20000800000 */
[----:B------:R-:W-:Y:S01]  /*ce00*/  FADD R77, R98, 1 ;  /* 0x3f800000624d7421 */ /* 0x000fe20000000000 */
[----:B------:R-:W-:Y:S01]  /*ce10*/  FMUL R69, R34, 0.5 ;  /* 0x3f00000022457820 */ /* 0x000fe20000400000 */
[-C--:B------:R-:W-:Y:S01]  /*ce20*/  FFMA R12, R9, R11.reuse, R12 ;  /* 0x0000000b090c7223 */ /* 0x080fe2000000000c */
[----:B------:R-:W-:Y:S01]  /*ce30*/  FSEL R9, R131, 0.11284004896879196167, P1 ;  /* 0x3de718af83097808 */ /* 0x000fe20000800000 */
[----:B------:R-:W-:Y:S01]  /*ce40*/  FMUL R70, R77, R70 ;  /* 0x000000464d467220 */ /* 0x000fe20000400000 */
[----:B------:R1:W-:Y:S01]  /*ce50*/  STS.128 [R120+0x400], R72 ;  /* 0x0004004878007388 */ /* 0x0003e20000000c00 */
[----:B------:R-:W-:Y:S01]  /*ce60*/  FMUL R77, R39, 0.5 ;  /* 0x3f000000274d7820 */ /* 0x000fe20000400000 */
[----:B------:R-:W-:Y:S01]  /*ce70*/  FADD R78, R99, 1 ;  /* 0x3f800000634e7421 */ /* 0x000fe20000000000 */
[----:B------:R-:W-:Y:S01]  /*ce80*/  FFMA R9, R12, R11, R9 ;  /* 0x0000000b0c097223 */ /* 0x000fe20000000009 */
[----:B------:R-:W-:Y:S01]  /*ce90*/  FSEL R12, -R11, R14, P1 ;  /* 0x0000000e0b0c7208 */ /* 0x000fe20000800100 */
[----:B------:R-:W-:Y:S01]  /*cea0*/  FMUL R80, R80, R77 ;  /* 0x0000004d50507220 */ /* 0x000fe20000400000 */
[----:B------:R-:W-:Y:S01]  /*ceb0*/  F2FP.BF16.F32.PACK_AB R76, R71, R70 ;  /* 0x00000046474c723e */ /* 0x000fe200000010ff */
[----:B------:R-:W-:Y:S01]  /*cec0*/  FFMA R10, R9, R11, R10 ;  /* 0x0000000b090a7223 */ /* 0x000fe2000000000a */
[----:B------:R-:W-:Y:S01]  /*ced0*/  FSEL R9, R129, 0.12837915122509002686, P1 ;  /* 0x3e0375d381097808 */ /* 0x000fe20000800000 */
[----:B--2---:R-:W-:Y:S01]  /*cee0*/  @P0 FADD R68, -R68, 1 ;  /* 0x3f80000044440421 */ /* 0x004fe20000000100 */
[----:B------:R-:W-:Y:S01]  /*cef0*/  FMUL R69, R78, R69 ;  /* 0x000000454e457220 */ /* 0x000fe20000400000 */
[----:B------:R-:W-:Y:S01]  /*cf00*/  FMUL R78, R36, 0.5 ;  /* 0x3f000000244e7820 */ /* 0x000fe20000400000 */
[----:B------:R-:W-:Y:S01]  /*cf10*/  FADD R71, R100, 1 ;  /* 0x3f80000064477421 */ /* 0x000fe20000000000 */
[----:B------:R-:W-:Y:S01]  /*cf20*/  FFMA R9, R10, R11, R9 ;  /* 0x0000000b0a097223 */ /* 0x000fe20000000009 */
[----:B------:R-:W-:Y:S01]  /*cf30*/  @P0 LOP3.LUT R8, R68, 0x80000000, R13, 0xb8, !PT ;  /* 0x8000000044080812 */ /* 0x000fe200078eb80d */
[C---:B------:R-:W-:Y:S01]  /*cf40*/  FMUL R10, R15.reuse, R15 ;  /* 0x0000000f0f0a7220 */ /* 0x040fe20000400000 */
[----:B------:R-:W-:Y:S01]  /*cf50*/  FSETP.GE.AND P0, PT, |R15|, 1.0029599666595458984, PT ;  /* 0x3f8060fe0f00780b */ /* 0x000fe20003f06200 */
[----:B------:R-:W-:Y:S01]  /*cf60*/  FFMA R12, R9, R12, R12 ;  /* 0x0000000c090c7223 */ /* 0x000fe2000000000c */
[----:B------:R-:W-:Y:S01]  /*cf70*/  F2FP.BF16.F32.PACK_AB R77, R80, R69 ;  /* 0x00000045504d723e */ /* 0x000fe200000010ff */
[----:B------:R-:W-:Y:S01]  /*cf80*/  FMUL R78, R71, R78 ;  /* 0x0000004e474e7220 */ /* 0x000fe20000400000 */
[----:B------:R-:W-:Y:S01]  /*cf90*/  FSEL R16, |R15|, R10, P0 ;  /* 0x0000000a0f107208 */ /* 0x000fe20000000200 */
[----:B------:R-:W-:Y:S01]  /*cfa0*/  FMUL R80, R38, 0.5 ;  /* 0x3f00000026507820 */ /* 0x000fe20000400000 */
[----:B------:R-:W-:Y:S01]  /*cfb0*/  FSEL R68, R139, 8.4834944573231041431e-05, P0 ;  /* 0x38b1e96a8b447808 */ /* 0x000fe20000000000 */
[----:B------:R-:W-:Y:S01]  /*cfc0*/  FADD R71, R104, 1 ;  /* 0x3f80000068477421 */ /* 0x000fe20000000000 */
[----:B------:R-:W-:Y:S01]  /*cfd0*/  FSEL R9, -R133, -0.00082130916416645050049, P0 ;  /* 0xba574d2085097808 */ /* 0x000fe20000000100 */
[----:B------:R-:W2:Y:S01]  /*cfe0*/  @P1 MUFU.EX2 R70, R12 ;  /* 0x0000000c00461308 */ /* 0x000ea20000000800 */
[----:B------:R-:W-:Y:S01]  /*cff0*/  FSEL R10, R128, 0.0052134888246655464172, P0 ;  /* 0x3baad5ea800a7808 */ /* 0x000fe20000000000 */
[----:B------:R-:W-:Y:S01]  /*d000*/  FMUL R80, R71, R80 ;  /* 0x0000005047507220 */ /* 0x000fe20000400000 */
[----:B------:R-:W-:Y:S01]  /*d010*/  FSEL R11, -R132, -0.026868773624300956726, P0 ;  /* 0xbcdc1be7840b7808 */ /* 0x000fe20000000100 */
[-C--:B------:R-:W-:Y:S01]  /*d020*/  FFMA R9, R68, R16.reuse, R9 ;  /* 0x0000001044097223 */ /* 0x080fe20000000009 */
[----:B------:R-:W-:Y:S01]  /*d030*/  FMUL R79, R43, 0.5 ;  /* 0x3f0000002b4f7820 */ /* 0x000fe20000400000 */
[----:B------:R-:W-:Y:S01]  /*d040*/  FMUL R69, R37, 0.5 ;  /* 0x3f00000025457820 */ /* 0x000fe20000400000 */
[----:B------:R-:W-:Y:S01]  /*d050*/  FMUL R68, R40, 0.5 ;  /* 0x3f00000028447820 */ /* 0x000fe20000400000 */
[-C--:B------:R-:W-:Y:S01]  /*d060*/  FFMA R10, R9, R16.reuse, R10 ;  /* 0x00000010090a7223 */ /* 0x080fe2000000000a */
[----:B------:R-:W-:Y:S01]  /*d070*/  FSEL R9, R130, -0.37612664699554443359, P0 ;  /* 0xbec093ac82097808 */ /* 0x000fe20000000000 */
[----:B------:R-:W-:Y:S01]  /*d080*/  FMUL R79, R82, R79 ;  /* 0x0000004f524f7220 */ /* 0x000fe20000400000 */
[----:B------:R-:W-:Y:S01]  /*d090*/  FMUL R69, R102, R69 ;  /* 0x0000004566457220 */ /* 0x000fe20000400000 */
[----:B------:R-:W-:Y:S01]  /*d0a0*/  FFMA R11, R10, R16, R11 ;  /* 0x000000100a0b7223 */ /* 0x000fe2000000000b */
[----:B------:R-:W-:Y:S01]  /*d0b0*/  FSEL R10, R131, 0.11284004896879196167, P0 ;  /* 0x3de718af830a7808 */ /* 0x000fe20000000000 */
[----:B------:R-:W-:Y:S01]  /*d0c0*/  FMUL R82, R45, 0.5 ;  /* 0x3f0000002d527820 */ /* 0x000fe20000400000 */
[----:B------:R-:W-:Y:S01]  /*d0d0*/  F2FP.BF16.F32.PACK_AB R79, R79, R80 ;  /* 0x000000504f4f723e */ /* 0x000fe200000010ff */
[----:B------:R-:W-:Y:S01]  /*d0e0*/  FMUL R80, R105, R68 ;  /* 0x0000004469507220 */ /* 0x000fe20000400000 */
[----:B------:R-:W-:Y:S01]  /*d0f0*/  F2FP.BF16.F32.PACK_AB R78, R69, R78 ;  /* 0x0000004e454e723e */ /* 0x000fe200000010ff */
[----:B------:R-:W-:Y:S01]  /*d100*/  FFMA R10, R11, R16, R10 ;  /* 0x000000100b0a7223 */ /* 0x000fe2000000000a */
[----:B------:R-:W-:Y:S01]  /*d110*/  FSEL R11, -R16, R15, P0 ;  /* 0x0000000f100b7208 */ /* 0x000fe20000000100 */
[----:B--2---:R-:W-:Y:S01]  /*d120*/  @P1 FADD R71, -R70, 1 ;  /* 0x3f80000046471421 */ /* 0x004fe20000000100 */
[----:B------:R-:W-:Y:S01]  /*d130*/  FMUL R82, R109, R82 ;  /* 0x000000526d527220 */ /* 0x000fe20000400000 */
[-C--:B------:R-:W-:Y:S01]  /*d140*/  FFMA R9, R10, R16.reuse, R9 ;  /* 0x000000100a097223 */ /* 0x080fe20000000009 */
[----:B------:R-:W-:Y:S01]  /*d150*/  FSEL R10, R129, 0.12837915122509002686, P0 ;  /* 0x3e0375d3810a7808 */ /* 0x000fe20000000000 */
[----:B------:R-:W-:Y:S01]  /*d160*/  FMUL R69, R41, 0.5 ;  /* 0x3f00000029457820 */ /* 0x000fe20000400000 */
[----:B------:R-:W-:Y:S01]  /*d170*/  @P1 LOP3.LUT R12, R71, 0x80000000, R14, 0xb8, !PT ;  /* 0x80000000470c1812 */ /* 0x000fe200078eb80e */
[----:B------:R-:W-:Y:S01]  /*d180*/  FMUL R14, R62, 0.70710676908493041992 ;  /* 0x3f3504f33e0e7820 */ /* 0x000fe20000400000 */
[----:B------:R-:W-:Y:S01]  /*d190*/  FADD R68, R107, 1 ;  /* 0x3f8000006b447421 */ /* 0x000fe20000000000 */
[----:B------:R-:W-:Y:S01]  /*d1a0*/  FFMA R10, R9, R16, R10 ;  /* 0x00000010090a7223 */ /* 0x000fe2000000000a */
[----:B------:R-:W-:Y:S01]  /*d1b0*/  FMUL R70, R47, 0.5 ;  /* 0x3f0000002f467820 */ /* 0x000fe20000400000 */
[C---:B------:R-:W-:Y:S01]  /*d1c0*/  FMUL R9, R14.reuse, R14 ;  /* 0x0000000e0e097220 */ /* 0x040fe20000400000 */
[----:B------:R-:W-:Y:S01]  /*d1d0*/  FSETP.GE.AND P1, PT, |R14|, 1.0029599666595458984, PT ;  /* 0x3f8060fe0e00780b */ /* 0x000fe20003f26200 */
[----:B------:R-:W-:Y:S01]  /*d1e0*/  FMUL R69, R68, R69 ;  /* 0x0000004544457220 */ /* 0x000fe20000400000 */
[----:B------:R-:W-:Y:S01]  /*d1f0*/  FADD R71, R108, 1 ;  /* 0x3f8000006c477421 */ /* 0x000fe20000000000 */
[----:B------:R-:W-:Y:S01]  /*d200*/  FADD R85, R0, 1 ;  /* 0x3f80000000557421 */ /* 0x000fe20000000000 */
[----:B------:R-:W-:Y:S01]  /*d210*/  FSEL R16, |R14|, R9, P1 ;  /* 0x000000090e107208 */ /* 0x000fe20000800200 */
[----:B------:R-:W-:Y:S01]  /*d220*/  FADD R0, R4, 1 ;  /* 0x3f80000004007421 */ /* 0x000fe20000000000 */
[----:B------:R-:W-:Y:S01]  /*d230*/  FSEL R68, R139, 8.4834944573231041431e-05, P1 ;  /* 0x38b1e96a8b447808 */ /* 0x000fe20000800000 */
[----:B------:R-:W-:Y:S01]  /*d240*/  FMUL R70, R71, R70 ;  /* 0x0000004647467220 */ /* 0x000fe20000400000 */
[----:B------:R-:W-:Y:S01]  /*d250*/  FSEL R9, -R133, -0.00082130916416645050049, P1 ;  /* 0xba574d2085097808 */ /* 0x000fe20000800100 */
[----:B------:R-:W-:Y:S01]  /*d260*/  FFMA R11, R10, R11, R11 ;  /* 0x0000000b0a0b7223 */ /* 0x000fe2000000000b */
[----:B------:R-:W-:Y:S01]  /*d270*/  FSEL R10, R128, 0.0052134888246655464172, P1 ;  /* 0x3baad5ea800a7808 */ /* 0x000fe20000800000 */
[----:B------:R-:W-:Y:S01]  /*d280*/  FMUL R71, R44, 0.5 ;  /* 0x3f0000002c477820 */ /* 0x000fe20000400000 */
[----:B------:R-:W-:Y:S01]  /*d290*/  FSEL R13, -R132, -0.026868773624300956726, P1 ;  /* 0xbcdc1be7840d7808 */ /* 0x000fe20000800100 */
[----:B------:R-:W-:Y:S01]  /*d2a0*/  FFMA R9, R68, R16, R9 ;  /* 0x0000001044097223 */ /* 0x000fe20000000009 */
[----:B------:R-:W-:Y:S01]  /*d2b0*/  F2FP.BF16.F32.PACK_AB R80, R69, R80 ;  /* 0x000000504550723e */ /* 0x000fe200000010ff */
[----:B------:R-:W2:Y:S01]  /*d2c0*/  @P0 MUFU.EX2 R68, R11 ;  /* 0x0000000b00440308 */ /* 0x000ea20000000800 */
[----:B------:R-:W-:Y:S01]  /*d2d0*/  F2FP.BF16.F32.PACK_AB R81, R70, R81 ;  /* 0x000000514651723e */ /* 0x000fe200000010ff */
[-C--:B------:R-:W-:Y:S01]  /*d2e0*/  FFMA R10, R9, R16.reuse, R10 ;  /* 0x00000010090a7223 */ /* 0x080fe2000000000a */
[----:B------:R-:W-:Y:S01]  /*d2f0*/  FSEL R9, R130, -0.37612664699554443359, P1 ;  /* 0xbec093ac82097808 */ /* 0x000fe20000800000 */
[----:B------:R-:W-:Y:S01]  /*d300*/  FMUL R17, R67, 0.70710676908493041992 ;  /* 0x3f3504f343117820 */ /* 0x000fe20000400000 */
[----:B------:R-:W-:Y:S01]  /*d310*/  FMUL R71, R110, R71 ;  /* 0x000000476e477220 */ /* 0x000fe20000400000 */
[-C--:B------:R-:W-:Y:S01]  /*d320*/  FFMA R13, R10, R16.reuse, R13 ;  /* 0x000000100a0d7223 */ /* 0x080fe2000000000d */
[----:B------:R-:W-:Y:S01]  /*d330*/  FSEL R10, R131, 0.11284004896879196167, P1 ;  /* 0x3de718af830a7808 */ /* 0x000fe20000800000 */
[----:B------:R-:W-:Y:S01]  /*d340*/  FMUL R69, R48, 0.5 ;  /* 0x3f00000030457820 */ /* 0x000fe20000400000 */
[----:B------:R-:W-:Y:S01]  /*d350*/  FMUL R70, R46, 0.5 ;  /* 0x3f0000002e467820 */ /* 0x000fe20000400000 */
[----:B------:R-:W-:Y:S01]  /*d360*/  F2FP.BF16.F32.PACK_AB R82, R82, R71 ;  /* 0x000000475252723e */ /* 0x000fe200000010ff */
[----:B------:R-:W-:Y:S01]  /*d370*/  FADD R71, R114, 1 ;  /* 0x3f80000072477421 */ /* 0x000fe20000000000 */
[----:B------:R-:W-:Y:S01]  /*d380*/  FFMA R10, R13, R16, R10 ;  /* 0x000000100d0a7223 */ /* 0x000fe2000000000a */
[----:B------:R-:W-:Y:S01]  /*d390*/  FSEL R13, -R16, R14, P1 ;  /* 0x0000000e100d7208 */ /* 0x000fe20000800100 */
[----:B------:R-:W-:Y:S01]  /*d3a0*/  FMUL R69, R112, R69 ;  /* 0x0000004570457220 */ /* 0x000fe20000400000 */
[----:B------:R-:W-:Y:S01]  /*d3b0*/  FMUL R84, R71, R84 ;  /* 0x0000005447547220 */ /* 0x000fe20000400000 */
        /* <DEDUP_REMOVED lines=10> */
[----:B------:R-:W-:Y:S01]  /*d460*/  FMUL R71, R116, R71 ;  /* 0x0000004774477220 */ /* 0x000fe20000400000 */
[----:B------:R-:W-:Y:S01]  /*d470*/  F2FP.BF16.F32.PACK_AB R83, R83, R70 ;  /* 0x000000465353723e */ /* 0x000fe200000010ff */
[----:B------:R-:W-:Y:S01]  /*d480*/  FFMA R13, R10, R13, R13 ;  /* 0x0000000d0a0d7223 */ /* 0x000fe2000000000d */
[----:B------:R-:W-:Y:S01]  /*d490*/  FSEL R68, R139, 8.4834944573231041431e-05, P0 ;  /* 0x38b1e96a8b447808 */ /* 0x000fe20000000000 */
[----:B------:R-:W-:Y:S01]  /*d4a0*/  FMUL R70, R52, 0.5 ;  /* 0x3f00000034467820 */ /* 0x000fe20000400000 */
[----:B------:R-:W-:Y:S01]  /*d4b0*/  FSEL R9, -R133, -0.00082130916416645050049, P0 ;  /* 0xba574d2085097808 */ /* 0x000fe20000000100 */
[----:B------:R-:W-:Y:S01]  /*d4c0*/  FADD R89, R7, 1 ;  /* 0x3f80000007597421 */ /* 0x000fe20000000000 */
[----:B------:R-:W-:Y:S01]  /*d4d0*/  FSEL R16, |R17|, R16, P0 ;  /* 0x0000001011107208 */ /* 0x000fe20000000200 */
[----:B------:R-:W-:Y:S01]  /*d4e0*/  FMUL R70, R85, R70 ;  /* 0x0000004655467220 */ /* 0x000fe20000400000 */
[----:B------:R-:W-:Y:S01]  /*d4f0*/  FSEL R10, R128, 0.0052134888246655464172, P0 ;  /* 0x3baad5ea800a7808 */ /* 0x000fe20000000000 */
[----:B------:R-:W-:Y:S01]  /*d500*/  FADD R85, R2, 1 ;  /* 0x3f80000002557421 */ /* 0x000fe20000000000 */
[----:B------:R-:W-:Y:S01]  /*d510*/  FSEL R15, -R132, -0.026868773624300956726, P0 ;  /* 0xbcdc1be7840f7808 */ /* 0x000fe20000000100 */
[-C--:B------:R-:W-:Y:S01]  /*d520*/  FFMA R9, R68, R16.reuse, R9 ;  /* 0x0000001044097223 */ /* 0x080fe20000000009 */
[----:B------:R-:W-:Y:S01]  /*d530*/  F2FP.BF16.F32.PACK_AB R68, R84, R69 ;  /* 0x000000455444723e */ /* 0x000fe200000010ff */
[----:B------:R-:W-:Y:S01]  /*d540*/  FMUL R84, R54, 0.5 ;  /* 0x3f00000036547820 */ /* 0x000fe20000400000 */
[----:B------:R-:W-:Y:S01]  /*d550*/  F2FP.BF16.F32.PACK_AB R69, R86, R71 ;  /* 0x000000475645723e */ /* 0x000fe200000010ff */
[-C--:B------:R-:W-:Y:S01]  /*d560*/  FFMA R10, R9, R16.reuse, R10 ;  /* 0x00000010090a7223 */ /* 0x080fe2000000000a */
[----:B------:R-:W-:Y:S01]  /*d570*/  FSEL R9, R130, -0.37612664699554443359, P0 ;  /* 0xbec093ac82097808 */ /* 0x000fe20000000000 */
[----:B------:R-:W-:Y:S01]  /*d580*/  FMUL R71, R53, 0.5 ;  /* 0x3f00000035477820 */ /* 0x000fe20000400000 */
[----:B------:R-:W2:Y:S01]  /*d590*/  @P1 MUFU.EX2 R2, R13 ;  /* 0x0000000d00021308 */ /* 0x000ea20000000800 */
[-C--:B------:R-:W-:Y:S01]  /*d5a0*/  FFMA R15, R10, R16.reuse, R15 ;  /* 0x000000100a0f7223 */ /* 0x080fe2000000000f */
[----:B------:R-:W-:Y:S01]  /*d5b0*/  FSEL R10, R131, 0.11284004896879196167, P0 ;  /* 0x3de718af830a7808 */ /* 0x000fe20000000000 */
[----:B------:R-:W-:Y:S01]  /*d5c0*/  FMUL R71, R0, R71 ;  /* 0x0000004700477220 */ /* 0x000fe20000400000 */
[----:B------:R-:W-:Y:S01]  /*d5d0*/  FSEL R0, R129, 0.12837915122509002686, P0 ;  /* 0x3e0375d381007808 */ /* 0x000fe20000000000 */
[----:B------:R-:W-:Y:S01]  /*d5e0*/  FADD R86, R5, 1 ;  /* 0x3f80000005567421 */ /* 0x000fe20000000000 */
[----:B------:R-:W-:Y:S01]  /*d5f0*/  FADD R88, R8, 1 ;  /* 0x3f80000008587421 */ /* 0x000fe20000000000 */
[----:B------:R-:W-:Y:S01]  /*d600*/  FFMA R10, R15, R16, R10 ;  /* 0x000000100f0a7223 */ /* 0x000fe2000000000a */
[----:B------:R-:W-:Y:S02]  /*d610*/  FSEL R15, -R16, R17, P0 ;  /* 0x00000011100f7208 */ /* 0x000fe40000000100 */
[----:B------:R-:W-:Y:S01]  /*d620*/  F2FP.BF16.F32.PACK_AB R70, R71, R70 ;  /* 0x000000464746723e */ /* 0x000fe200000010ff */
[----:B------:R-:W-:Y:S01]  /*d630*/  FFMA R9, R10, R16, R9 ;  /* 0x000000100a097223 */ /* 0x000fe20000000009 */
[----:B------:R-:W-:Y:S01]  /*d640*/  FMUL R71, R85, R84 ;  /* 0x0000005455477220 */ /* 0x000fe20000400000 */
[----:B------:R-:W-:Y:S01]  /*d650*/  FMUL R84, R56, 0.5 ;  /* 0x3f00000038547820 */ /* 0x000fe20000400000 */
[----:B------:R-:W-:Y:S01]  /*d660*/  FMUL R85, R57, 0.5 ;  /* 0x3f00000039557820 */ /* 0x000fe20000400000 */
[----:B------:R-:W-:Y:S02]  /*d670*/  FFMA R0, R9, R16, R0 ;  /* 0x0000001009007223 */ /* 0x000fe40000000000 */
[----:B------:R-:W-:Y:S01]  /*d680*/  FMUL R84, R89, R84 ;  /* 0x0000005459547220 */ /* 0x000fe20000400000 */
[----:B------:R-:W-:Y:S01]  /*d690*/  FMUL R85, R86, R85 ;  /* 0x0000005556557220 */ /* 0x000fe20000400000 */
[----:B------:R-:W-:Y:S01]  /*d6a0*/  FFMA R15, R0, R15, R15 ;  /* 0x0000000f000f7223 */ /* 0x000fe2000000000f */
[----:B------:R-:W-:Y:S01]  /*d6b0*/  FMUL R0, R59, 0.5 ;  /* 0x3f0000003b007820 */ /* 0x000fe20000400000 */
[----:B------:R-:W-:Y:S01]  /*d6c0*/  FMUL R86, R58, 0.5 ;  /* 0x3f0000003a567820 */ /* 0x000fe20000400000 */
[----:B------:R-:W-:Y:S01]  /*d6d0*/  FADD R89, R6, 1 ;  /* 0x3f80000006597421 */ /* 0x000fe20000000000 */
[----:B------:R-:W3:Y:S01]  /*d6e0*/  @P0 MUFU.EX2 R3, R15 ;  /* 0x0000000f00030308 */ /* 0x000ee20000000800 */
[----:B------:R-:W-:Y:S01]  /*d6f0*/  FMUL R0, R87, R0 ;  /* 0x0000000057007220 */ /* 0x000fe20000400000 */
[----:B------:R-:W-:Y:S01]  /*d700*/  FMUL R87, R63, 0.5 ;  /* 0x3f0000003f577820 */ /* 0x000fe20000400000 */
[----:B------:R-:W-:Y:S01]  /*d710*/  F2FP.BF16.F32.PACK_AB R84, R85, R84 ;  /* 0x000000545554723e */ /* 0x000fe200000010ff */
[----:B--2---:R-:W-:Y:S01]  /*d720*/  @P1 FADD R91, -R2, 1 ;  /* 0x3f800000025b1421 */ /* 0x004fe20000000100 */
[----:B------:R-:W-:Y:S01]  /*d730*/  FMUL R85, R89, R86 ;  /* 0x0000005659557220 */ /* 0x000fe20000400000 */
[----:B------:R-:W-:Y:S01]  /*d740*/  F2FP.BF16.F32.PACK_AB R71, R0, R71 ;  /* 0x000000470047723e */ /* 0x000fe200000010ff */
[----:B------:R-:W-:Y:S01]  /*d750*/  FMUL R88, R88, R87 ;  /* 0x0000005758587220 */ /* 0x000fe20000400000 */
[----:B------:R-:W-:Y:S01]  /*d760*/  FMUL R86, R61, 0.5 ;  /* 0x3f0000003d567820 */ /* 0x000fe20000400000 */
[----:B------:R-:W-:Y:S01]  /*d770*/  FMUL R0, R60, 0.5 ;  /* 0x3f0000003c007820 */ /* 0x000fe20000400000 */
[----:B------:R-:W-:Y:S01]  /*d780*/  FADD R87, R12, 1 ;  /* 0x3f8000000c577421 */ /* 0x000fe20000000000 */
[----:B------:R-:W-:Y:S01]  /*d790*/  FADD R89, R11, 1 ;  /* 0x3f8000000b597421 */ /* 0x000fe20000000000 */
[----:B------:R-:W-:Y:S02]  /*d7a0*/  F2FP.BF16.F32.PACK_AB R85, R88, R85 ;  /* 0x000000555855723e */ /* 0x000fe400000010ff */
[----:B------:R-:W-:Y:S01]  /*d7b0*/  FMUL R0, R87, R0 ;  /* 0x0000000057007220 */ /* 0x000fe20000400000 */
[----:B------:R-:W-:Y:S01]  /*d7c0*/  FMUL R89, R89, R86 ;  /* 0x0000005659597220 */ /* 0x000fe20000400000 */
[----:B------:R-:W-:Y:S01]  /*d7d0*/  FMUL R87, R67, 0.5 ;  /* 0x3f00000043577820 */ /* 0x000fe20000400000 */
[----:B---3--:R-:W-:Y:S01]  /*d7e0*/  @P0 FADD R2, -R3, 1 ;  /* 0x3f80000003020421 */ /* 0x008fe20000000100 */
[----:B------:R-:W-:Y:S02]  /*d7f0*/  IADD3 R3, PT, PT, R118, 0x400, RZ ;  /* 0x0000040076037810 */ /* 0x000fe40007ffe0ff */
[----:B------:R-:W-:Y:S02]  /*d800*/  LEA R118, R192, R118, 0x4 ;  /* 0x00000076c0767211 */ /* 0x000fe400078e20ff */
[----:B------:R-:W-:Y:S01]  /*d810*/  @P0 LOP3.LUT R15, R2, 0x80000000, R17, 0xb8, !PT ;  /* 0x80000000020f0812 */ /* 0x000fe200078eb811 */
[----:B------:R-:W-:Y:S01]  /*d820*/  FMUL R2, R62, 0.5 ;  /* 0x3f0000003e027820 */ /* 0x000fe20000400000 */
[----:B------:R-:W-:Y:S01]  /*d830*/  F2FP.BF16.F32.PACK_AB R86, R89, R0 ;  /* 0x000000005956723e */ /* 0x000fe200000010ff */
[----:B------:R1:W-:Y:S01]  /*d840*/  STS.128 [R118+0x400], R76 ;  /* 0x0004004c76007388 */ /* 0x0003e20000000c00 */
[----:B------:R-:W-:Y:S01]  /*d850*/  LEA R0, R192, R3, 0x4 ;  /* 0x00000003c0007211 */ /* 0x000fe200078e20ff */
[----:B------:R-:W-:Y:S01]  /*d860*/  FADD R88, R15, 1 ;  /* 0x3f8000000f587421 */ /* 0x000fe20000000000 */
[----:B------:R-:W-:Y:S02]  /*d870*/  @P1 LOP3.LUT R13, R91, 0x80000000, R14, 0xb8, !PT ;  /* 0x800000005b0d1812 */ /* 0x000fe400078eb80e */
[----:B------:R-:W-:Y:S01]  /*d880*/  ISETP.NE.AND P0, PT, R196, RZ, PT ;  /* 0x000000ffc400720c */ /* 0x000fe20003f05270 */
[----:B------:R-:W-:Y:S01]  /*d890*/  FMUL R87, R88, R87 ;  /* 0x0000005758577220 */ /* 0x000fe20000400000 */
[-C--:B------:R-:W-:Y:S01]  /*d8a0*/  LEA R88, R193, R0.reuse, 0x4 ;  /* 0x00000000c1587211 */ /* 0x080fe200078e20ff */
[----:B------:R-:W-:Y:S01]  /*d8b0*/  FADD R91, R13, 1 ;  /* 0x3f8000000d5b7421 */ /* 0x000fe20000000000 */
[C---:B------:R-:W-:Y:S02]  /*d8c0*/  IADD3 R0, PT, PT, R117.reuse, R0, RZ ;  /* 0x0000000075007210 */ /* 0x040fe40007ffe0ff */
[----:B------:R-:W-:Y:S01]  /*d8d0*/  IADD3 R117, PT, PT, R117, R88, RZ ;  /* 0x0000005875757210 */ /* 0x000fe20007ffe0ff */
[----:B------:R-:W-:Y:S01]  /*d8e0*/  FMUL R2, R91, R2 ;  /* 0x000000025b027220 */ /* 0x000fe20000400000 */
[----:B------:R-:W-:Y:S01]  /*d8f0*/  @!P2 IADD3 R3, PT, PT, R125, 0x1, RZ ;  /* 0x000000017d03a810 */ /* 0x000fe20007ffe0ff */
[----:B------:R1:W-:Y:S03]  /*d900*/  STS.128 [R0], R80 ;  /* 0x0000005000007388 */ /* 0x0003e60000000c00 */
[----:B------:R-:W-:Y:S02]  /*d910*/  F2FP.BF16.F32.PACK_AB R87, R87, R2 ;  /* 0x000000025757723e */ /* 0x000fe400000010ff */
[C---:B------:R-:W-:Y:S03]  /*d920*/  @!P2 ISETP.NE.AND P1, PT, R3.reuse, 0x2, PT ;  /* 0x000000020300a80c */ /* 0x040fe60003f25270 */
[----:B------:R1:W-:Y:S01]  /*d930*/  STS.128 [R88], R68 ;  /* 0x0000004458007388 */ /* 0x0003e20000000c00 */
[----:B------:R-:W-:Y:S02]  /*d940*/  @!P2 SEL R2, RZ, 0x1, P1 ;  /* 0x00000001ff02a807 */ /* 0x000fe40000800000 */
[----:B------:R-:W-:Y:S02]  /*d950*/  @!P2 SEL R125, R3, RZ, P1 ;  /* 0x000000ff037da207 */ /* 0x000fe40000800000 */
[----:B------:R-:W-:Y:S03]  /*d960*/  @!P2 LOP3.LUT R191, R191, R2, RZ, 0x3c, !PT ;  /* 0x00000002bfbfa212 */ /* 0x000fe600078e3cff */
[----:B------:R1:W-:Y:S01]  /*d970*/  STS.128 [R117], R84 ;  /* 0x0000005475007388 */ /* 0x0003e20000000c00 */
[----:B------:R-:W-:Y:S01]  /*d980*/  @!PT LDS RZ, [RZ] ;  /* 0x00000000fffff984 */ /* 0x000fe20000000800 */
[----:B------:R-:W-:Y:S01]  /*d990*/  @!PT LDS RZ, [RZ] ;  /* 0x00000000fffff984 */ /* 0x000fe20000000800 */
[----:B------:R-:W-:Y:S01]  /*d9a0*/  @!PT LDS RZ, [RZ] ;  /* 0x00000000fffff984 */ /* 0x000fe20000000800 */
[----:B------:R-:W-:Y:S01]  /*d9b0*/  @!PT LDS RZ, [RZ] ;  /* 0x00000000fffff984 */ /* 0x000fe20000000800 */
[----:B------:R2:W-:Y:S07]  /*d9c0*/  MEMBAR.ALL.CTA ;  /* 0x0000000000007992 */ /* 0x0005ee0000008000 */
[----:B--2---:R-:W2:Y:S02]  /*d9d0*/  FENCE.VIEW.ASYNC.S ;  /* 0x00000000000073c6 */ /* 0x004ea40000000000 */
[----:B--2---:R-:W-:Y:S06]  /*d9e0*/  BAR.SYNC.DEFER_BLOCKING 0x1, 0x80 ;  /* 0x0042000000007b1d */ /* 0x004fec0000010000 */
[----:B------:R-:W-:Y:S05]  /*d9f0*/  @P0 BRA `(.L_x_120) ;  /* 0x00000000003c0947 */ /* 0x000fea0003800000 */
[----:B------:R-:W-:Y:S01]  /*da00*/  UIADD3 UR8, UP0, UPT, UR46, 0x680, URZ ;  /* 0x000006802e087890 */ /* 0x000fe2000ff1e0ff */
[----:B------:R-:W-:Y:S01]  /*da10*/  R2UR UR6, R176 ;  /* 0x00000000b00672ca */ /* 0x000fe200000e0000 */
[----:B------:R-:W-:Y:S01]  /*da20*/  ULEA UR4, UR43, UR41, 0xe ;  /* 0x000000292b047291 */ /* 0x000fe2000f8e70ff */
[----:B------:R-:W-:Y:S01]  /*da30*/  PLOP3.LUT P1, PT, PT, PT, PT, 0x80, 0x8 ;  /* 0x000000000008781c */ /* 0x000fe20003f2f070 */
[----:B------:R-:W-:Y:S01]  /*da40*/  UIADD3.X UR9, UPT, UPT, URZ, UR47, URZ, UP0, !UPT ;  /* 0x0000002fff097290 */ /* 0x000fe200087fe4ff */
[----:B------:R-:W-:Y:S01]  /*da50*/  IMAD.IADD R121, R178, 0x1, R121 ;  /* 0x00000001b2797824 */ /* 0x000fe200078e0279 */
[----:B------:R-:W-:Y:S11]  /*da60*/  UIADD3 UR4, UPT, UPT, UR4, 0x400, URZ ;  /* 0x0000040004047890 */ /* 0x000ff6000fffe0ff */
[----:B------:R-:W-:Y:S01]  /*da70*/  @!UPT UIADD3 URZ, UPT, UPT, URZ, URZ, URZ ;  /* 0x000000fffffff290 */ /* 0x000fe2000fffe0ff */
.L_x_121:
[----:B------:R-:W-:Y:S02]  /*da80*/  PLOP3.LUT P2, PT, P2, P1, PT, 0xf2, 0x2f ;  /* 0x00000000002f781c */ /* 0x000fe40001743e72 */
[----:B------:R-:W-:Y:S01]  /*da90*/  @P1 R2UR P2, UR5, R121 ;  /* 0x00000000790512ca */ /* 0x000fe20000040000 */
[----:B------:R-:W-:Y:S07]  /*daa0*/  UMOV UR7, UR36 ;  /* 0x0000002400077c82 */ /* 0x000fee0008000000 */
[----:B------:R-:W-:Y:S05]  /*dab0*/  @P1 PLOP3.LUT P1, PT, P2, PT, PT, 0x80, 0x8 ;  /* 0x000000000008181c */ /* 0x000fea000172f070 */
[----:B------:R2:W-:Y:S08]  /*dac0*/  UTMASTG.3D [UR4], [UR8] ;  /* 0x00000004080073b5 */ /* 0x0005f00008010000 */
[----:B--2---:R-:W-:Y:S05]  /*dad0*/  @P1 BRA.U.ANY `(.L_x_121) ;  /* 0xfffffffd00e81947 */ /* 0x004fea000393ffff */
[----:B------:R0:W-:Y:S02]  /*dae0*/  UTMACMDFLUSH ;  /* 0x00000000000079b7 */ /* 0x0001e40000000000 */
.L_x_120:
[----:B------:R-:W-:Y:S05]  /*daf0*/  BSYNC.RECONVERGENT B0 ;  /* 0x0000000000007941 */ /* 0x000fea0003800200 */
.L_x_119:
[----:B------:R-:W-:Y:S01]  /*db00*/  UIADD3 UR43, UPT, UPT, UR43, 0x1, URZ ;  /* 0x000000012b2b7890 */ /* 0x000fe2000fffe0ff */
[----:B------:R-:W-:Y:S03]  /*db10*/  BSSY.RECONVERGENT B0, `(.L_x_122) ;  /* 0x0000007000007945 */ /* 0x000fe60003800200 */
[----:B------:R-:W-:Y:S04]  /*db20*/  UISETP.NE.AND UP0, UPT, UR43, 0x4, UPT ;  /* 0x000000042b00788c */ /* 0x000fe8000bf05270 */
[----:B------:R-:W-:Y:S02]  /*db30*/  USEL UR4, URZ, 0x1, UP0 ;  /* 0x00000001ff047887 */ /* 0x000fe40008000000 */
[----:B------:R-:W-:Y:S02]  /*db40*/  USEL UR43, UR43, URZ, UP0 ;  /* 0x000000ff2b2b7287 */ /* 0x000fe40008000000 */
[----:B------:R-:W-:Y:S01]  /*db50*/  ULOP3.LUT UR44, UR44, UR4, URZ, 0x3c, !UPT ;  /* 0x000000042c2c7292 */ /* 0x000fe2000f8e3cff */
[----:B------:R-:W-:Y:S11]  /*db60*/  @P0 BRA `(.L_x_123) ;  /* 0x0000000000040947 */ /* 0x000ff60003800000 */
[----:B------:R-:W-:Y:S04]  /*db70*/  DEPBAR.LE SB0, 0x1 ;  /* 0x000080400000791a */ /* 0x000fe80000000000 */
.L_x_123:
[----:B------:R-:W-:Y:S05]  /*db80*/  BSYNC.RECONVERGENT B0 ;  /* 0x0000000000007941 */ /* 0x000fea0003800200 */
.L_x_122:
[----:B------:R-:W-:Y:S01]  /*db90*/  BAR.SYNC.DEFER_BLOCKING 0x1, 0x80 ;  /* 0x0042000000007b1d */ /* 0x000fe20000010000 */
[----:B------:R-:W-:Y:S01]  /*dba0*/  ISETP.NE.AND P3, PT, R200, RZ, PT ;  /* 0x000000ffc800720c */ /* 0x000fe20003f65270 */
[----:B------:R-:W-:Y:S05]  /*dbb0*/  VIADD R183, R183, 0x1 ;  /* 0x00000001b7b77836 */ /* 0x000fea0000000000 */
[----:B------:R-:W-:Y:S01]  /*dbc0*/  ISETP.GE.U32.AND P0, PT, R183, 0x2, PT ;  /* 0x00000002b700780c */ /* 0x000fe20003f06070 */
[----:B------:R-:W-:Y:S11]  /*dbd0*/  BSSY.RECONVERGENT B0, `(.L_x_124) ;  /* 0x000000b000007945 */ /* 0x000ff60003800200 */
[----:B------:R-:W-:Y:S01]  /*dbe0*/  @!UPT UIADD3 URZ, UPT, UPT, URZ, URZ, URZ ;  /* 0x000000fffffff290 */ /* 0x000fe2000fffe0ff */
[----:B------:R-:W-:Y:S05]  /*dbf0*/  @!P0 BRA `(.L_x_125) ;  /* 0x0000000000208947 */ /* 0x000fea0003800000 */
[C---:B------:R-:W-:Y:S01]  /*dc00*/  @!P3 LEA R3, R189.reuse, UR41, 0x3 ;  /* 0x00000029bd03bc11 */ /* 0x040fe2000f8e18ff */
[----:B-1----:R-:W-:Y:S02]  /*dc10*/  IMAD.U32 R0, RZ, RZ, UR37 ;  /* 0x00000025ff007e24 */ /* 0x002fe4000f8e00ff */
[----:B------:R-:W-:Y:S02]  /*dc20*/  VIADD R189, R189, 0x1 ;  /* 0x00000001bdbd7836 */ /* 0x000fe40000000000 */
[----:B------:R-:W-:Y:S03]  /*dc30*/  @!P3 VIADD R3, R3, 0x70 ;  /* 0x000000700303b836 */ /* 0x000fe60000000000 */
[C---:B------:R-:W-:Y:S02]  /*dc40*/  ISETP.NE.AND P0, PT, R189.reuse, 0x4, PT ;  /* 0x00000004bd00780c */ /* 0x040fe40003f05270 */
[----:B------:R-:W-:Y:S02]  /*dc50*/  @!P3 PRMT R0, R0, 0x654, R3 ;  /* 0x000006540000b816 */ /* 0x000fe40000000003 */
[----:B------:R-:W-:Y:S02]  /*dc60*/  SEL R189, R189, RZ, P0 ;  /* 0x000000ffbdbd7207 */ /* 0x000fe40000000000 */
[----:B------:R2:W-:Y:S07]  /*dc70*/  @!P3 SYNCS.ARRIVE.TRANS64.RED.A1T0 RZ, [R0+URZ], RZ ;  /* 0x000000ff00ffb9a7 */ /* 0x0005ee00081004ff */
.L_x_125:
[----:B------:R-:W-:Y:S05]  /*dc80*/  BSYNC.RECONVERGENT B0 ;  /* 0x0000000000007941 */ /* 0x000fea0003800200 */
.L_x_124:
[C---:B------:R-:W-:Y:S01]  /*dc90*/  ISETP.EQ.OR P2, PT, R123.reuse, 0x3, P3 ;  /* 0x000000037b00780c */ /* 0x040fe20001f42670 */
[----:B------:R-:W-:Y:S01]  /*dca0*/  VIADD R123, R123, 0x1 ;  /* 0x000000017b7b7836 */ /* 0x000fe20000000000 */
[----:B------:R-:W-:Y:S04]  /*dcb0*/  SEL R184, R184, 0x1, P3 ;  /* 0x00000001b8b87807 */ /* 0x000fe80001800000 */
[----:B------:R-:W-:Y:S07]  /*dcc0*/  ISETP.NE.AND P0, PT, R123, 0x4, PT ;  /* 0x000000047b00780c */ /* 0x000fee0003f05270 */
[----:B------:R-:W-:Y:S02]  /*dcd0*/  @!P2 LEA R3, R181, UR41, 0x3 ;  /* 0x00000029b503ac11 */ /* 0x000fe4000f8e18ff */
[----:B-12---:R-:W-:Y:S04]  /*dce0*/  @!P2 SHF.L.U32 R0, R185, 0x1f, RZ ;  /* 0x0000001fb900a819 */ /* 0x006fe800000006ff */
[----:B------:R-:W1:Y:S02]  /*dcf0*/  @!P2 SYNCS.PHASECHK.TRANS64.TRYWAIT P1, [R3+URZ+0x50], R0 ;  /* 0x000050000300a5a7 */ /* 0x000e6400080211ff */
[----:B-1----:R-:W-:Y:S01]  /*dd00*/  @!P2 SEL R184, RZ, 0x1, !P1 ;  /* 0x00000001ffb8a807 */ /* 0x002fe20004800000 */
[----:B------:R-:W-:Y:S06]  /*dd10*/  @P0 BRA `(.L_x_126) ;  /* 0xffffff8000c40947 */ /* 0x000fec000383ffff */
[----:B------:R-:W-:Y:S01]  /*dd20*/  ISETP.NE.AND P3, PT, R199, RZ, PT ;  /* 0x000000ffc700720c */ /* 0x000fe20003f65270 */
[----:B------:R-:W-:Y:S01]  /*dd30*/  UIADD3 UR42, UPT, UPT, UR42, 0x4, URZ ;  /* 0x000000042a2a7890 */ /* 0x000fe2000fffe0ff */
[----:B------:R-:W-:Y:S01]  /*dd40*/  ISETP.NE.AND P0, PT, R177, 0x2, PT ;  /* 0x00000002b100780c */ /* 0x000fe20003f05270 */
[----:B------:R-:W-:Y:S02]  /*dd50*/  IMAD.IADD R18, R186, 0x1, R173 ;  /* 0x00000001ba127824 */ /* 0x000fe400078e02ad */
[----:B------:R-:W-:Y:S01]  /*dd60*/  IMAD.IADD R19, R187, 0x1, R172 ;  /* 0x00000001bb137824 */ /* 0x000fe200078e02ac */
[----:B------:R-:W-:Y:S02]  /*dd70*/  SEL R3, RZ, 0x1, P0 ;  /* 0x00000001ff037807 */ /* 0x000fe40000000000 */
[----:B------:R-:W-:Y:S02]  /*dd80*/  SEL R177, R177, RZ, P0 ;  /* 0x000000ffb1b17207 */ /* 0x000fe40000000000 */
[----:B------:R-:W-:-:S03]  /*dd90*/  LOP3.LUT R190, R190, R3, RZ, 0x3c, !PT ;  /* 0x00000003bebe7212 */ /* 0x000fc600078e3cff */
[----:B------:R-:W-:Y:S01]  /*dda0*/  @P3 R2UR UR36, R188 ;  /* 0x00000000bc2432ca */ /* 0x000fe200000e0000 */
[----:B------:R-:W-:-:S14]  /*ddb0*/  @P3 BRA `(.L_x_127) ;  /* 0xffffff7400343947 */ /* 0x000fdc000383ffff */
[----:B------:R-:W-:-:S09]  /*ddc0*/  UISETP.NE.AND UP0, UPT, UR45, URZ, UPT ;  /* 0x000000ff2d00728c */ /* 0x000fd2000bf05270 */
[----:B------:R-:W-:Y:S05]  /*ddd0*/  BRA.U !UP0, `(.L_x_128) ;  /* 0x0000000108487547 */ /* 0x000fea000b800000 */
[----:B------:R-:W1:Y:S02]  /*dde0*/  LDCU.64 UR4, c[0x0][0x890] ;  /* 0x00011200ff0477ac */ /* 0x000e640008000a00 */
[----:B-1----:R-:W-:-:S04]  /*ddf0*/  UISETP.NE.U32.AND UP0, UPT, UR4, URZ, UPT ;  /* 0x000000ff0400728c */ /* 0x002fc8000bf05070 */
[----:B------:R-:W-:-:S09]  /*de00*/  UISETP.NE.AND.EX UP0, UPT, UR5, URZ, UPT, UP0 ;  /* 0x000000ff0500728c */ /* 0x000fd2000bf05300 */
[----:B------:R-:W-:Y:S05]  /*de10*/  BRA.U UP0, `(.L_x_129) ;  /* 0x00000001000c7547 */ /* 0x000fea000b800000 */
[----:B------:R-:W-:-:S13]  /*de20*/  FSETP.NEU.AND P0, PT, R138, RZ, PT ;  /* 0x000000ff8a00720b */ /* 0x000fda0003f0d000 */
[----:B------:R-:W-:Y:S05]  /*de30*/  @!P0 EXIT ;  /* 0x000000000000894d */ /* 0x000fea0003800000 */
[----:B------:R-:W-:Y:S05]  /*de40*/  BRA `(.L_x_128) ;  /* 0x00000000002c7947 */ /* 0x000fea0003800000 */
.L_x_129:
[----:B------:R-:W-:Y:S01]  /*de50*/  ISETP.NE.AND P0, PT, R175, RZ, PT ;  /* 0x000000ffaf00720c */ /* 0x000fe20003f05270 */
[----:B------:R-:W-:-:S12]  /*de60*/  BSSY.RECONVERGENT B0, `(.L_x_128) ;  /* 0x0000009000007945 */ /* 0x000fd80003800200 */
[----:B------:R-:W-:Y:S05]  /*de70*/  @P0 BRA `(.L_x_130) ;  /* 0x0000000000140947 */ /* 0x000fea0003800000 */
[----:B------:R-:W1:Y:S02]  /*de80*/  LDCU.64 UR4, c[0x0][0x888] ;  /* 0x00011100ff0477ac */ /* 0x000e640008000a00 */
[----:B-1----:R-:W-:-:S04]  /*de90*/  ISETP.NE.U32.AND P0, PT, RZ, UR4, PT ;  /* 0x00000004ff007c0c */ /* 0x002fc8000bf05070 */
[----:B------:R-:W-:-:S13]  /*dea0*/  ISETP.NE.AND.EX P0, PT, RZ, UR5, PT, P0 ;  /* 0x00000005ff007c0c */ /* 0x000fda000bf05300 */
[----:B------:R-:W-:Y:S05]  /*deb0*/  @!P0 EXIT ;  /* 0x000000000000894d */ /* 0x000fea0003800000 */
[----:B------:R-:W-:Y:S05]  /*dec0*/  BRA `(.L_x_131) ;  /* 0x0000000000087947 */ /* 0x000fea0003800000 */
.L_x_130:
[----:B------:R-:W-:-:S13]  /*ded0*/  FSETP.NEU.AND P0, PT, R138, RZ, PT ;  /* 0x000000ff8a00720b */ /* 0x000fda0003f0d000 */
[----:B------:R-:W-:Y:S05]  /*dee0*/  @!P0 EXIT ;  /* 0x000000000000894d */ /* 0x000fea0003800000 */
.L_x_131:
[----:B------:R-:W-:Y:S05]  /*def0*/  BSYNC.RECONVERGENT B0 ;  /* 0x0000000000007941 */ /* 0x000fea0003800200 */
.L_x_128:
[----:B------:R-:W-:Y:S01]  /*df00*/  LEA R3, R189, UR41, 0x3 ;  /* 0x00000029bd037c11 */ /* 0x000fe2000f8e18ff */
[----:B------:R-:W-:Y:S01]  /*df10*/  IMAD.U32 R0, RZ, RZ, UR37 ;  /* 0x00000025ff007e24 */ /* 0x000fe2000f8e00ff */
[----:B------:R-:W-:-:S04]  /*df20*/  DEPBAR.LE SB0, 0x0 ;  /* 0x000080000000791a */ /* 0x000fc80000000000 */
[----:B------:R-:W-:-:S05]  /*df30*/  VIADD R3, R3, 0x70 ;  /* 0x0000007003037836 */ /* 0x000fca0000000000 */
[----:B------:R-:W-:-:S04]  /*df40*/  PRMT R0, R0, 0x654, R3 ;  /* 0x0000065400007816 */ /* 0x000fc80000000003 */
[----:B------:R-:W-:Y:S01]  /*df50*/  SYNCS.ARRIVE.TRANS64.RED.A1T0 RZ, [R0+URZ], RZ ;  /* 0x000000ff00ff79a7 */ /* 0x000fe200081004ff */
[----:B------:R-:W-:Y:S05]  /*df60*/  EXIT ;  /* 0x000000000000794d */ /* 0x000fea0003800000 */
.L_x_24:
[----:B--2---:R2:W4:Y:S02]  /*df70*/  SYNCS.PHASECHK.TRANS64.TRYWAIT P0, [R3+URZ+0xf0], R2 ;  /* 0x0000f002030075a7 */ /* 0x00452400080011ff */
[----:B----4-:R-:W-:Y:S05]  /*df80*/  @!P0 NANOSLEEP.SYNCS 0x989680 ;  /* 0x009896800000895d */ /* 0x010fea0003900000 */
[----:B------:R-:W4:Y:S02]  /*df90*/  @!P0 SYNCS.PHASECHK.TRANS64 P0, [R3+URZ+0xf0], R2 ;  /* 0x0000f002030085a7 */ /* 0x000f2400080010ff */
[----:B----4-:R-:W-:Y:S05]  /*dfa0*/  @!P0 BRA `(.L_x_24) ;  /* 0xfffffffc00f08947 */ /* 0x010fea000383ffff */
[----:B------:R-:W-:Y:S05]  /*dfb0*/  BRA `(.L_x_132) ;  /* 0xffffff3400f47947 */ /* 0x000fea000383ffff */
.L_x_27:
[----:B-1----:R-:W-:-:S07]  /*dfc0*/  MOV R2, UR33 ;  /* 0x0000002100027c02 */ /* 0x002fce0008000f00 */
.L_x_133:
[----:B-1----:R1:W2:Y:S02]  /*dfd0*/  SYNCS.PHASECHK.TRANS64.TRYWAIT P0, [R2+URZ+0x28], R5 ;  /* 0x00002805020075a7 */ /* 0x0022a400080011ff */
[----:B--2---:R-:W-:Y:S05]  /*dfe0*/  @!P0 NANOSLEEP.SYNCS 0x989680 ;  /* 0x009896800000895d */ /* 0x004fea0003900000 */
[----:B------:R-:W2:Y:S02]  /*dff0*/  @!P0 SYNCS.PHASECHK.TRANS64 P0, [R2+URZ+0x28], R5 ;  /* 0x00002805020085a7 */ /* 0x000ea400080010ff */
[----:B--2---:R-:W-:Y:S05]  /*e000*/  @!P0 BRA `(.L_x_133) ;  /* 0xfffffffc00f08947 */ /* 0x004fea000383ffff */
[----:B------:R-:W-:Y:S05]  /*e010*/  BRA `(.L_x_26) ;  /* 0xffffff3800587947 */ /* 0x000fea000383ffff */
.L_x_34:
[----:B-1----:R-:W-:-:S07]  /*e020*/  MOV R2, UR17 ;  /* 0x0000001100027c02 */ /* 0x002fce0008000f00 */
.L_x_134:
[----:B-1----:R1:W2:Y:S02]  /*e030*/  SYNCS.PHASECHK.TRANS64.TRYWAIT P0, [R2+URZ+0x28], R5 ;  /* 0x00002805020075a7 */ /* 0x0022a400080011ff */
[----:B--2---:R-:W-:Y:S05]  /*e040*/  @!P0 NANOSLEEP.SYNCS 0x989680 ;  /* 0x009896800000895d */ /* 0x004fea0003900000 */
[----:B------:R-:W2:Y:S02]  /*e050*/  @!P0 SYNCS.PHASECHK.TRANS64 P0, [R2+URZ+0x28], R5 ;  /* 0x00002805020085a7 */ /* 0x000ea400080010ff */
[----:B--2---:R-:W-:Y:S05]  /*e060*/  @!P0 BRA `(.L_x_134) ;  /* 0xfffffffc00f08947 */ /* 0x004fea000383ffff */
[----:B------:R-:W-:Y:S05]  /*e070*/  BRA `(.L_x_33) ;  /* 0xffffff3c00147947 */ /* 0x000fea000383ffff */
.L_x_39:
[----:B-1----:R1:W2:Y:S02]  /*e080*/  SYNCS.PHASECHK.TRANS64.TRYWAIT P0, [R2+URZ+0xa0], R3 ;  /* 0x0000a003020075a7 */ /* 0x0022a400080011ff */
[----:B--2---:R-:W-:Y:S05]  /*e090*/  @!P0 NANOSLEEP.SYNCS 0x989680 ;  /* 0x009896800000895d */ /* 0x004fea0003900000 */
[----:B------:R-:W2:Y:S02]  /*e0a0*/  @!P0 SYNCS.PHASECHK.TRANS64 P0, [R2+URZ+0xa0], R3 ;  /* 0x0000a003020085a7 */ /* 0x000ea400080010ff */
[----:B--2---:R-:W-:Y:S05]  /*e0b0*/  @!P0 BRA `(.L_x_39) ;  /* 0xfffffffc00f08947 */ /* 0x004fea000383ffff */
[----:B------:R-:W-:Y:S05]  /*e0c0*/  BRA `(.L_x_135) ;  /* 0xffffff3c00b47947 */ /* 0x000fea000383ffff */
.L_x_43:
[----:B---3--:R-:W-:-:S07]  /*e0d0*/  MOV R0, UR4 ;  /* 0x0000000400007c02 */ /* 0x008fce0008000f00 */
.L_x_136:
[----:B-1----:R1:W2:Y:S02]  /*e0e0*/  SYNCS.PHASECHK.TRANS64.TRYWAIT P0, [R0+URZ], R3 ;  /* 0x00000003000075a7 */ /* 0x0022a400080011ff */
[----:B--2---:R-:W-:Y:S05]  /*e0f0*/  @!P0 NANOSLEEP.SYNCS 0x989680 ;  /* 0x009896800000895d */ /* 0x004fea0003900000 */
[----:B------:R-:W2:Y:S02]  /*e100*/  @!P0 SYNCS.PHASECHK.TRANS64 P0, [R0+URZ], R3 ;  /* 0x00000003000085a7 */ /* 0x000ea400080010ff */
[----:B--2---:R-:W-:Y:S05]  /*e110*/  @!P0 BRA `(.L_x_136) ;  /* 0xfffffffc00f08947 */ /* 0x004fea000383ffff */
[----:B------:R-:W-:Y:S05]  /*e120*/  BRA `(.L_x_137) ;  /* 0xffffff4400247947 */ /* 0x000fea000383ffff */
.L_x_44:
[----:B---3--:R-:W-:-:S07]  /*e130*/  MOV R0, UR4 ;  /* 0x0000000400007c02 */ /* 0x008fce0008000f00 */
.L_x_138:
[----:B-1----:R1:W2:Y:S02]  /*e140*/  SYNCS.PHASECHK.TRANS64.TRYWAIT P0, [R0+URZ], R3 ;  /* 0x00000003000075a7 */ /* 0x0022a400080011ff */
[----:B--2---:R-:W-:Y:S05]  /*e150*/  @!P0 NANOSLEEP.SYNCS 0x989680 ;  /* 0x009896800000895d */ /* 0x004fea0003900000 */
[----:B------:R-:W2:Y:S02]  /*e160*/  @!P0 SYNCS.PHASECHK.TRANS64 P0, [R0+URZ], R3 ;  /* 0x00000003000085a7 */ /* 0x000ea400080010ff */
[----:B--2---:R-:W-:Y:S05]  /*e170*/  @!P0 BRA `(.L_x_138) ;  /* 0xfffffffc00f08947 */ /* 0x004fea000383ffff */
[----:B------:R-:W-:Y:S05]  /*e180*/  BRA `(.L_x_139) ;  /* 0xffffff4400307947 */ /* 0x000fea000383ffff */
.L_x_45:
[----:B---3--:R-:W-:-:S07]  /*e190*/  MOV R0, UR4 ;  /* 0x0000000400007c02 */ /* 0x008fce0008000f00 */
.L_x_140:
[----:B-1----:R1:W2:Y:S02]  /*e1a0*/  SYNCS.PHASECHK.TRANS64.TRYWAIT P0, [R0+URZ], R3 ;  /* 0x00000003000075a7 */ /* 0x0022a400080011ff */
[----:B--2---:R-:W-:Y:S05]  /*e1b0*/  @!P0 NANOSLEEP.SYNCS 0x989680 ;  /* 0x009896800000895d */ /* 0x004fea0003900000 */
[----:B------:R-:W2:Y:S02]  /*e1c0*/  @!P0 SYNCS.PHASECHK.TRANS64 P0, [R0+URZ], R3 ;  /* 0x00000003000085a7 */ /* 0x000ea400080010ff */
[----:B--2---:R-:W-:Y:S05]  /*e1d0*/  @!P0 BRA `(.L_x_140) ;  /* 0xfffffffc00f08947 */ /* 0x004fea000383ffff */
[----:B------:R-:W-:Y:S05]  /*e1e0*/  BRA `(.L_x_141) ;  /* 0xffffff44003c7947 */ /* 0x000fea000383ffff */
.L_x_46:
[----:B---3--:R-:W-:-:S07]  /*e1f0*/  MOV R0, UR4 ;  /* 0x0000000400007c02 */ /* 0x008fce0008000f00 */
.L_x_142:
[----:B-1----:R1:W2:Y:S02]  /*e200*/  SYNCS.PHASECHK.TRANS64.TRYWAIT P0, [R0+URZ], R3 ;  /* 0x00000003000075a7 */ /* 0x0022a400080011ff */
[----:B--2---:R-:W-:Y:S05]  /*e210*/  @!P0 NANOSLEEP.SYNCS 0x989680 ;  /* 0x009896800000895d */ /* 0x004fea0003900000 */
[----:B------:R-:W2:Y:S02]  /*e220*/  @!P0 SYNCS.PHASECHK.TRANS64 P0, [R0+URZ], R3 ;  /* 0x00000003000085a7 */ /* 0x000ea400080010ff */
[----:B--2---:R-:W-:Y:S05]  /*e230*/  @!P0 BRA `(.L_x_142) ;  /* 0xfffffffc00f08947 */ /* 0x004fea000383ffff */
[----:B------:R-:W-:Y:S05]  /*e240*/  BRA `(.L_x_143) ;  /* 0xffffff4400487947 */ /* 0x000fea000383ffff */
.L_x_49:
[----:B-1----:R1:W2:Y:S02]  /*e250*/  SYNCS.PHASECHK.TRANS64.TRYWAIT P0, [R0+URZ+0xe0], R5 ;  /* 0x0000e005000075a7 */ /* 0x0022a400080011ff */
[----:B--2---:R-:W-:Y:S05]  /*e260*/  @!P0 NANOSLEEP.SYNCS 0x989680 ;  /* 0x009896800000895d */ /* 0x004fea0003900000 */
[----:B------:R-:W2:Y:S02]  /*e270*/  @!P0 SYNCS.PHASECHK.TRANS64 P0, [R0+URZ+0xe0], R5 ;  /* 0x0000e005000085a7 */ /* 0x000ea400080010ff */
[----:B--2---:R-:W-:Y:S05]  /*e280*/  @!P0 BRA `(.L_x_49) ;  /* 0xfffffffc00f08947 */ /* 0x004fea000383ffff */
[----:B------:R-:W-:Y:S05]  /*e290*/  BRA `(.L_x_144) ;  /* 0xffffff4400a87947 */ /* 0x000fea000383ffff */
.L_x_50:
[----:B------:R-:W-:-:S07]  /*e2a0*/  MOV R0, UR5 ;  /* 0x0000000500007c02 */ /* 0x000fce0008000f00 */
.L_x_145:
[----:B-1----:R1:W2:Y:S02]  /*e2b0*/  SYNCS.PHASECHK.TRANS64.TRYWAIT P0, [R0+URZ+0xb0], R7 ;  /* 0x0000b007000075a7 */ /* 0x0022a400080011ff */
[----:B--2---:R-:W-:Y:S05]  /*e2c0*/  @!P0 NANOSLEEP.SYNCS 0x989680 ;  /* 0x009896800000895d */ /* 0x004fea0003900000 */
[----:B------:R-:W2:Y:S02]  /*e2d0*/  @!P0 SYNCS.PHASECHK.TRANS64 P0, [R0+URZ+0xb0], R7 ;  /* 0x0000b007000085a7 */ /* 0x000ea400080010ff */
[----:B--2---:R-:W-:Y:S05]  /*e2e0*/  @!P0 BRA `(.L_x_145) ;  /* 0xfffffffc00f08947 */ /* 0x004fea000383ffff */
[----:B------:R-:W-:Y:S05]  /*e2f0*/  BRA `(.L_x_146) ;  /* 0xffffff4400b87947 */ /* 0x000fea000383ffff */
.L_x_51:
[----:B-1----:R1:W2:Y:S02]  /*e300*/  SYNCS.PHASECHK.TRANS64.TRYWAIT P1, [R0+URZ+0xa0], R5 ;  /* 0x0000a005000075a7 */ /* 0x0022a400080211ff */
[----:B--2---:R-:W-:Y:S05]  /*e310*/  @!P1 NANOSLEEP.SYNCS 0x989680 ;  /* 0x009896800000995d */ /* 0x004fea0003900000 */
[----:B------:R-:W2:Y:S02]  /*e320*/  @!P1 SYNCS.PHASECHK.TRANS64 P1, [R0+URZ+0xa0], R5 ;  /* 0x0000a005000095a7 */ /* 0x000ea400080210ff */
[----:B--2---:R-:W-:Y:S05]  /*e330*/  @!P1 BRA `(.L_x_51) ;  /* 0xfffffffc00f09947 */ /* 0x004fea000383ffff */
[----:B------:R-:W-:Y:S05]  /*e340*/  BRA `(.L_x_147) ;  /* 0xffffff4400e87947 */ /* 0x000fea000383ffff */
.L_x_54:
[----:B------:R-:W-:-:S07]  /*e350*/  MOV R0, UR5 ;  /* 0x0000000500007c02 */ /* 0x000fce0008000f00 */
.L_x_148:
[----:B-1----:R1:W2:Y:S02]  /*e360*/  SYNCS.PHASECHK.TRANS64.TRYWAIT P0, [R0+URZ+0xb0], R3 ;  /* 0x0000b003000075a7 */ /* 0x0022a400080011ff */
[----:B--2---:R-:W-:Y:S05]  /*e370*/  @!P0 NANOSLEEP.SYNCS 0x989680 ;  /* 0x009896800000895d */ /* 0x004fea0003900000 */
[----:B------:R-:W2:Y:S02]  /*e380*/  @!P0 SYNCS.PHASECHK.TRANS64 P0, [R0+URZ+0xb0], R3 ;  /* 0x0000b003000085a7 */ /* 0x000ea400080010ff */
[----:B--2---:R-:W-:Y:S05]  /*e390*/  @!P0 BRA `(.L_x_148) ;  /* 0xfffffffc00f08947 */ /* 0x004fea000383ffff */
[----:B------:R-:W-:Y:S05]  /*e3a0*/  BRA `(.L_x_53) ;  /* 0xffffff48003c7947 */ /* 0x000fea000383ffff */
.L_x_63:
[----:B-1----:R-:W-:-:S04]  /*e3b0*/  MOV R4, UR6 ;  /* 0x0000000600047c02 */ /* 0x002fc80008000f00 */
[----:B------:R1:W2:Y:S03]  /*e3c0*/  SYNCS.PHASECHK.TRANS64.TRYWAIT P0, [R4+URZ+0x8], R5 ;  /* 0x00000805040075a7 */ /* 0x0002a600080011ff */
[----:B--2---:R-:W-:Y:S05]  /*e3d0*/  @!P0 NANOSLEEP.SYNCS 0x989680 ;  /* 0x009896800000895d */ /* 0x004fea0003900000 */
[----:B------:R-:W2:Y:S02]  /*e3e0*/  @!P0 SYNCS.PHASECHK.TRANS64 P0, [R4+URZ+0x8], R5 ;  /* 0x00000805040085a7 */ /* 0x000ea400080010ff */
[----:B--2---:R-:W-:Y:S05]  /*e3f0*/  @!P0 BRA `(.L_x_63) ;  /* 0xfffffffc00ec8947 */ /* 0x004fea000383ffff */
[----:B------:R-:W-:Y:S05]  /*e400*/  BRA `(.L_x_62) ;  /* 0xffffff4800f07947 */ /* 0x000fea000383ffff */
.L_x_65:
[----:B------:R-:W-:Y:S01]  /*e410*/  BSSY B0, `(.L_x_149) ;  /* 0x0000006000007945 */ /* 0x000fe20003800000 */
[----:B------:R-:W-:-:S07]  /*e420*/  MOV R15, 0xffffffff ;  /* 0xffffffff000f7802 */ /* 0x000fce0000000f00 */
[----:B-1---5:R-:W-:Y:S05]  /*e430*/  WARPSYNC.COLLECTIVE R15, `(.L_x_150) ;  /* 0x000000000f0c7348 */ /* 0x022fea0003c00000 */
[----:B------:R-:W-:Y:S02]  /*e440*/  ELECT P6, UR79, PT ;  /* 0x00000000004f782f */ /* 0x000fe400038c0000 */
[----:B------:R-:W-:Y:S01]  /*e450*/  MOV R14, UR79 ;  /* 0x0000004f000e7c02 */ /* 0x000fe20008000f00 */
[----:B-1---5:R-:W-:Y:S10]  /*e460*/  ENDCOLLECTIVE ;  /* 0x000000000000791b */ /* 0x022ff40003800000 */
.L_x_150:
[----:B------:R-:W-:Y:S05]  /*e470*/  BSYNC B0 ;  /* 0x0000000000007941 */ /* 0x000fea0003800000 */
.L_x_149:
[----:B------:R-:W-:Y:S05]  /*e480*/  BRA `(.L_x_151) ;  /* 0xffffff4c00207947 */ /* 0x000fea000383ffff */
.L_x_67:
[----:B-1----:R-:W-:-:S04]  /*e490*/  MOV R2, UR6 ;  /* 0x0000000600027c02 */ /* 0x002fc80008000f00 */
[----:B------:R1:W2:Y:S03]  /*e4a0*/  SYNCS.PHASECHK.TRANS64.TRYWAIT P0, [R2+URZ+0x8], R3 ;  /* 0x00000803020075a7 */ /* 0x0002a600080011ff */
[----:B--2---:R-:W-:Y:S05]  /*e4b0*/  @!P0 NANOSLEEP.SYNCS 0x989680 ;  /* 0x009896800000895d */ /* 0x004fea0003900000 */
[----:B------:R-:W2:Y:S02]  /*e4c0*/  @!P0 SYNCS.PHASECHK.TRANS64 P0, [R2+URZ+0x8], R3 ;  /* 0x00000803020085a7 */ /* 0x000ea400080010ff */
[----:B--2---:R-:W-:Y:S05]  /*e4d0*/  @!P0 BRA `(.L_x_67) ;  /* 0xfffffffc00ec8947 */ /* 0x004fea000383ffff */
[----:B------:R-:W-:Y:S05]  /*e4e0*/  BRA `(.L_x_66) ;  /* 0xffffff4c00247947 */ /* 0x000fea000383ffff */
.L_x_68:
[----:B-1----:R1:W2:Y:S02]  /*e4f0*/  SYNCS.PHASECHK.TRANS64.TRYWAIT P0, [R0+URZ+0xa0], R5 ;  /* 0x0000a005000075a7 */ /* 0x0022a400080011ff */
[----:B--2---:R-:W-:Y:S05]  /*e500*/  @!P0 NANOSLEEP.SYNCS 0x989680 ;  /* 0x009896800000895d */ /* 0x004fea0003900000 */
[----:B------:R-:W2:Y:S02]  /*e510*/  @!P0 SYNCS.PHASECHK.TRANS64 P0, [R0+URZ+0xa0], R5 ;  /* 0x0000a005000085a7 */ /* 0x000ea400080010ff */
[----:B--2---:R-:W-:Y:S05]  /*e520*/  @!P0 BRA `(.L_x_68) ;  /* 0xfffffffc00f08947 */ /* 0x004fea000383ffff */
[----:B------:R-:W-:Y:S05]  /*e530*/  BRA `(.L_x_152) ;  /* 0xffffff5000107947 */ /* 0x000fea000383ffff */
.L_x_70:
[----:B------:R-:W-:-:S07]  /*e540*/  MOV R0, UR9 ;  /* 0x0000000900007c02 */ /* 0x000fce0008000f00 */
.L_x_153:
[----:B-1----:R1:W2:Y:S02]  /*e550*/  SYNCS.PHASECHK.TRANS64.TRYWAIT P0, [R0+URZ+0xd0], R5 ;  /* 0x0000d005000075a7 */ /* 0x0022a400080011ff */
[----:B--2---:R-:W-:Y:S05]  /*e560*/  @!P0 NANOSLEEP.SYNCS 0x989680 ;  /* 0x009896800000895d */ /* 0x004fea0003900000 */
[----:B------:R-:W2:Y:S02]  /*e570*/  @!P0 SYNCS.PHASECHK.TRANS64 P0, [R0+URZ+0xd0], R5 ;  /* 0x0000d005000085a7 */ /* 0x000ea400080010ff */
[----:B--2---:R-:W-:Y:S05]  /*e580*/  @!P0 BRA `(.L_x_153) ;  /* 0xfffffffc00f08947 */ /* 0x004fea000383ffff */
[----:B------:R-:W-:Y:S05]  /*e590*/  BRA `(.L_x_154) ;  /* 0xffffff50005c7947 */ /* 0x000fea000383ffff */
.L_x_73:
[----:B------:R-:W-:Y:S07]  /*e5a0*/  MOV R0, UR8 ;  /* 0x0000000800007c02 */ /* 0x000fee0008000f00 */
.L_x_155:
[----:B-1----:R1:W2:Y:S02]  /*e5b0*/  SYNCS.PHASECHK.TRANS64.TRYWAIT P0, [R0+URZ], R5 ;  /* 0x00000005000075a7 */ /* 0x0022a400080011ff */
[----:B--2---:R-:W-:Y:S05]  /*e5c0*/  @!P0 NANOSLEEP.SYNCS 0x989680 ;  /* 0x009896800000895d */ /* 0x004fea0003900000 */
[----:B------:R-:W2:Y:S02]  /*e5d0*/  @!P0 SYNCS.PHASECHK.TRANS64 P0, [R0+URZ], R5 ;  /* 0x00000005000085a7 */ /* 0x000ea400080010ff */
[----:B--2---:R-:W-:Y:S05]  /*e5e0*/  @!P0 BRA `(.L_x_155) ;  /* 0xfffffffc00f08947 */ /* 0x004fea000383ffff */
[----:B------:R-:W-:Y:S05]  /*e5f0*/  BRA `(.L_x_72) ;  /* 0xffffff5000707947 */ /* 0x000fea000383ffff */
.L_x_77:
[----:B-1----:R-:W-:-:S07]  /*e600*/  MOV R0, UR5 ;  /* 0x0000000500007c02 */ /* 0x002fce0008000f00 */
.L_x_156:
[----:B-1----:R1:W2:Y:S02]  /*e610*/  SYNCS.PHASECHK.TRANS64.TRYWAIT P0, [R0+URZ], R3 ;  /* 0x00000003000075a7 */ /* 0x0022a400080011ff */
[----:B--2---:R-:W-:Y:S05]  /*e620*/  @!P0 NANOSLEEP.SYNCS 0x989680 ;  /* 0x009896800000895d */ /* 0x004fea0003900000 */
[----:B------:R-:W2:Y:S02]  /*e630*/  @!P0 SYNCS.PHASECHK.TRANS64 P0, [R0+URZ], R3 ;  /* 0x00000003000085a7 */ /* 0x000ea400080010ff */
[----:B--2---:R-:W-:Y:S05]  /*e640*/  @!P0 BRA `(.L_x_156) ;  /* 0xfffffffc00f08947 */ /* 0x004fea000383ffff */
[----:B------:R-:W-:Y:S05]  /*e650*/  BRA `(.L_x_157) ;  /* 0xffffff5400647947 */ /* 0x000fea000383ffff */
.L_x_80:
[----:B------:R-:W-:-:S07]  /*e660*/  MOV R0, UR7 ;  /* 0x0000000700007c02 */ /* 0x000fce0008000f00 */
.L_x_158:
[----:B-1----:R1:W2:Y:S02]  /*e670*/  SYNCS.PHASECHK.TRANS64.TRYWAIT P1, [R0+URZ+0x100], R3 ;  /* 0x00010003000075a7 */ /* 0x0022a400080211ff */
[----:B--2---:R-:W-:Y:S05]  /*e680*/  @!P1 NANOSLEEP.SYNCS 0x989680 ;  /* 0x009896800000995d */ /* 0x004fea0003900000 */
[----:B------:R-:W2:Y:S02]  /*e690*/  @!P1 SYNCS.PHASECHK.TRANS64 P1, [R0+URZ+0x100], R3 ;  /* 0x00010003000095a7 */ /* 0x000ea400080210ff */
[----:B--2---:R-:W-:Y:S05]  /*e6a0*/  @!P1 BRA `(.L_x_158) ;  /* 0xfffffffc00f09947 */ /* 0x004fea000383ffff */
[----:B------:R-:W-:Y:S05]  /*e6b0*/  BRA `(.L_x_159) ;  /* 0xffffff5400b07947 */ /* 0x000fea000383ffff */
.L_x_85:
[----:B--2---:R2:W4:Y:S02]  /*e6c0*/  SYNCS.PHASECHK.TRANS64.TRYWAIT P0, [R0+URZ+0xa0], R3 ;  /* 0x0000a003000075a7 */ /* 0x00452400080011ff */
[----:B----4-:R-:W-:Y:S05]  /*e6d0*/  @!P0 NANOSLEEP.SYNCS 0x989680 ;  /* 0x009896800000895d */ /* 0x010fea0003900000 */
[----:B------:R-:W4:Y:S02]  /*e6e0*/  @!P0 SYNCS.PHASECHK.TRANS64 P0, [R0+URZ+0xa0], R3 ;  /* 0x0000a003000085a7 */ /* 0x000f2400080010ff */
[----:B----4-:R-:W-:Y:S05]  /*e6f0*/  @!P0 BRA `(.L_x_85) ;  /* 0xfffffffc00f08947 */ /* 0x010fea000383ffff */
[----:B------:R-:W-:Y:S05]  /*e700*/  BRA `(.L_x_160) ;  /* 0xffffff5800c47947 */ /* 0x000fea000383ffff */
.L_x_88:
[----:B------:R-:W-:Y:S07]  /*e710*/  MOV R0, UR7 ;  /* 0x0000000700007c02 */ /* 0x000fee0008000f00 */
.L_x_161:
[----:B--2---:R2:W4:Y:S02]  /*e720*/  SYNCS.PHASECHK.TRANS64.TRYWAIT P0, [R0+URZ+0x98], R3 ;  /* 0x00009803000075a7 */ /* 0x00452400080011ff */
[----:B----4-:R-:W-:Y:S05]  /*e730*/  @!P0 NANOSLEEP.SYNCS 0x989680 ;  /* 0x009896800000895d */ /* 0x010fea0003900000 */
[----:B------:R-:W4:Y:S02]  /*e740*/  @!P0 SYNCS.PHASECHK.TRANS64 P0, [R0+URZ+0x98], R3 ;  /* 0x00009803000085a7 */ /* 0x000f2400080010ff */
[----:B----4-:R-:W-:Y:S05]  /*e750*/  @!P0 BRA `(.L_x_161) ;  /* 0xfffffffc00f08947 */ /* 0x010fea000383ffff */
[----:B------:R-:W-:Y:S05]  /*e760*/  BRA `(.L_x_87) ;  /* 0xffffff5c00a47947 */ /* 0x000fea000383ffff */
.L_x_91:
[----:B------:R-:W-:Y:S07]  /*e770*/  MOV R3, UR7 ;  /* 0x0000000700037c02 */ /* 0x000fee0008000f00 */
.L_x_162:
[----:B-1----:R1:W2:Y:S02]  /*e780*/  SYNCS.PHASECHK.TRANS64.TRYWAIT P0, [R3+URZ+0x70], R12 ;  /* 0x0000700c030075a7 */ /* 0x0022a400080011ff */
[----:B--2---:R-:W-:Y:S05]  /*e790*/  @!P0 NANOSLEEP.SYNCS 0x989680 ;  /* 0x009896800000895d */ /* 0x004fea0003900000 */
[----:B------:R-:W2:Y:S02]  /*e7a0*/  @!P0 SYNCS.PHASECHK.TRANS64 P0, [R3+URZ+0x70], R12 ;  /* 0x0000700c030085a7 */ /* 0x000ea400080010ff */
[----:B--2---:R-:W-:Y:S05]  /*e7b0*/  @!P0 BRA `(.L_x_162) ;  /* 0xfffffffc00f08947 */ /* 0x004fea000383ffff */
[----:B------:R-:W-:Y:S05]  /*e7c0*/  BRA `(.L_x_163) ;  /* 0xffffff60001c7947 */ /* 0x000fea000383ffff */
.L_x_92:
[----:B-1----:R-:W-:Y:S07]  /*e7d0*/  MOV R3, UR7 ;  /* 0x0000000700037c02 */ /* 0x002fee0008000f00 */
.L_x_164:
[----:B-1----:R1:W2:Y:S02]  /*e7e0*/  SYNCS.PHASECHK.TRANS64.TRYWAIT P0, [R3+URZ+0x78], R12 ;  /* 0x0000780c030075a7 */ /* 0x0022a400080011ff */
[----:B--2---:R-:W-:Y:S05]  /*e7f0*/  @!P0 NANOSLEEP.SYNCS 0x989680 ;  /* 0x009896800000895d */ /* 0x004fea0003900000 */
[----:B------:R-:W2:Y:S02]  /*e800*/  @!P0 SYNCS.PHASECHK.TRANS64 P0, [R3+URZ+0x78], R12 ;  /* 0x0000780c030085a7 */ /* 0x000ea400080010ff */
[----:B--2---:R-:W-:Y:S05]  /*e810*/  @!P0 BRA `(.L_x_164) ;  /* 0xfffffffc00f08947 */ /* 0x004fea000383ffff */
[----:B------:R-:W-:Y:S05]  /*e820*/  BRA `(.L_x_165) ;  /* 0xffffff6000587947 */ /* 0x000fea000383ffff */
.L_x_93:
[----:B-1----:R-:W-:Y:S07]  /*e830*/  MOV R3, UR7 ;  /* 0x0000000700037c02 */ /* 0x002fee0008000f00 */
.L_x_166:
[----:B-1----:R1:W2:Y:S02]  /*e840*/  SYNCS.PHASECHK.TRANS64.TRYWAIT P0, [R3+URZ+0x80], R12 ;  /* 0x0000800c030075a7 */ /* 0x0022a400080011ff */
[----:B--2---:R-:W-:Y:S05]  /*e850*/  @!P0 NANOSLEEP.SYNCS 0x989680 ;  /* 0x009896800000895d */ /* 0x004fea0003900000 */
[----:B------:R-:W2:Y:S02]  /*e860*/  @!P0 SYNCS.PHASECHK.TRANS64 P0, [R3+URZ+0x80], R12 ;  /* 0x0000800c030085a7 */ /* 0x000ea400080010ff */
[----:B--2---:R-:W-:Y:S05]  /*e870*/  @!P0 BRA `(.L_x_166) ;  /* 0xfffffffc00f08947 */ /* 0x004fea000383ffff */
[----:B------:R-:W-:Y:S05]  /*e880*/  BRA `(.L_x_167) ;  /* 0xffffff6000a07947 */ /* 0x000fea000383ffff */
.L_x_94:
[----:B------:R-:W-:Y:S07]  /*e890*/  MOV R3, UR7 ;  /* 0x0000000700037c02 */ /* 0x000fee0008000f00 */
.L_x_168:
[----:B-1----:R1:W2:Y:S02]  /*e8a0*/  SYNCS.PHASECHK.TRANS64.TRYWAIT P0, [R3+URZ+0x88], R12 ;  /* 0x0000880c030075a7 */ /* 0x0022a400080011ff */
[----:B--2---:R-:W-:Y:S05]  /*e8b0*/  @!P0 NANOSLEEP.SYNCS 0x989680 ;  /* 0x009896800000895d */ /* 0x004fea0003900000 */
[----:B------:R-:W2:Y:S02]  /*e8c0*/  @!P0 SYNCS.PHASECHK.TRANS64 P0, [R3+URZ+0x88], R12 ;  /* 0x0000880c030085a7 */ /* 0x000ea400080010ff */
[----:B--2---:R-:W-:Y:S05]  /*e8d0*/  @!P0 BRA `(.L_x_168) ;  /* 0xfffffffc00f08947 */ /* 0x004fea000383ffff */
[----:B------:R-:W-:Y:S05]  /*e8e0*/  BRA `(.L_x_169) ;  /* 0xffffff6400287947 */ /* 0x000fea000383ffff */
.L_x_96:
[----:B------:R-:W-:-:S07]  /*e8f0*/  MOV R0, UR7 ;  /* 0x0000000700007c02 */ /* 0x000fce0008000f00 */
.L_x_170:
[----:B-1----:R1:W4:Y:S02]  /*e900*/  SYNCS.PHASECHK.TRANS64.TRYWAIT P0, [R0+URZ+0x70], R3 ;  /* 0x00007003000075a7 */ /* 0x00232400080011ff */
[----:B----4-:R-:W-:Y:S05]  /*e910*/  @!P0 NANOSLEEP.SYNCS 0x989680 ;  /* 0x009896800000895d */ /* 0x010fea0003900000 */
[----:B------:R-:W4:Y:S02]  /*e920*/  @!P0 SYNCS.PHASECHK.TRANS64 P0, [R0+URZ+0x70], R3 ;  /* 0x00007003000085a7 */ /* 0x000f2400080010ff */
[----:B----4-:R-:W-:Y:S05]  /*e930*/  @!P0 BRA `(.L_x_170) ;  /* 0xfffffffc00f08947 */ /* 0x010fea000383ffff */
[----:B------:R-:W-:Y:S05]  /*e940*/  BRA `(.L_x_171) ;  /* 0xffffff6400987947 */ /* 0x000fea000383ffff */
.L_x_97:
[----:B-1----:R-:W-:-:S07]  /*e950*/  MOV R0, UR7 ;  /* 0x0000000700007c02 */ /* 0x002fce0008000f00 */
.L_x_172:
[----:B-1----:R1:W4:Y:S02]  /*e960*/  SYNCS.PHASECHK.TRANS64.TRYWAIT P0, [R0+URZ+0x78], R3 ;  /* 0x00007803000075a7 */ /* 0x00232400080011ff */
[----:B----4-:R-:W-:Y:S05]  /*e970*/  @!P0 NANOSLEEP.SYNCS 0x989680 ;  /* 0x009896800000895d */ /* 0x010fea0003900000 */
[----:B------:R-:W4:Y:S02]  /*e980*/  @!P0 SYNCS.PHASECHK.TRANS64 P0, [R0+URZ+0x78], R3 ;  /* 0x00007803000085a7 */ /* 0x000f2400080010ff */
[----:B----4-:R-:W-:Y:S05]  /*e990*/  @!P0 BRA `(.L_x_172) ;  /* 0xfffffffc00f08947 */ /* 0x010fea000383ffff */
[----:B------:R-:W-:Y:S05]  /*e9a0*/  BRA `(.L_x_173) ;  /* 0xffffff6400887947 */ /* 0x000fea000383ffff */
.L_x_98:
[----:B-1----:R-:W-:-:S07]  /*e9b0*/  MOV R0, UR7 ;  /* 0x0000000700007c02 */ /* 0x002fce0008000f00 */
.L_x_174:
[----:B-1----:R1:W4:Y:S02]  /*e9c0*/  SYNCS.PHASECHK.TRANS64.TRYWAIT P0, [R0+URZ+0x80], R3 ;  /* 0x00008003000075a7 */ /* 0x00232400080011ff */
[----:B----4-:R-:W-:Y:S05]  /*e9d0*/  @!P0 NANOSLEEP.SYNCS 0x989680 ;  /* 0x009896800000895d */ /* 0x010fea0003900000 */
[----:B------:R-:W4:Y:S02]  /*e9e0*/  @!P0 SYNCS.PHASECHK.TRANS64 P0, [R0+URZ+0x80], R3 ;  /* 0x00008003000085a7 */ /* 0x000f2400080010ff */
[----:B----4-:R-:W-:Y:S05]  /*e9f0*/  @!P0 BRA `(.L_x_174) ;  /* 0xfffffffc00f08947 */ /* 0x010fea000383ffff */
[----:B------:R-:W-:Y:S05]  /*ea00*/  BRA `(.L_x_175) ;  /* 0xffffff6400787947 */ /* 0x000fea000383ffff */
.L_x_100:
[----:B-1----:R1:W2:Y:S02]  /*ea10*/  SYNCS.PHASECHK.TRANS64.TRYWAIT P0, [R0+URZ+0xa0], R3 ;  /* 0x0000a003000075a7 */ /* 0x0022a400080011ff */
[----:B--2---:R-:W-:Y:S05]  /*ea20*/  @!P0 NANOSLEEP.SYNCS 0x989680 ;  /* 0x009896800000895d */ /* 0x004fea0003900000 */
[----:B------:R-:W2:Y:S02]  /*ea30*/  @!P0 SYNCS.PHASECHK.TRANS64 P0, [R0+URZ+0xa0], R3 ;  /* 0x0000a003000085a7 */ /* 0x000ea400080010ff */
[----:B--2---:R-:W-:Y:S05]  /*ea40*/  @!P0 BRA `(.L_x_100) ;  /* 0xfffffffc00f08947 */ /* 0x004fea000383ffff */
[----:B------:R-:W-:Y:S05]  /*ea50*/  BRA `(.L_x_176) ;  /* 0xffffff6800207947 */ /* 0x000fea000383ffff */
.L_x_114:
[----:B-1----:R1:W2:Y:S02]  /*ea60*/  SYNCS.PHASECHK.TRANS64.TRYWAIT P0, [R3+URZ+0x50], R0 ;  /* 0x00005000030075a7 */ /* 0x0022a400080011ff */
[----:B--2---:R-:W-:Y:S05]  /*ea70*/  @!P0 NANOSLEEP.SYNCS 0x989680 ;  /* 0x009896800000895d */ /* 0x004fea0003900000 */
[----:B------:R-:W2:Y:S02]  /*ea80*/  @!P0 SYNCS.PHASECHK.TRANS64 P0, [R3+URZ+0x50], R0 ;  /* 0x00005000030085a7 */ /* 0x000ea400080010ff */
[----:B--2---:R-:W-:Y:S05]  /*ea90*/  @!P0 BRA `(.L_x_114) ;  /* 0xfffffffc00f08947 */ /* 0x004fea000383ffff */
[----:B------:R-:W-:Y:S05]  /*eaa0*/  BRA `(.L_x_113) ;  /* 0xffffff7400b47947 */ /* 0x000fea000383ffff */
.L_x_117:
[----:B--2---:R2:W4:Y:S02]  /*eab0*/  SYNCS.PHASECHK.TRANS64.TRYWAIT P1, [R201+URZ+0xc0], R0 ;  /* 0x0000c000c90075a7 */ /* 0x00452400080211ff */
[----:B----4-:R-:W-:Y:S05]  /*eac0*/  @!P1 NANOSLEEP.SYNCS 0x989680 ;  /* 0x009896800000995d */ /* 0x010fea0003900000 */
[----:B------:R-:W4:Y:S02]  /*ead0*/  @!P1 SYNCS.PHASECHK.TRANS64 P1, [R201+URZ+0xc0], R0 ;  /* 0x0000c000c90095a7 */ /* 0x000f2400080210ff */
[----:B----4-:R-:W-:Y:S05]  /*eae0*/  @!P1 BRA `(.L_x_117) ;  /* 0xfffffffc00f09947 */ /* 0x010fea000383ffff */
[----:B------:R-:W-:Y:S05]  /*eaf0*/  BRA `(.L_x_116) ;  /* 0xffffff7800247947 */ /* 0x000fea000383ffff */
        .weak           $__internal_0_$__cuda_sm10x_tcgen05_guardrail_trap_col_being_dealloced_not_returned_by_alloc
        .type           $__internal_0_$__cuda_sm10x_tcgen05_guardrail_trap_col_being_dealloced_not_returned_by_alloc,@function
        .size           $__internal_0_$__cuda_sm10x_tcgen05_guardrail_trap_col_being_dealloced_not_returned_by_alloc,($__internal_1_$__cuda_sm10x_tcgen05_guardrail_trap_phase_invalid_during_alloc - $__internal_0_$__cuda_sm10x_tcgen05_guardrail_trap_col_being_dealloced_not_returned_by_alloc)
$__internal_0_$__cuda_sm10x_tcgen05_guardrail_trap_col_being_dealloced_not_returned_by_alloc:
[----:B------:R-:W-:Y:S05]  /*eb00*/  BPT.TRAP 0x1 ;  /* 0x000000040000795c */ /* 0x000fea0000300000 */
[----:B------:R-:W-:-:S04]  /*eb10*/  HFMA2 R3, -RZ, RZ, 0, 0 ;  /* 0x00000000ff037431 */ /* 0x000fc800000001ff */
[----:B------:R-:W-:Y:S05]  /*eb20*/  RET.REL.NODEC R2 `(_ZN7cutlass13device_kernelINS_4gemm6kernel13GemmUniversalIN4cute5tupleIJiiiiEEENS1_10collective13CollectiveMmaINS1_35MainloopSm100TmaUmmaWarpSpecializedILi5ELi2ELi2ENS5_IJNS4_1CILi2EEENSA_ILi1EEESC_EEEEENS5_IJNSA_ILi256EEESF_NSA_ILi64EEEEEENS_10bfloat16_tENS5_IJlSC_lEEESI_SJ_NS4_8TiledMMAINS4_8MMA_AtomIJNS4_26SM100_MMA_F16BF16_2x1SM_SSISI_SI_fLi256ELi256ELNS4_4UMMA5MajorE0ELSO_0ELNSN_7ScaleInE0ELSP_0EEEEEENS4_6LayoutINS5_IJSC_SC_SC_EEENS5_IJNSA_ILi0EEESU_SU_EEEEENS5_IJNS4_10UnderscoreESX_SX_EEEEENS4_18SM100_TMA_2SM_LOADENS4_14ComposedLayoutINS4_7SwizzleILi3ELi4ELi3EEENS4_18smem_ptr_flag_bitsILi16EEENSS_INS5_IJNSA_ILi8EEESG_EEENS5_IJSG_SC_EEEEEEEvNS4_8identityES10_S1A_vS1B_EENS_8epilogue10collective18CollectiveEpilogueINS1D_23Sm100TmaWarpSpecializedILi4ELi2ELi64ELb1ELb0EEEJNS5_IJNSA_ILi128EEESF_SG_EEENS5_IJNSS_IS1I_SC_EENSS_ISG_SC_EEEEESI_SJ_SI_SJ_NS1D_6fusion15FusionCallbacksIS1H_NS1N_13LinCombEltActINS1D_6thread4GELUESI_fSI_fLNS_15FloatRoundStyleE2EEES1J_S1M_JEEENS4_5SM1004TMEM4LOAD26SM100_TMEM_LOAD_32dp32b64xENS4_13SM90_TMA_LOADES1A_NS4_39AutoVectorizingCopyWithAssumedAlignmentILi128EEENS4_14SM90_TMA_STOREES1A_S21_S21_EEEvvEEEEvNT_6ParamsE) ;  /* 0xffffff1402347950 */ /* 0x000fea0003c3ffff */
        .weak           $__internal_1_$__cuda_sm10x_tcgen05_guardrail_trap_phase_invalid_during_alloc
        .type           $__internal_1_$__cuda_sm10x_tcgen05_guardrail_trap_phase_invalid_during_alloc,@function
        .size           $__internal_1_$__cuda_sm10x_tcgen05_guardrail_trap_phase_invalid_during_alloc,($__internal_2_$__cuda_sm10x_tcgen05_guardrail_trap_unallocated_columns_being_dealloced - $__internal_1_$__cuda_sm10x_tcgen05_guardrail_trap_phase_invalid_during_alloc)
$__internal_1_$__cuda_sm10x_tcgen05_guardrail_trap_phase_invalid_during_alloc:
[----:B------:R-:W-:Y:S05]  /*eb30*/  BPT.TRAP 0x1 ;  /* 0x000000040000795c */ /* 0x000fea0000300000 */
[----:B------:R-:W-:-:S04]  /*eb40*/  MOV R3, 0x0 ;  /* 0x0000000000037802 */ /* 0x000fc80000000f00 */
[----:B------:R-:W-:Y:S05]  /*eb50*/  RET.REL.NODEC R2 `(_ZN7cutlass13device_kernelINS_4gemm6kernel13GemmUniversalIN4cute5tupleIJiiiiEEENS1_10collective13CollectiveMmaINS1_35MainloopSm100TmaUmmaWarpSpecializedILi5ELi2ELi2ENS5_IJNS4_1CILi2EEENSA_ILi1EEESC_EEEEENS5_IJNSA_ILi256EEESF_NSA_ILi64EEEEEENS_10bfloat16_tENS5_IJlSC_lEEESI_SJ_NS4_8TiledMMAINS4_8MMA_AtomIJNS4_26SM100_MMA_F16BF16_2x1SM_SSISI_SI_fLi256ELi256ELNS4_4UMMA5MajorE0ELSO_0ELNSN_7ScaleInE0ELSP_0EEEEEENS4_6LayoutINS5_IJSC_SC_SC_EEENS5_IJNSA_ILi0EEESU_SU_EEEEENS5_IJNS4_10UnderscoreESX_SX_EEEEENS4_18SM100_TMA_2SM_LOADENS4_14ComposedLayoutINS4_7SwizzleILi3ELi4ELi3EEENS4_18smem_ptr_flag_bitsILi16EEENSS_INS5_IJNSA_ILi8EEESG_EEENS5_IJSG_SC_EEEEEEEvNS4_8identityES10_S1A_vS1B_EENS_8epilogue10collective18CollectiveEpilogueINS1D_23Sm100TmaWarpSpecializedILi4ELi2ELi64ELb1ELb0EEEJNS5_IJNSA_ILi128EEESF_SG_EEENS5_IJNSS_IS1I_SC_EENSS_ISG_SC_EEEEESI_SJ_SI_SJ_NS1D_6fusion15FusionCallbacksIS1H_NS1N_13LinCombEltActINS1D_6thread4GELUESI_fSI_fLNS_15FloatRoundStyleE2EEES1J_S1M_JEEENS4_5SM1004TMEM4LOAD26SM100_TMEM_LOAD_32dp32b64xENS4_13SM90_TMA_LOADES1A_NS4_39AutoVectorizingCopyWithAssumedAlignmentILi128EEENS4_14SM90_TMA_STOREES1A_S21_S21_EEEvvEEEEvNT_6ParamsE) ;  /* 0xffffff1402287950 */ /* 0x000fea0003c3ffff */
        .weak           $__internal_2_$__cuda_sm10x_tcgen05_guardrail_trap_unallocated_columns_being_dealloced
        .type           $__internal_2_$__cuda_sm10x_tcgen05_guardrail_trap_unallocated_columns_being_dealloced,@function
        .size           $__internal_2_$__cuda_sm10x_tcgen05_guardrail_trap_unallocated_columns_being_dealloced,(.L_x_178 - $__internal_2_$__cuda_sm10x_tcgen05_guardrail_trap_unallocated_columns_being_dealloced)
$__internal_2_$__cuda_sm10x_tcgen05_guardrail_trap_unallocated_columns_being_dealloced:
[----:B------:R-:W-:Y:S05]  /*eb60*/  BPT.TRAP 0x1 ;  /* 0x000000040000795c */ /* 0x000fea0000300000 */
[----:B------:R-:W-:-:S04]  /*eb70*/  HFMA2 R3, -RZ, RZ, 0, 0 ;  /* 0x00000000ff037431 */ /* 0x000fc800000001ff */
[----:B------:R-:W-:Y:S05]  /*eb80*/  RET.REL.NODEC R2 `(_ZN7cutlass13device_kernelINS_4gemm6kernel13GemmUniversalIN4cute5tupleIJiiiiEEENS1_10collective13CollectiveMmaINS1_35MainloopSm100TmaUmmaWarpSpecializedILi5ELi2ELi2ENS5_IJNS4_1CILi2EEENSA_ILi1EEESC_EEEEENS5_IJNSA_ILi256EEESF_NSA_ILi64EEEEEENS_10bfloat16_tENS5_IJlSC_lEEESI_SJ_NS4_8TiledMMAINS4_8MMA_AtomIJNS4_26SM100_MMA_F16BF16_2x1SM_SSISI_SI_fLi256ELi256ELNS4_4UMMA5MajorE0ELSO_0ELNSN_7ScaleInE0ELSP_0EEEEEENS4_6LayoutINS5_IJSC_SC_SC_EEENS5_IJNSA_ILi0EEESU_SU_EEEEENS5_IJNS4_10UnderscoreESX_SX_EEEEENS4_18SM100_TMA_2SM_LOADENS4_14ComposedLayoutINS4_7SwizzleILi3ELi4ELi3EEENS4_18smem_ptr_flag_bitsILi16EEENSS_INS5_IJNSA_ILi8EEESG_EEENS5_IJSG_SC_EEEEEEEvNS4_8identityES10_S1A_vS1B_EENS_8epilogue10collective18CollectiveEpilogueINS1D_23Sm100TmaWarpSpecializedILi4ELi2ELi64ELb1ELb0EEEJNS5_IJNSA_ILi128EEESF_SG_EEENS5_IJNSS_IS1I_SC_EENSS_ISG_SC_EEEEESI_SJ_SI_SJ_NS1D_6fusion15FusionCallbacksIS1H_NS1N_13LinCombEltActINS1D_6thread4GELUESI_fSI_fLNS_15FloatRoundStyleE2EEES1J_S1M_JEEENS4_5SM1004TMEM4LOAD26SM100_TMEM_LOAD_32dp32b64xENS4_13SM90_TMA_LOADES1A_NS4_39AutoVectorizingCopyWithAssumedAlignmentILi128EEENS4_14SM90_TMA_STOREES1A_S21_S21_EEEvvEEEEvNT_6ParamsE) ;  /* 0xffffff14021c7950 */ /* 0x000fea0003c3ffff */
.L_x_177:
[----:B------:R-:W-:-:S00]  /*eb90*/  BRA `(.L_x_177) ;  /* 0xfffffffc00fc7947 */ /* 0x000fc0000383ffff */
[----:B------:R-:W-:-:S00]  /*eba0*/  NOP ;  /* 0x0000000000007918 */ /* 0x000fc00000000000 */
        /* <DEDUP_REMOVED lines=13> */
.L_x_178:


//--------------------- .nv.global.init           --------------------------
	.section	.nv.global.init,"aw",@progbits
.nv.global.init:
	.type		$str$27,@object
	.size		$str$27,($str$28 - $str$27)
$str$27:
        /*0000*/ 	.byte	0x28, 0x61, 0x64, 0x64, 0x72, 0x65, 0x73, 0x73, 0x20, 0x26, 0x20, 0x6d, 0x61, 0x73, 0x6b, 0x29
        /*0010*/ 	.byte	0x20, 0x3d, 0x3d, 0x20, 0x30, 0x00
	.type		$str$28,@object
	.size		$str$28,($str$26 - $str$28)
$str$28:
        /*0016*/ 	.byte	0x2f, 0x74, 0x6d, 0x70, 0x2f, 0x63, 0x75, 0x74, 0x6c, 0x61, 0x73, 0x73, 0x5f, 0x73, 0x77, 0x65
        /*0026*/ 	.byte	0x65, 0x70, 0x5f, 0x73, 0x72, 0x63, 0x2f, 0x69, 0x6e, 0x63, 0x6c, 0x75, 0x64, 0x65, 0x2f, 0x63
        /*0036*/ 	.byte	0x75, 0x74, 0x65, 0x2f, 0x70, 0x6f, 0x69, 0x6e, 0x74, 0x65, 0x72, 0x5f, 0x66, 0x6c, 0x61, 0x67
        /*0046*/ 	.byte	0x67, 0x65, 0x64, 0x2e, 0x68, 0x70, 0x70, 0x00
	.type		$str$26,@object
	.size		$str$26,($str$25 - $str$26)
$str$26:
        /*004e*/ 	.byte	0x2f, 0x74, 0x6d, 0x70, 0x2f, 0x63, 0x75, 0x74, 0x6c, 0x61, 0x73, 0x73, 0x5f, 0x73, 0x77, 0x65
        /*005e*/ 	.byte	0x65, 0x70, 0x5f, 0x73, 0x72, 0x63, 0x2f, 0x69, 0x6e, 0x63, 0x6c, 0x75, 0x64, 0x65, 0x2f, 0x63
        /*006e*/ 	.byte	0x75, 0x74, 0x65, 0x2f, 0x61, 0x74, 0x6f, 0x6d, 0x2f, 0x63, 0x6f, 0x70, 0x79, 0x5f, 0x74, 0x72
        /*007e*/ 	.byte	0x61, 0x69, 0x74, 0x73, 0x5f, 0x73, 0x6d, 0x31, 0x30, 0x30, 0x2e, 0x68, 0x70, 0x70, 0x00
	.type		$str$25,@object
	.size		$str$25,(__unnamed_1 - $str$25)
$str$25:
        /*008d*/ 	.byte	0x28, 0x28, 0x75, 0x69, 0x6e, 0x74, 0x33, 0x32, 0x5f, 0x74, 0x28, 0x74, 0x68, 0x72, 0x65, 0x61
        /*009d*/ 	.byte	0x64, 0x49, 0x64, 0x78, 0x2e, 0x78, 0x29, 0x20, 0x2f, 0x20, 0x33, 0x32, 0x29, 0x20, 0x25, 0x20
        /*00ad*/ 	.byte	0x34, 0x29, 0x20, 0x3d, 0x3d, 0x20, 0x28, 0x28, 0x28, 0x74, 0x6d, 0x65, 0x6d, 0x5f, 0x61, 0x64
        /*00bd*/ 	.byte	0x64, 0x72, 0x20, 0x3e, 0x3e, 0x20, 0x31, 0x36, 0x29, 0x20, 0x2f, 0x20, 0x33, 0x32, 0x29, 0x20
        /*00cd*/ 	.byte	0x25, 0x20, 0x34, 0x29, 0x00
	.type		__unnamed_1,@object
	.size		__unnamed_1,(__unnamed_2 - __unnamed_1)
__unnamed_1:
        /*00d2*/ 	.byte	0x61, 0x75, 0x74, 0x6f, 0x20, 0x63, 0x75, 0x74, 0x65, 0x3a, 0x3a, 0x61, 0x73, 0x5f, 0x70, 0x6f
        /* <DEDUP_REMOVED lines=24> */
        /*0262*/ 	.byte	0x38, 0x31, 0x39, 0x32, 0x3e, 0x3e, 0x3e, 0x3e, 0x5d, 0x00
	.type		__unnamed_2,@object
	.size		__unnamed_2,(.L_2 - __unnamed_2)
__unnamed_2:
        /* <DEDUP_REMOVED lines=43> */
        /*051c*/ 	.byte	0x74, 0x65, 0x3a, 0x3a, 0x43, 0x3c, 0x30, 0x3e, 0x3e, 0x3e, 0x3e, 0x5d, 0x00
.L_2:


//--------------------- .nv.shared._ZN7cutlass13device_kernelINS_4gemm6kernel13GemmUniversalIN4cute5tupleIJiiiiEEENS1_10collective13CollectiveMmaINS1_35MainloopSm100TmaUmmaWarpSpecializedILi5ELi2ELi2ENS5_IJNS4_1CILi2EEENSA_ILi1EEESC_EEEEENS5_IJNSA_ILi256EEESF_NSA_ILi64EEEEEENS_10bfloat16_tENS5_IJlSC_lEEESI_SJ_NS4_8TiledMMAINS4_8MMA_AtomIJNS4_26SM100_MMA_F16BF16_2x1SM_SSISI_SI_fLi256ELi256ELNS4_4UMMA5MajorE0ELSO_0ELNSN_7ScaleInE0ELSP_0EEEEEENS4_6LayoutINS5_IJSC_SC_SC_EEENS5_IJNSA_ILi0EEESU_SU_EEEEENS5_IJNS4_10UnderscoreESX_SX_EEEEENS4_18SM100_TMA_2SM_LOADENS4_14ComposedLayoutINS4_7SwizzleILi3ELi4ELi3EEENS4_18smem_ptr_flag_bitsILi16EEENSS_INS5_IJNSA_ILi8EEESG_EEENS5_IJSG_SC_EEEEEEEvNS4_8identityES10_S1A_vS1B_EENS_8epilogue10collective18CollectiveEpilogueINS1D_23Sm100TmaWarpSpecializedILi4ELi2ELi64ELb1ELb0EEEJNS5_IJNSA_ILi128EEESF_SG_EEENS5_IJNSS_IS1I_SC_EENSS_ISG_SC_EEEEESI_SJ_SI_SJ_NS1D_6fusion15FusionCallbacksIS1H_NS1N_13LinCombEltActINS1D_6thread4GELUESI_fSI_fLNS_15FloatRoundStyleE2EEES1J_S1M_JEEENS4_5SM1004TMEM4LOAD26SM100_TMEM_LOAD_32dp32b64xENS4_13SM90_TMA_LOADES1A_NS4_39AutoVectorizingCopyWithAssumedAlignmentILi128EEENS4_14SM90_TMA_STOREES1A_S21_S21_EEEvvEEEEvNT_6ParamsE --------------------------
	.section	.nv.shared._ZN7cutlass13device_kernelINS_4gemm6kernel13GemmUniversalIN4cute5tupleIJiiiiEEENS1_10collective13CollectiveMmaINS1_35MainloopSm100TmaUmmaWarpSpecializedILi5ELi2ELi2ENS5_IJNS4_1CILi2EEENSA_ILi1EEESC_EEEEENS5_IJNSA_ILi256EEESF_NSA_ILi64EEEEEENS_10bfloat16_tENS5_IJlSC_lEEESI_SJ_NS4_8TiledMMAINS4_8MMA_AtomIJNS4_26SM100_MMA_F16BF16_2x1SM_SSISI_SI_fLi256ELi256ELNS4_4UMMA5MajorE0ELSO_0ELNSN_7ScaleInE0ELSP_0EEEEEENS4_6LayoutINS5_IJSC_SC_SC_EEENS5_IJNSA_ILi0EEESU_SU_EEEEENS5_IJNS4_10UnderscoreESX_SX_EEEEENS4_18SM100_TMA_2SM_LOADENS4_14ComposedLayoutINS4_7SwizzleILi3ELi4ELi3EEENS4_18smem_ptr_flag_bitsILi16EEENSS_INS5_IJNSA_ILi8EEESG_EEENS5_IJSG_SC_EEEEEEEvNS4_8identityES10_S1A_vS1B_EENS_8epilogue10collective18CollectiveEpilogueINS1D_23Sm100TmaWarpSpecializedILi4ELi2ELi64ELb1ELb0EEEJNS5_IJNSA_ILi128EEESF_SG_EEENS5_IJNSS_IS1I_SC_EENSS_ISG_SC_EEEEESI_SJ_SI_SJ_NS1D_6fusion15FusionCallbacksIS1H_NS1N_13LinCombEltActINS1D_6thread4GELUESI_fSI_fLNS_15FloatRoundStyleE2EEES1J_S1M_JEEENS4_5SM1004TMEM4LOAD26SM100_TMEM_LOAD_32dp32b64xENS4_13SM90_TMA_LOADES1A_NS4_39AutoVectorizingCopyWithAssumedAlignmentILi128EEENS4_14SM90_TMA_STOREES1A_S21_S21_EEEvvEEEEvNT_6ParamsE,"aw",@nobits
	.sectionflags	@""
	.align	16
	.zero		1024


//--------------------- .nv.shared.reserved.0     --------------------------
	.section	.nv.shared.reserved.0,"aw",@nobits
	.weak		__nv_reservedSMEM_offset_0_alias
	.size		__nv_reservedSMEM_offset_0_alias, 0, 64
	.other		__nv_reservedSMEM_offset_0_alias,@"STO_CUDA_RESERVED_SHARED STV_DEFAULT"
__nv_reservedSMEM_offset_0_alias:
	.zero		0
.nv.shared.reserved.0:
	.zero		64
	.weak		__nv_reservedSMEM_tcgen05_partition
	.type		__nv_reservedSMEM_tcgen05_partition,@object
	.size		__nv_reservedSMEM_tcgen05_partition,(.L_0 - __nv_reservedSMEM_tcgen05_partition)
__nv_reservedSMEM_tcgen05_partition:
	.zero		32
.L_0:


//--------------------- .nv.global                --------------------------
	.section	.nv.global,"aw",@nobits
.nv.global:
	.type		_ZN39_INTERNAL_0928c763_4_k_cu_6d14d44b_30734cute1_E,@object
	.size		_ZN39_INTERNAL_0928c763_4_k_cu_6d14d44b_30734cute1_E,(_ZN39_INTERNAL_0928c763_4_k_cu_6d14d44b_30734cuda3std3__45__cpo6cbeginE - _ZN39_INTERNAL_0928c763_4_k_cu_6d14d44b_30734cute1_E)
_ZN39_INTERNAL_0928c763_4_k_cu_6d14d44b_30734cute1_E:
	.zero		1
	.type		_ZN39_INTERNAL_0928c763_4_k_cu_6d14d44b_30734cuda3std3__45__cpo6cbeginE,@object
	.size		_ZN39_INTERNAL_0928c763_4_k_cu_6d14d44b_30734cuda3std3__45__cpo6cbeginE,(_ZN39_INTERNAL_0928c763_4_k_cu_6d14d44b_30734cuda3std3__48in_placeE - _ZN39_INTERNAL_0928c763_4_k_cu_6d14d44b_30734cuda3std3__45__cpo6cbeginE)
_ZN39_INTERNAL_0928c763_4_k_cu_6d14d44b_30734cuda3std3__45__cpo6cbeginE:
	.zero		1
	.type		_ZN39_INTERNAL_0928c763_4_k_cu_6d14d44b_30734cuda3std3__48in_placeE,@object
	.size		_ZN39_INTERNAL_0928c763_4_k_cu_6d14d44b_30734cuda3std3__48in_placeE,(_ZN39_INTERNAL_0928c763_4_k_cu_6d14d44b_30734cuda3std6ranges3__45__cpo9iter_moveE - _ZN39_INTERNAL_0928c763_4_k_cu_6d14d44b_30734cuda3std3__48in_placeE)
_ZN39_INTERNAL_0928c763_4_k_cu_6d14d44b_30734cuda3std3__48in_placeE:
	.zero		1
	.type		_ZN39_INTERNAL_0928c763_4_k_cu_6d14d44b_30734cuda3std6ranges3__45__cpo9iter_moveE,@object
	.size		_ZN39_INTERNAL_0928c763_4_k_cu_6d14d44b_30734cuda3std6ranges3__45__cpo9iter_moveE,(_ZN39_INTERNAL_0928c763_4_k_cu_6d14d44b_30734cuda3std3__45__cpo5beginE - _ZN39_INTERNAL_0928c763_4_k_cu_6d14d44b_30734cuda3std6ranges3__45__cpo9iter_moveE)
_ZN39_INTERNAL_0928c763_4_k_cu_6d14d44b_30734cuda3std6ranges3__45__cpo9iter_moveE:
	.zero		1
	.type		_ZN39_INTERNAL_0928c763_4_k_cu_6d14d44b_30734cuda3std3__45__cpo5beginE,@object
	.size		_ZN39_INTERNAL_0928c763_4_k_cu_6d14d44b_30734cuda3std3__45__cpo5beginE,(_ZN39_INTERNAL_0928c763_4_k_cu_6d14d44b_30734cuda3std3__441_GLOBAL__N__0928c763_4_k_cu_6d14d44b_30736ignoreE - _ZN39_INTERNAL_0928c763_4_k_cu_6d14d44b_30734cuda3std3__45__cpo5beginE)
_ZN39_INTERNAL_0928c763_4_k_cu_6d14d44b_30734cuda3std3__45__cpo5beginE:
	.zero		1
	.type		_ZN39_INTERNAL_0928c763_4_k_cu_6d14d44b_30734cuda3std3__441_GLOBAL__N__0928c763_4_k_cu_6d14d44b_30736ignoreE,@object
	.size		_ZN39_INTERNAL_0928c763_4_k_cu_6d14d44b_30734cuda3std3__441_GLOBAL__N__0928c763_4_k_cu_6d14d44b_30736ignoreE,(_ZN39_INTERNAL_0928c763_4_k_cu_6d14d44b_30734cute7productE - _ZN39_INTERNAL_0928c763_4_k_cu_6d14d44b_30734cuda3std3__441_GLOBAL__N__0928c763_4_k_cu_6d14d44b_30736ignoreE)
_ZN39_INTERNAL_0928c763_4_k_cu_6d14d44b_30734cuda3std3__441_GLOBAL__N__0928c763_4_k_cu_6d14d44b_30736ignoreE:
	.zero		1
	.type		_ZN39_INTERNAL_0928c763_4_k_cu_6d14d44b_30734cute7productE,@object
	.size		_ZN39_INTERNAL_0928c763_4_k_cu_6d14d44b_30734cute7productE,(_ZN39_INTERNAL_0928c763_4_k_cu_6d14d44b_30734cuda3std3__45__cpo3endE - _ZN39_INTERNAL_0928c763_4_k_cu_6d14d44b_30734cute7productE)
_ZN39_INTERNAL_0928c763_4_k_cu_6d14d44b_30734cute7productE:
	.zero		1
	.type		_ZN39_INTERNAL_0928c763_4_k_cu_6d14d44b_30734cuda3std3__45__cpo3endE,@object
	.size		_ZN39_INTERNAL_0928c763_4_k_cu_6d14d44b_30734cuda3std3__45__cpo3endE,(_ZN39_INTERNAL_0928c763_4_k_cu_6d14d44b_30734cuda3std3__419piecewise_constructE - _ZN39_INTERNAL_0928c763_4_k_cu_6d14d44b_30734cuda3std3__45__cpo3endE)
_ZN39_INTERNAL_0928c763_4_k_cu_6d14d44b_30734cuda3std3__45__cpo3endE:
	.zero		1
	.type		_ZN39_INTERNAL_0928c763_4_k_cu_6d14d44b_30734cuda3std3__419piecewise_constructE,@object
	.size		_ZN39_INTERNAL_0928c763_4_k_cu_6d14d44b_30734cuda3std3__419piecewise_constructE,(_ZN39_INTERNAL_0928c763_4_k_cu_6d14d44b_30734cuda3std3__45__cpo4cendE - _ZN39_INTERNAL_0928c763_4_k_cu_6d14d44b_30734cuda3std3__419piecewise_constructE)
_ZN39_INTERNAL_0928c763_4_k_cu_6d14d44b_30734cuda3std3__419piecewise_constructE:
	.zero		1
	.type		_ZN39_INTERNAL_0928c763_4_k_cu_6d14d44b_30734cuda3std3__45__cpo4cendE,@object
	.size		_ZN39_INTERNAL_0928c763_4_k_cu_6d14d44b_30734cuda3std3__45__cpo4cendE,(_ZN39_INTERNAL_0928c763_4_k_cu_6d14d44b_30734cuda3std6ranges3__45__cpo4swapE - _ZN39_INTERNAL_0928c763_4_k_cu_6d14d44b_30734cuda3std3__45__cpo4cendE)
_ZN39_INTERNAL_0928c763_4_k_cu_6d14d44b_30734cuda3std3__45__cpo4cendE:
	.zero		1
	.type		_ZN39_INTERNAL_0928c763_4_k_cu_6d14d44b_30734cuda3std6ranges3__45__cpo4swapE,@object
	.size		_ZN39_INTERNAL_0928c763_4_k_cu_6d14d44b_30734cuda3std6ranges3__45__cpo4swapE,(.L_10 - _ZN39_INTERNAL_0928c763_4_k_cu_6d14d44b_30734cuda3std6ranges3__45__cpo4swapE)
_ZN39_INTERNAL_0928c763_4_k_cu_6d14d44b_30734cuda3std6ranges3__45__cpo4swapE:
	.zero		1
.L_10:


//--------------------- .nv.constant0._ZN7cutlass13device_kernelINS_4gemm6kernel13GemmUniversalIN4cute5tupleIJiiiiEEENS1_10collective13CollectiveMmaINS1_35MainloopSm100TmaUmmaWarpSpecializedILi5ELi2ELi2ENS5_IJNS4_1CILi2EEENSA_ILi1EEESC_EEEEENS5_IJNSA_ILi256EEESF_NSA_ILi64EEEEEENS_10bfloat16_tENS5_IJlSC_lEEESI_SJ_NS4_8TiledMMAINS4_8MMA_AtomIJNS4_26SM100_MMA_F16BF16_2x1SM_SSISI_SI_fLi256ELi256ELNS4_4UMMA5MajorE0ELSO_0ELNSN_7ScaleInE0ELSP_0EEEEEENS4_6LayoutINS5_IJSC_SC_SC_EEENS5_IJNSA_ILi0EEESU_SU_EEEEENS5_IJNS4_10UnderscoreESX_SX_EEEEENS4_18SM100_TMA_2SM_LOADENS4_14ComposedLayoutINS4_7SwizzleILi3ELi4ELi3EEENS4_18smem_ptr_flag_bitsILi16EEENSS_INS5_IJNSA_ILi8EEESG_EEENS5_IJSG_SC_EEEEEEEvNS4_8identityES10_S1A_vS1B_EENS_8epilogue10collective18CollectiveEpilogueINS1D_23Sm100TmaWarpSpecializedILi4ELi2ELi64ELb1ELb0EEEJNS5_IJNSA_ILi128EEESF_SG_EEENS5_IJNSS_IS1I_SC_EENSS_ISG_SC_EEEEESI_SJ_SI_SJ_NS1D_6fusion15FusionCallbacksIS1H_NS1N_13LinCombEltActINS1D_6thread4GELUESI_fSI_fLNS_15FloatRoundStyleE2EEES1J_S1M_JEEENS4_5SM1004TMEM4LOAD26SM100_TMEM_LOAD_32dp32b64xENS4_13SM90_TMA_LOADES1A_NS4_39AutoVectorizingCopyWithAssumedAlignmentILi128EEENS4_14SM90_TMA_STOREES1A_S21_S21_EEEvvEEEEvNT_6ParamsE --------------------------
	.section	.nv.constant0._ZN7cutlass13device_kernelINS_4gemm6kernel13GemmUniversalIN4cute5tupleIJiiiiEEENS1_10collective13CollectiveMmaINS1_35MainloopSm100TmaUmmaWarpSpecializedILi5ELi2ELi2ENS5_IJNS4_1CILi2EEENSA_ILi1EEESC_EEEEENS5_IJNSA_ILi256EEESF_NSA_ILi64EEEEEENS_10bfloat16_tENS5_IJlSC_lEEESI_SJ_NS4_8TiledMMAINS4_8MMA_AtomIJNS4_26SM100_MMA_F16BF16_2x1SM_SSISI_SI_fLi256ELi256ELNS4_4UMMA5MajorE0ELSO_0ELNSN_7ScaleInE0ELSP_0EEEEEENS4_6LayoutINS5_IJSC_SC_SC_EEENS5_IJNSA_ILi0EEESU_SU_EEEEENS5_IJNS4_10UnderscoreESX_SX_EEEEENS4_18SM100_TMA_2SM_LOADENS4_14ComposedLayoutINS4_7SwizzleILi3ELi4ELi3EEENS4_18smem_ptr_flag_bitsILi16EEENSS_INS5_IJNSA_ILi8EEESG_EEENS5_IJSG_SC_EEEEEEEvNS4_8identityES10_S1A_vS1B_EENS_8epilogue10collective18CollectiveEpilogueINS1D_23Sm100TmaWarpSpecializedILi4ELi2ELi64ELb1ELb0EEEJNS5_IJNSA_ILi128EEESF_SG_EEENS5_IJNSS_IS1I_SC_EENSS_ISG_SC_EEEEESI_SJ_SI_SJ_NS1D_6fusion15FusionCallbacksIS1H_NS1N_13LinCombEltActINS1D_6thread4GELUESI_fSI_fLNS_15FloatRoundStyleE2EEES1J_S1M_JEEENS4_5SM1004TMEM4LOAD26SM100_TMEM_LOAD_32dp32b64xENS4_13SM90_TMA_LOADES1A_NS4_39AutoVectorizingCopyWithAssumedAlignmentILi128EEENS4_14SM90_TMA_STOREES1A_S21_S21_EEEvvEEEEvNT_6ParamsE,"a",@progbits
	.sectionflags	@""
	.align	4
.nv.constant0._ZN7cutlass13device_kernelINS_4gemm6kernel13GemmUniversalIN4cute5tupleIJiiiiEEENS1_10collective13CollectiveMmaINS1_35MainloopSm100TmaUmmaWarpSpecializedILi5ELi2ELi2ENS5_IJNS4_1CILi2EEENSA_ILi1EEESC_EEEEENS5_IJNSA_ILi256EEESF_NSA_ILi64EEEEEENS_10bfloat16_tENS5_IJlSC_lEEESI_SJ_NS4_8TiledMMAINS4_8MMA_AtomIJNS4_26SM100_MMA_F16BF16_2x1SM_SSISI_SI_fLi256ELi256ELNS4_4UMMA5MajorE0ELSO_0ELNSN_7ScaleInE0ELSP_0EEEEEENS4_6LayoutINS5_IJSC_SC_SC_EEENS5_IJNSA_ILi0EEESU_SU_EEEEENS5_IJNS4_10UnderscoreESX_SX_EEEEENS4_18SM100_TMA_2SM_LOADENS4_14ComposedLayoutINS4_7SwizzleILi3ELi4ELi3EEENS4_18smem_ptr_flag_bitsILi16EEENSS_INS5_IJNSA_ILi8EEESG_EEENS5_IJSG_SC_EEEEEEEvNS4_8identityES10_S1A_vS1B_EENS_8epilogue10collective18CollectiveEpilogueINS1D_23Sm100TmaWarpSpecializedILi4ELi2ELi64ELb1ELb0EEEJNS5_IJNSA_ILi128EEESF_SG_EEENS5_IJNSS_IS1I_SC_EENSS_ISG_SC_EEEEESI_SJ_SI_SJ_NS1D_6fusion15FusionCallbacksIS1H_NS1N_13LinCombEltActINS1D_6thread4GELUESI_fSI_fLNS_15FloatRoundStyleE2EEES1J_S1M_JEEENS4_5SM1004TMEM4LOAD26SM100_TMEM_LOAD_32dp32b64xENS4_13SM90_TMA_LOADES1A_NS4_39AutoVectorizingCopyWithAssumedAlignmentILi128EEENS4_14SM90_TMA_STOREES1A_S21_S21_EEEvvEEEEvNT_6ParamsE:
	.zero		2944


//--------------------- SYMBOLS --------------------------

	.type		.nv.reservedSmem.offset0,@object
	.size		.nv.reservedSmem.offset0,0x4
	.type		.nv.reservedSmem.cap,@object
	.size		.nv.reservedSmem.cap,0x4
	.type		__assertfail,@function
